//
// Generated by NVIDIA NVVM Compiler
//
// Compiler Build ID: CL-36424714
// Cuda compilation tools, release 13.0, V13.0.88
// Based on NVVM 20.0.0
//

.version 9.0
.target sm_100
.address_size 64

	// .globl	_Z16gemv_topk_kernelPK6__halfS1_S1_Pi
.extern .func  (.param .b32 func_retval0) vprintf
(
	.param .b64 vprintf_param_0,
	.param .b64 vprintf_param_1
)
;
// _ZZ16gemv_topk_kernelPK6__halfS1_S1_PiE22candidate_sort_storage has been demoted
// _ZZ20MHAFlashDecodeKernelP6__halfS0_S0_S0_PiE17cluster_local_sum has been demoted
// _ZZ20MHAFlashDecodeKernelP6__halfS0_S0_S0_PiE17cluster_local_max has been demoted
// _ZZ22topk_attn_fused_kernelP6__halfPKS_S2_S2_S2_E17cluster_local_sum has been demoted
// _ZZ22topk_attn_fused_kernelP6__halfPKS_S2_S2_S2_E17cluster_local_max has been demoted
// _ZZ22topk_attn_fused_kernelP6__halfPKS_S2_S2_S2_E10kv_indices has been demoted
// _ZZ22topk_attn_fused_kernelP6__halfPKS_S2_S2_S2_E11center_topk has been demoted
// _ZZ22topk_attn_fused_kernelP6__halfPKS_S2_S2_S2_E15assigned_center has been demoted
// _ZZ22topk_attn_fused_kernelP6__halfPKS_S2_S2_S2_E22candidate_sort_storage has been demoted
// _ZZ37topk_attn_block_specialization_kernelP6__halfPKS_S2_S2_S2_E10kv_indices has been demoted
// _ZZ37topk_attn_block_specialization_kernelP6__halfPKS_S2_S2_S2_E4lock has been demoted
// _ZZ37topk_attn_block_specialization_kernelP6__halfPKS_S2_S2_S2_E19center_sort_storage has been demoted
// _ZZ37topk_attn_block_specialization_kernelP6__halfPKS_S2_S2_S2_E22candidate_sort_storage has been demoted
// _ZZ37topk_attn_block_specialization_kernelP6__halfPKS_S2_S2_S2_E17cluster_local_sum has been demoted
// _ZZ37topk_attn_block_specialization_kernelP6__halfPKS_S2_S2_S2_E17cluster_local_max has been demoted
.global .align 1 .b8 _ZN34_INTERNAL_159bdf04_4_k_cu_1b01ebdd4cuda3std3__45__cpo5beginE[1];
.global .align 1 .b8 _ZN34_INTERNAL_159bdf04_4_k_cu_1b01ebdd4cuda3std3__45__cpo3endE[1];
.global .align 1 .b8 _ZN34_INTERNAL_159bdf04_4_k_cu_1b01ebdd4cuda3std3__45__cpo6cbeginE[1];
.global .align 1 .b8 _ZN34_INTERNAL_159bdf04_4_k_cu_1b01ebdd4cuda3std3__45__cpo4cendE[1];
.global .align 1 .b8 _ZN34_INTERNAL_159bdf04_4_k_cu_1b01ebdd4cuda3std3__45__cpo6rbeginE[1];
.global .align 1 .b8 _ZN34_INTERNAL_159bdf04_4_k_cu_1b01ebdd4cuda3std3__45__cpo4rendE[1];
.global .align 1 .b8 _ZN34_INTERNAL_159bdf04_4_k_cu_1b01ebdd4cuda3std3__45__cpo7crbeginE[1];
.global .align 1 .b8 _ZN34_INTERNAL_159bdf04_4_k_cu_1b01ebdd4cuda3std3__45__cpo5crendE[1];
.global .align 1 .b8 _ZN34_INTERNAL_159bdf04_4_k_cu_1b01ebdd4cuda3std3__436_GLOBAL__N__159bdf04_4_k_cu_1b01ebdd6ignoreE[1];
.global .align 1 .b8 _ZN34_INTERNAL_159bdf04_4_k_cu_1b01ebdd4cuda3std3__419piecewise_constructE[1];
.global .align 1 .b8 _ZN34_INTERNAL_159bdf04_4_k_cu_1b01ebdd4cuda3std3__48in_placeE[1];
.global .align 1 .b8 _ZN34_INTERNAL_159bdf04_4_k_cu_1b01ebdd4cuda3std3__420unreachable_sentinelE[1];
.global .align 1 .b8 _ZN34_INTERNAL_159bdf04_4_k_cu_1b01ebdd4cuda3std6ranges3__45__cpo4swapE[1];
.global .align 1 .b8 _ZN34_INTERNAL_159bdf04_4_k_cu_1b01ebdd4cuda3std6ranges3__45__cpo9iter_moveE[1];
.global .align 1 .b8 _ZN34_INTERNAL_159bdf04_4_k_cu_1b01ebdd4cuda3std6ranges3__45__cpo5beginE[1];
.global .align 1 .b8 _ZN34_INTERNAL_159bdf04_4_k_cu_1b01ebdd4cuda3std6ranges3__45__cpo3endE[1];
.global .align 1 .b8 _ZN34_INTERNAL_159bdf04_4_k_cu_1b01ebdd4cuda3std6ranges3__45__cpo6cbeginE[1];
.global .align 1 .b8 _ZN34_INTERNAL_159bdf04_4_k_cu_1b01ebdd4cuda3std6ranges3__45__cpo4cendE[1];
.global .align 1 .b8 _ZN34_INTERNAL_159bdf04_4_k_cu_1b01ebdd4cuda3std6ranges3__45__cpo7advanceE[1];
.global .align 1 .b8 _ZN34_INTERNAL_159bdf04_4_k_cu_1b01ebdd4cuda3std6ranges3__45__cpo9iter_swapE[1];
.global .align 1 .b8 _ZN34_INTERNAL_159bdf04_4_k_cu_1b01ebdd4cuda3std6ranges3__45__cpo4nextE[1];
.global .align 1 .b8 _ZN34_INTERNAL_159bdf04_4_k_cu_1b01ebdd4cuda3std6ranges3__45__cpo4prevE[1];
.global .align 1 .b8 _ZN34_INTERNAL_159bdf04_4_k_cu_1b01ebdd4cuda3std6ranges3__45__cpo4dataE[1];
.global .align 1 .b8 _ZN34_INTERNAL_159bdf04_4_k_cu_1b01ebdd4cuda3std6ranges3__45__cpo5cdataE[1];
.global .align 1 .b8 _ZN34_INTERNAL_159bdf04_4_k_cu_1b01ebdd4cuda3std6ranges3__45__cpo4sizeE[1];
.global .align 1 .b8 _ZN34_INTERNAL_159bdf04_4_k_cu_1b01ebdd4cuda3std6ranges3__45__cpo5ssizeE[1];
.global .align 1 .b8 _ZN34_INTERNAL_159bdf04_4_k_cu_1b01ebdd4cuda3std6ranges3__45__cpo8distanceE[1];
.global .align 1 .b8 _ZN34_INTERNAL_159bdf04_4_k_cu_1b01ebdd6thrust24THRUST_300001_SM_1000_NS6system6detail10sequential3seqE[1];
.extern .shared .align 16 .b8 shared_storage[];
.extern .shared .align 16 .b8 shmem_base[];
.global .align 1 .b8 $str[56] = {98, 97, 115, 101, 108, 105, 110, 101, 32, 51, 32, 104, 101, 97, 100, 48, 32, 99, 108, 117, 115, 116, 101, 114, 95, 98, 108, 111, 99, 107, 95, 105, 100, 61, 48, 32, 107, 118, 95, 105, 110, 100, 105, 99, 101, 115, 91, 48, 46, 46, 49, 53, 93, 58, 32};
.global .align 1 .b8 $str$1[4] = {37, 100, 32};
.global .align 1 .b8 $str$2[2] = {10};

.visible .entry _Z16gemv_topk_kernelPK6__halfS1_S1_Pi(
	.param .u64 .ptr .align 1 _Z16gemv_topk_kernelPK6__halfS1_S1_Pi_param_0,
	.param .u64 .ptr .align 1 _Z16gemv_topk_kernelPK6__halfS1_S1_Pi_param_1,
	.param .u64 .ptr .align 1 _Z16gemv_topk_kernelPK6__halfS1_S1_Pi_param_2,
	.param .u64 .ptr .align 1 _Z16gemv_topk_kernelPK6__halfS1_S1_Pi_param_3
)
{
	.reg .pred 	%p<189>;
	.reg .b16 	%rs<125>;
	.reg .b32 	%r<814>;
	.reg .b32 	%f<365>;
	.reg .b64 	%rd<43>;
	// demoted variable
	.shared .align 16 .b8 _ZZ16gemv_topk_kernelPK6__halfS1_S1_PiE22candidate_sort_storage[5120];
	ld.param.u64 	%rd5, [_Z16gemv_topk_kernelPK6__halfS1_S1_Pi_param_0];
	ld.param.u64 	%rd11, [_Z16gemv_topk_kernelPK6__halfS1_S1_Pi_param_1];
	ld.param.u64 	%rd12, [_Z16gemv_topk_kernelPK6__halfS1_S1_Pi_param_2];
	cvta.to.global.u64 	%rd13, %rd11;
	mov.u32 	%r1, %ctaid.x;
	mul.hi.u32 	%r161, %r1, 1717986919;
	shr.u32 	%r162, %r161, 1;
	mov.u32 	%r813, %tid.x;
	shr.u32 	%r163, %r813, 5;
	shl.b32 	%r164, %r813, 3;
	and.b32  	%r3, %r164, 120;
	shl.b32 	%r165, %r163, 2;
	shr.u32 	%r166, %r813, 3;
	and.b32  	%r167, %r166, 2;
	or.b32  	%r4, %r165, %r167;
	shl.b32 	%r168, %r163, 3;
	shr.u32 	%r169, %r813, 2;
	and.b32  	%r170, %r169, 4;
	or.b32  	%r5, %r170, %r168;
	shl.b32 	%r171, %r162, 7;
	or.b32  	%r6, %r171, %r3;
	mul.wide.u32 	%rd14, %r6, 2;
	add.s64 	%rd15, %rd13, %rd14;
	ld.global.nc.v4.u32 	{%r172, %r173, %r174, %r175}, [%rd15];
	mad.lo.s32 	%r176, %r162, 3968, %r6;
	shl.b32 	%r7, %r4, 7;
	or.b32  	%r177, %r7, %r3;
	add.s32 	%r178, %r176, %r7;
	mul.wide.u32 	%rd16, %r178, 2;
	add.s64 	%rd7, %rd12, %rd16;
	setp.gt.u32 	%p1, %r4, 31;
	shl.b32 	%r179, %r177, 1;
	mov.u32 	%r180, shared_storage;
	add.s32 	%r153, %r180, %r179;
	selp.b32 	%r154, 0, 16, %p1;
	// begin inline asm
	cp.async.cg.shared.global [%r153], [%rd7], 16, %r154;

	// end inline asm
	cvt.u64.u32 	%rd17, %r176;
	cvt.u64.u32 	%rd18, %r7;
	add.s64 	%rd19, %rd17, %rd18;
	shl.b64 	%rd20, %rd19, 1;
	add.s64 	%rd21, %rd12, %rd20;
	add.s64 	%rd8, %rd21, 256;
	setp.gt.u32 	%p2, %r4, 30;
	add.s32 	%r155, %r153, 256;
	selp.b32 	%r156, 0, 16, %p2;
	// begin inline asm
	cp.async.cg.shared.global [%r155], [%rd8], 16, %r156;

	// end inline asm
	// begin inline asm
	cp.async.commit_group;

	// end inline asm
	add.s64 	%rd9, %rd21, 4096;
	add.s32 	%r157, %r153, 4096;
	setp.lt.u32 	%p3, %r4, 16;
	selp.b32 	%r158, 16, 0, %p3;
	// begin inline asm
	cp.async.cg.shared.global [%r157], [%rd9], 16, %r158;

	// end inline asm
	add.s64 	%rd10, %rd21, 4352;
	setp.gt.u32 	%p4, %r4, 14;
	add.s32 	%r159, %r153, 4352;
	selp.b32 	%r160, 0, 16, %p4;
	// begin inline asm
	cp.async.cg.shared.global [%r159], [%rd10], 16, %r160;

	// end inline asm
	// begin inline asm
	cp.async.commit_group;

	// end inline asm
	// begin inline asm
	cp.async.wait_group 1;

	// end inline asm
	bar.sync 	0;
	ld.shared.v4.u32 	{%r181, %r182, %r183, %r184}, [%r153];
	mov.b32 	{%rs11, %rs13}, %r172;
	// begin inline asm
	{  cvt.f32.f16 %f13, %rs11;}

	// end inline asm
	mov.b32 	{%rs12, %rs14}, %r181;
	// begin inline asm
	{  cvt.f32.f16 %f14, %rs12;}

	// end inline asm
	fma.rn.f32 	%f53, %f13, %f14, 0f00000000;
	// begin inline asm
	{  cvt.f32.f16 %f15, %rs13;}

	// end inline asm
	// begin inline asm
	{  cvt.f32.f16 %f16, %rs14;}

	// end inline asm
	fma.rn.f32 	%f54, %f15, %f16, %f53;
	mov.b32 	{%rs15, %rs17}, %r173;
	// begin inline asm
	{  cvt.f32.f16 %f17, %rs15;}

	// end inline asm
	mov.b32 	{%rs16, %rs18}, %r182;
	// begin inline asm
	{  cvt.f32.f16 %f18, %rs16;}

	// end inline asm
	fma.rn.f32 	%f55, %f17, %f18, %f54;
	// begin inline asm
	{  cvt.f32.f16 %f19, %rs17;}

	// end inline asm
	// begin inline asm
	{  cvt.f32.f16 %f20, %rs18;}

	// end inline asm
	fma.rn.f32 	%f56, %f19, %f20, %f55;
	mov.b32 	{%rs19, %rs21}, %r174;
	// begin inline asm
	{  cvt.f32.f16 %f21, %rs19;}

	// end inline asm
	mov.b32 	{%rs20, %rs22}, %r183;
	// begin inline asm
	{  cvt.f32.f16 %f22, %rs20;}

	// end inline asm
	fma.rn.f32 	%f57, %f21, %f22, %f56;
	// begin inline asm
	{  cvt.f32.f16 %f23, %rs21;}

	// end inline asm
	// begin inline asm
	{  cvt.f32.f16 %f24, %rs22;}

	// end inline asm
	fma.rn.f32 	%f58, %f23, %f24, %f57;
	mov.b32 	{%rs23, %rs25}, %r175;
	// begin inline asm
	{  cvt.f32.f16 %f25, %rs23;}

	// end inline asm
	mov.b32 	{%rs24, %rs26}, %r184;
	// begin inline asm
	{  cvt.f32.f16 %f26, %rs24;}

	// end inline asm
	fma.rn.f32 	%f59, %f25, %f26, %f58;
	// begin inline asm
	{  cvt.f32.f16 %f27, %rs25;}

	// end inline asm
	// begin inline asm
	{  cvt.f32.f16 %f28, %rs26;}

	// end inline asm
	fma.rn.f32 	%f60, %f27, %f28, %f59;
	mov.b32 	%r185, %f60;
	shfl.sync.bfly.b32	%r186|%p5, %r185, 8, 31, -1;
	mov.b32 	%f61, %r186;
	add.f32 	%f62, %f60, %f61;
	mov.b32 	%r187, %f62;
	shfl.sync.bfly.b32	%r188|%p6, %r187, 4, 31, -1;
	mov.b32 	%f63, %r188;
	add.f32 	%f64, %f62, %f63;
	mov.b32 	%r189, %f64;
	shfl.sync.bfly.b32	%r190|%p7, %r189, 2, 31, -1;
	mov.b32 	%f65, %r190;
	add.f32 	%f66, %f64, %f65;
	mov.b32 	%r191, %f66;
	shfl.sync.bfly.b32	%r192|%p8, %r191, 1, 31, -1;
	mov.b32 	%f67, %r192;
	add.f32 	%f68, %f66, %f67;
	shl.b32 	%r193, %r4, 2;
	add.s32 	%r194, %r180, %r193;
	st.shared.f32 	[%r194+16384], %f68;
	st.shared.u32 	[%r194+16512], %r4;
	or.b32  	%r9, %r4, 1;
	ld.shared.v4.u32 	{%r195, %r196, %r197, %r198}, [%r153+256];
	mov.b32 	{%rs27, %rs28}, %r195;
	// begin inline asm
	{  cvt.f32.f16 %f29, %rs27;}

	// end inline asm
	fma.rn.f32 	%f69, %f13, %f29, 0f00000000;
	// begin inline asm
	{  cvt.f32.f16 %f30, %rs28;}

	// end inline asm
	fma.rn.f32 	%f70, %f15, %f30, %f69;
	mov.b32 	{%rs29, %rs30}, %r196;
	// begin inline asm
	{  cvt.f32.f16 %f31, %rs29;}

	// end inline asm
	fma.rn.f32 	%f71, %f17, %f31, %f70;
	// begin inline asm
	{  cvt.f32.f16 %f32, %rs30;}

	// end inline asm
	fma.rn.f32 	%f72, %f19, %f32, %f71;
	mov.b32 	{%rs31, %rs32}, %r197;
	// begin inline asm
	{  cvt.f32.f16 %f33, %rs31;}

	// end inline asm
	fma.rn.f32 	%f73, %f21, %f33, %f72;
	// begin inline asm
	{  cvt.f32.f16 %f34, %rs32;}

	// end inline asm
	fma.rn.f32 	%f74, %f23, %f34, %f73;
	mov.b32 	{%rs33, %rs34}, %r198;
	// begin inline asm
	{  cvt.f32.f16 %f35, %rs33;}

	// end inline asm
	fma.rn.f32 	%f75, %f25, %f35, %f74;
	// begin inline asm
	{  cvt.f32.f16 %f36, %rs34;}

	// end inline asm
	fma.rn.f32 	%f76, %f27, %f36, %f75;
	mov.b32 	%r199, %f76;
	shfl.sync.bfly.b32	%r200|%p9, %r199, 8, 31, -1;
	mov.b32 	%f77, %r200;
	add.f32 	%f78, %f76, %f77;
	mov.b32 	%r201, %f78;
	shfl.sync.bfly.b32	%r202|%p10, %r201, 4, 31, -1;
	mov.b32 	%f79, %r202;
	add.f32 	%f80, %f78, %f79;
	mov.b32 	%r203, %f80;
	shfl.sync.bfly.b32	%r204|%p11, %r203, 2, 31, -1;
	mov.b32 	%f81, %r204;
	add.f32 	%f82, %f80, %f81;
	mov.b32 	%r205, %f82;
	shfl.sync.bfly.b32	%r206|%p12, %r205, 1, 31, -1;
	mov.b32 	%f83, %r206;
	add.f32 	%f84, %f82, %f83;
	st.shared.f32 	[%r194+16388], %f84;
	st.shared.u32 	[%r194+16516], %r9;
	// begin inline asm
	cp.async.wait_group 0;

	// end inline asm
	bar.sync 	0;
	add.s32 	%r207, %r4, 16;
	ld.shared.v4.u32 	{%r208, %r209, %r210, %r211}, [%r153+4096];
	mov.b32 	{%rs35, %rs36}, %r208;
	// begin inline asm
	{  cvt.f32.f16 %f37, %rs35;}

	// end inline asm
	fma.rn.f32 	%f85, %f13, %f37, 0f00000000;
	// begin inline asm
	{  cvt.f32.f16 %f38, %rs36;}

	// end inline asm
	fma.rn.f32 	%f86, %f15, %f38, %f85;
	mov.b32 	{%rs37, %rs38}, %r209;
	// begin inline asm
	{  cvt.f32.f16 %f39, %rs37;}

	// end inline asm
	fma.rn.f32 	%f87, %f17, %f39, %f86;
	// begin inline asm
	{  cvt.f32.f16 %f40, %rs38;}

	// end inline asm
	fma.rn.f32 	%f88, %f19, %f40, %f87;
	mov.b32 	{%rs39, %rs40}, %r210;
	// begin inline asm
	{  cvt.f32.f16 %f41, %rs39;}

	// end inline asm
	fma.rn.f32 	%f89, %f21, %f41, %f88;
	// begin inline asm
	{  cvt.f32.f16 %f42, %rs40;}

	// end inline asm
	fma.rn.f32 	%f90, %f23, %f42, %f89;
	mov.b32 	{%rs41, %rs42}, %r211;
	// begin inline asm
	{  cvt.f32.f16 %f43, %rs41;}

	// end inline asm
	fma.rn.f32 	%f91, %f25, %f43, %f90;
	// begin inline asm
	{  cvt.f32.f16 %f44, %rs42;}

	// end inline asm
	fma.rn.f32 	%f92, %f27, %f44, %f91;
	mov.b32 	%r212, %f92;
	shfl.sync.bfly.b32	%r213|%p13, %r212, 8, 31, -1;
	mov.b32 	%f93, %r213;
	add.f32 	%f94, %f92, %f93;
	mov.b32 	%r214, %f94;
	shfl.sync.bfly.b32	%r215|%p14, %r214, 4, 31, -1;
	mov.b32 	%f95, %r215;
	add.f32 	%f96, %f94, %f95;
	mov.b32 	%r216, %f96;
	shfl.sync.bfly.b32	%r217|%p15, %r216, 2, 31, -1;
	mov.b32 	%f97, %r217;
	add.f32 	%f98, %f96, %f97;
	mov.b32 	%r218, %f98;
	shfl.sync.bfly.b32	%r219|%p16, %r218, 1, 31, -1;
	mov.b32 	%f99, %r219;
	add.f32 	%f100, %f98, %f99;
	st.shared.f32 	[%r194+16448], %f100;
	st.shared.u32 	[%r194+16576], %r207;
	add.s32 	%r220, %r4, 17;
	ld.shared.v4.u32 	{%r221, %r222, %r223, %r224}, [%r153+4352];
	mov.b32 	{%rs43, %rs44}, %r221;
	// begin inline asm
	{  cvt.f32.f16 %f45, %rs43;}

	// end inline asm
	fma.rn.f32 	%f101, %f13, %f45, 0f00000000;
	// begin inline asm
	{  cvt.f32.f16 %f46, %rs44;}

	// end inline asm
	fma.rn.f32 	%f102, %f15, %f46, %f101;
	mov.b32 	{%rs45, %rs46}, %r222;
	// begin inline asm
	{  cvt.f32.f16 %f47, %rs45;}

	// end inline asm
	fma.rn.f32 	%f103, %f17, %f47, %f102;
	// begin inline asm
	{  cvt.f32.f16 %f48, %rs46;}

	// end inline asm
	fma.rn.f32 	%f104, %f19, %f48, %f103;
	mov.b32 	{%rs47, %rs48}, %r223;
	// begin inline asm
	{  cvt.f32.f16 %f49, %rs47;}

	// end inline asm
	fma.rn.f32 	%f105, %f21, %f49, %f104;
	// begin inline asm
	{  cvt.f32.f16 %f50, %rs48;}

	// end inline asm
	fma.rn.f32 	%f106, %f23, %f50, %f105;
	mov.b32 	{%rs49, %rs50}, %r224;
	// begin inline asm
	{  cvt.f32.f16 %f51, %rs49;}

	// end inline asm
	fma.rn.f32 	%f107, %f25, %f51, %f106;
	// begin inline asm
	{  cvt.f32.f16 %f52, %rs50;}

	// end inline asm
	fma.rn.f32 	%f108, %f27, %f52, %f107;
	mov.b32 	%r225, %f108;
	shfl.sync.bfly.b32	%r226|%p17, %r225, 8, 31, -1;
	mov.b32 	%f109, %r226;
	add.f32 	%f110, %f108, %f109;
	mov.b32 	%r227, %f110;
	shfl.sync.bfly.b32	%r228|%p18, %r227, 4, 31, -1;
	mov.b32 	%f111, %r228;
	add.f32 	%f112, %f110, %f111;
	mov.b32 	%r229, %f112;
	shfl.sync.bfly.b32	%r230|%p19, %r229, 2, 31, -1;
	mov.b32 	%f113, %r230;
	add.f32 	%f114, %f112, %f113;
	mov.b32 	%r231, %f114;
	shfl.sync.bfly.b32	%r232|%p20, %r231, 1, 31, -1;
	mov.b32 	%f115, %r232;
	add.f32 	%f116, %f114, %f115;
	st.shared.f32 	[%r194+16452], %f116;
	st.shared.u32 	[%r194+16580], %r220;
	bar.sync 	0;
	setp.gt.u32 	%p21, %r813, 31;
	@%p21 bra 	$L__BB0_12;
	shl.b32 	%r233, %r813, 2;
	mov.u32 	%r234, shared_storage;
	add.s32 	%r235, %r234, %r233;
	ld.shared.f32 	%f9, [%r235+16384];
	ld.shared.u32 	%r10, [%r235+16512];
	setp.ne.s32 	%p22, %r813, 0;
	mov.b32 	%r236, %f9;
	shfl.sync.bfly.b32	%r237|%p23, %r236, 16, 31, -1;
	mov.b32 	%f117, %r237;
	shfl.sync.bfly.b32	%r238|%p24, %r10, 16, 31, -1;
	setp.lt.f32 	%p25, %f9, %f117;
	selp.f32 	%f118, %f117, %f9, %p25;
	selp.b32 	%r239, %r238, %r10, %p25;
	mov.b32 	%r240, %f118;
	shfl.sync.bfly.b32	%r241|%p26, %r240, 8, 31, -1;
	mov.b32 	%f119, %r241;
	shfl.sync.bfly.b32	%r242|%p27, %r239, 8, 31, -1;
	setp.lt.f32 	%p28, %f118, %f119;
	selp.f32 	%f120, %f119, %f118, %p28;
	selp.b32 	%r243, %r242, %r239, %p28;
	mov.b32 	%r244, %f120;
	shfl.sync.bfly.b32	%r245|%p29, %r244, 4, 31, -1;
	mov.b32 	%f121, %r245;
	shfl.sync.bfly.b32	%r246|%p30, %r243, 4, 31, -1;
	setp.lt.f32 	%p31, %f120, %f121;
	selp.f32 	%f122, %f121, %f120, %p31;
	selp.b32 	%r247, %r246, %r243, %p31;
	mov.b32 	%r248, %f122;
	shfl.sync.bfly.b32	%r249|%p32, %r248, 2, 31, -1;
	mov.b32 	%f123, %r249;
	shfl.sync.bfly.b32	%r250|%p33, %r247, 2, 31, -1;
	setp.lt.f32 	%p34, %f122, %f123;
	selp.f32 	%f124, %f123, %f122, %p34;
	selp.b32 	%r251, %r250, %r247, %p34;
	mov.b32 	%r252, %f124;
	shfl.sync.bfly.b32	%r253|%p35, %r252, 1, 31, -1;
	mov.b32 	%f125, %r253;
	shfl.sync.bfly.b32	%r254|%p36, %r251, 1, 31, -1;
	setp.lt.f32 	%p37, %f124, %f125;
	selp.b32 	%r255, %r254, %r251, %p37;
	shfl.sync.idx.b32	%r11|%p38, %r255, 0, 31, -1;
	@%p22 bra 	$L__BB0_3;
	st.shared.u32 	[shared_storage+16512], %r11;
$L__BB0_3:
	setp.ne.s32 	%p39, %r813, 0;
	setp.eq.s32 	%p40, %r10, %r11;
	selp.f32 	%f10, 0fFF800000, %f9, %p40;
	bar.warp.sync 	-1;
	mov.b32 	%r256, %f10;
	shfl.sync.bfly.b32	%r257|%p41, %r256, 16, 31, -1;
	mov.b32 	%f126, %r257;
	shfl.sync.bfly.b32	%r258|%p42, %r10, 16, 31, -1;
	setp.lt.f32 	%p43, %f10, %f126;
	selp.f32 	%f127, %f126, %f10, %p43;
	selp.b32 	%r259, %r258, %r10, %p43;
	mov.b32 	%r260, %f127;
	shfl.sync.bfly.b32	%r261|%p44, %r260, 8, 31, -1;
	mov.b32 	%f128, %r261;
	shfl.sync.bfly.b32	%r262|%p45, %r259, 8, 31, -1;
	setp.lt.f32 	%p46, %f127, %f128;
	selp.f32 	%f129, %f128, %f127, %p46;
	selp.b32 	%r263, %r262, %r259, %p46;
	mov.b32 	%r264, %f129;
	shfl.sync.bfly.b32	%r265|%p47, %r264, 4, 31, -1;
	mov.b32 	%f130, %r265;
	shfl.sync.bfly.b32	%r266|%p48, %r263, 4, 31, -1;
	setp.lt.f32 	%p49, %f129, %f130;
	selp.f32 	%f131, %f130, %f129, %p49;
	selp.b32 	%r267, %r266, %r263, %p49;
	mov.b32 	%r268, %f131;
	shfl.sync.bfly.b32	%r269|%p50, %r268, 2, 31, -1;
	mov.b32 	%f132, %r269;
	shfl.sync.bfly.b32	%r270|%p51, %r267, 2, 31, -1;
	setp.lt.f32 	%p52, %f131, %f132;
	selp.f32 	%f133, %f132, %f131, %p52;
	selp.b32 	%r271, %r270, %r267, %p52;
	mov.b32 	%r272, %f133;
	shfl.sync.bfly.b32	%r273|%p53, %r272, 1, 31, -1;
	mov.b32 	%f134, %r273;
	shfl.sync.bfly.b32	%r274|%p54, %r271, 1, 31, -1;
	setp.lt.f32 	%p55, %f133, %f134;
	selp.b32 	%r275, %r274, %r271, %p55;
	shfl.sync.idx.b32	%r12|%p56, %r275, 0, 31, -1;
	@%p39 bra 	$L__BB0_5;
	st.shared.u32 	[shared_storage+16516], %r12;
$L__BB0_5:
	setp.ne.s32 	%p57, %r813, 0;
	setp.eq.s32 	%p58, %r10, %r12;
	selp.f32 	%f11, 0fFF800000, %f10, %p58;
	bar.warp.sync 	-1;
	mov.b32 	%r276, %f11;
	shfl.sync.bfly.b32	%r277|%p59, %r276, 16, 31, -1;
	mov.b32 	%f135, %r277;
	shfl.sync.bfly.b32	%r278|%p60, %r10, 16, 31, -1;
	setp.lt.f32 	%p61, %f11, %f135;
	selp.f32 	%f136, %f135, %f11, %p61;
	selp.b32 	%r279, %r278, %r10, %p61;
	mov.b32 	%r280, %f136;
	shfl.sync.bfly.b32	%r281|%p62, %r280, 8, 31, -1;
	mov.b32 	%f137, %r281;
	shfl.sync.bfly.b32	%r282|%p63, %r279, 8, 31, -1;
	setp.lt.f32 	%p64, %f136, %f137;
	selp.f32 	%f138, %f137, %f136, %p64;
	selp.b32 	%r283, %r282, %r279, %p64;
	mov.b32 	%r284, %f138;
	shfl.sync.bfly.b32	%r285|%p65, %r284, 4, 31, -1;
	mov.b32 	%f139, %r285;
	shfl.sync.bfly.b32	%r286|%p66, %r283, 4, 31, -1;
	setp.lt.f32 	%p67, %f138, %f139;
	selp.f32 	%f140, %f139, %f138, %p67;
	selp.b32 	%r287, %r286, %r283, %p67;
	mov.b32 	%r288, %f140;
	shfl.sync.bfly.b32	%r289|%p68, %r288, 2, 31, -1;
	mov.b32 	%f141, %r289;
	shfl.sync.bfly.b32	%r290|%p69, %r287, 2, 31, -1;
	setp.lt.f32 	%p70, %f140, %f141;
	selp.f32 	%f142, %f141, %f140, %p70;
	selp.b32 	%r291, %r290, %r287, %p70;
	mov.b32 	%r292, %f142;
	shfl.sync.bfly.b32	%r293|%p71, %r292, 1, 31, -1;
	mov.b32 	%f143, %r293;
	shfl.sync.bfly.b32	%r294|%p72, %r291, 1, 31, -1;
	setp.lt.f32 	%p73, %f142, %f143;
	selp.b32 	%r295, %r294, %r291, %p73;
	shfl.sync.idx.b32	%r13|%p74, %r295, 0, 31, -1;
	@%p57 bra 	$L__BB0_7;
	st.shared.u32 	[shared_storage+16520], %r13;
$L__BB0_7:
	setp.ne.s32 	%p75, %r813, 0;
	setp.eq.s32 	%p76, %r10, %r13;
	selp.f32 	%f12, 0fFF800000, %f11, %p76;
	bar.warp.sync 	-1;
	mov.b32 	%r296, %f12;
	shfl.sync.bfly.b32	%r297|%p77, %r296, 16, 31, -1;
	mov.b32 	%f144, %r297;
	shfl.sync.bfly.b32	%r298|%p78, %r10, 16, 31, -1;
	setp.lt.f32 	%p79, %f12, %f144;
	selp.f32 	%f145, %f144, %f12, %p79;
	selp.b32 	%r299, %r298, %r10, %p79;
	mov.b32 	%r300, %f145;
	shfl.sync.bfly.b32	%r301|%p80, %r300, 8, 31, -1;
	mov.b32 	%f146, %r301;
	shfl.sync.bfly.b32	%r302|%p81, %r299, 8, 31, -1;
	setp.lt.f32 	%p82, %f145, %f146;
	selp.f32 	%f147, %f146, %f145, %p82;
	selp.b32 	%r303, %r302, %r299, %p82;
	mov.b32 	%r304, %f147;
	shfl.sync.bfly.b32	%r305|%p83, %r304, 4, 31, -1;
	mov.b32 	%f148, %r305;
	shfl.sync.bfly.b32	%r306|%p84, %r303, 4, 31, -1;
	setp.lt.f32 	%p85, %f147, %f148;
	selp.f32 	%f149, %f148, %f147, %p85;
	selp.b32 	%r307, %r306, %r303, %p85;
	mov.b32 	%r308, %f149;
	shfl.sync.bfly.b32	%r309|%p86, %r308, 2, 31, -1;
	mov.b32 	%f150, %r309;
	shfl.sync.bfly.b32	%r310|%p87, %r307, 2, 31, -1;
	setp.lt.f32 	%p88, %f149, %f150;
	selp.f32 	%f151, %f150, %f149, %p88;
	selp.b32 	%r311, %r310, %r307, %p88;
	mov.b32 	%r312, %f151;
	shfl.sync.bfly.b32	%r313|%p89, %r312, 1, 31, -1;
	mov.b32 	%f152, %r313;
	shfl.sync.bfly.b32	%r314|%p90, %r311, 1, 31, -1;
	setp.lt.f32 	%p91, %f151, %f152;
	selp.b32 	%r315, %r314, %r311, %p91;
	shfl.sync.idx.b32	%r14|%p92, %r315, 0, 31, -1;
	@%p75 bra 	$L__BB0_9;
	st.shared.u32 	[shared_storage+16524], %r14;
$L__BB0_9:
	setp.ne.s32 	%p93, %r813, 0;
	setp.eq.s32 	%p94, %r10, %r14;
	selp.f32 	%f153, 0fFF800000, %f12, %p94;
	bar.warp.sync 	-1;
	mov.b32 	%r316, %f153;
	shfl.sync.bfly.b32	%r317|%p95, %r316, 16, 31, -1;
	mov.b32 	%f154, %r317;
	shfl.sync.bfly.b32	%r318|%p96, %r10, 16, 31, -1;
	setp.lt.f32 	%p97, %f153, %f154;
	selp.f32 	%f155, %f154, %f153, %p97;
	selp.b32 	%r319, %r318, %r10, %p97;
	mov.b32 	%r320, %f155;
	shfl.sync.bfly.b32	%r321|%p98, %r320, 8, 31, -1;
	mov.b32 	%f156, %r321;
	shfl.sync.bfly.b32	%r322|%p99, %r319, 8, 31, -1;
	setp.lt.f32 	%p100, %f155, %f156;
	selp.f32 	%f157, %f156, %f155, %p100;
	selp.b32 	%r323, %r322, %r319, %p100;
	mov.b32 	%r324, %f157;
	shfl.sync.bfly.b32	%r325|%p101, %r324, 4, 31, -1;
	mov.b32 	%f158, %r325;
	shfl.sync.bfly.b32	%r326|%p102, %r323, 4, 31, -1;
	setp.lt.f32 	%p103, %f157, %f158;
	selp.f32 	%f159, %f158, %f157, %p103;
	selp.b32 	%r327, %r326, %r323, %p103;
	mov.b32 	%r328, %f159;
	shfl.sync.bfly.b32	%r329|%p104, %r328, 2, 31, -1;
	mov.b32 	%f160, %r329;
	shfl.sync.bfly.b32	%r330|%p105, %r327, 2, 31, -1;
	setp.lt.f32 	%p106, %f159, %f160;
	selp.f32 	%f161, %f160, %f159, %p106;
	selp.b32 	%r331, %r330, %r327, %p106;
	mov.b32 	%r332, %f161;
	shfl.sync.bfly.b32	%r333|%p107, %r332, 1, 31, -1;
	mov.b32 	%f162, %r333;
	shfl.sync.bfly.b32	%r334|%p108, %r331, 1, 31, -1;
	setp.lt.f32 	%p109, %f161, %f162;
	selp.b32 	%r335, %r334, %r331, %p109;
	shfl.sync.idx.b32	%r15|%p110, %r335, 0, 31, -1;
	@%p93 bra 	$L__BB0_11;
	st.shared.u32 	[shared_storage+16528], %r15;
$L__BB0_11:
	bar.warp.sync 	-1;
$L__BB0_12:
	bar.sync 	0;
	mul.hi.u32 	%r345, %r1, 1717986919;
	shr.u32 	%r346, %r345, 1;
	mul.lo.s32 	%r347, %r346, 5;
	sub.s32 	%r348, %r1, %r347;
	shl.b32 	%r349, %r348, 2;
	mov.u32 	%r350, shared_storage;
	add.s32 	%r351, %r350, %r349;
	ld.shared.u32 	%r352, [%r351+16512];
	mul.lo.s32 	%r16, %r352, 1280;
	or.b32  	%r353, %r16, %r5;
	shl.b32 	%r354, %r353, 12;
	add.s32 	%r17, %r6, %r354;
	mul.wide.s32 	%rd26, %r17, 2;
	add.s64 	%rd22, %rd5, %rd26;
	shl.b32 	%r355, %r7, 1;
	add.s32 	%r336, %r153, %r355;
	mov.b32 	%r343, 16;
	// begin inline asm
	cp.async.cg.shared.global [%r336], [%rd22], 16, %r343;

	// end inline asm
	add.s32 	%r19, %r9, %r4;
	add.s64 	%rd23, %rd22, 8192;
	add.s32 	%r338, %r336, 256;
	// begin inline asm
	cp.async.cg.shared.global [%r338], [%rd23], 16, %r343;

	// end inline asm
	add.s64 	%rd24, %rd22, 16384;
	add.s32 	%r340, %r336, 512;
	// begin inline asm
	cp.async.cg.shared.global [%r340], [%rd24], 16, %r343;

	// end inline asm
	add.s64 	%rd25, %rd22, 24576;
	add.s32 	%r342, %r336, 768;
	// begin inline asm
	cp.async.cg.shared.global [%r342], [%rd25], 16, %r343;

	// end inline asm
	// begin inline asm
	cp.async.commit_group;

	// end inline asm
	mov.b32 	%r783, 1;
$L__BB0_13:
	shl.b32 	%r364, %r783, 17;
	add.s32 	%r365, %r364, %r17;
	shl.b32 	%r366, %r5, 7;
	mul.wide.s32 	%rd31, %r365, 2;
	add.s64 	%rd27, %rd5, %rd31;
	shl.b32 	%r367, %r783, 13;
	and.b32  	%r368, %r367, 8192;
	add.s32 	%r356, %r336, %r368;
	mov.b32 	%r363, 16;
	// begin inline asm
	cp.async.cg.shared.global [%r356], [%rd27], 16, %r363;

	// end inline asm
	add.s64 	%rd28, %rd27, 8192;
	add.s32 	%r358, %r356, 256;
	// begin inline asm
	cp.async.cg.shared.global [%r358], [%rd28], 16, %r363;

	// end inline asm
	add.s64 	%rd29, %rd27, 16384;
	add.s32 	%r360, %r356, 512;
	// begin inline asm
	cp.async.cg.shared.global [%r360], [%rd29], 16, %r363;

	// end inline asm
	add.s64 	%rd30, %rd27, 24576;
	add.s32 	%r362, %r356, 768;
	// begin inline asm
	cp.async.cg.shared.global [%r362], [%rd30], 16, %r363;

	// end inline asm
	// begin inline asm
	cp.async.commit_group;

	// end inline asm
	// begin inline asm
	cp.async.wait_group 1;

	// end inline asm
	bar.sync 	0;
	add.s32 	%r369, %r783, -1;
	shl.b32 	%r370, %r369, 5;
	add.s32 	%r371, %r370, %r5;
	shl.b32 	%r372, %r369, 12;
	and.b32  	%r373, %r372, 4096;
	add.s32 	%r374, %r373, %r366;
	or.b32  	%r375, %r374, %r3;
	shl.b32 	%r376, %r375, 1;
	mov.u32 	%r377, shared_storage;
	add.s32 	%r378, %r377, %r376;
	ld.shared.v4.u32 	{%r379, %r380, %r381, %r382}, [%r378];
	mov.b32 	{%rs51, %rs52}, %r379;
	// begin inline asm
	{  cvt.f32.f16 %f163, %rs51;}

	// end inline asm
	fma.rn.f32 	%f195, %f13, %f163, 0f00000000;
	// begin inline asm
	{  cvt.f32.f16 %f164, %rs52;}

	// end inline asm
	fma.rn.f32 	%f196, %f15, %f164, %f195;
	mov.b32 	{%rs53, %rs54}, %r380;
	// begin inline asm
	{  cvt.f32.f16 %f165, %rs53;}

	// end inline asm
	fma.rn.f32 	%f197, %f17, %f165, %f196;
	// begin inline asm
	{  cvt.f32.f16 %f166, %rs54;}

	// end inline asm
	fma.rn.f32 	%f198, %f19, %f166, %f197;
	mov.b32 	{%rs55, %rs56}, %r381;
	// begin inline asm
	{  cvt.f32.f16 %f167, %rs55;}

	// end inline asm
	fma.rn.f32 	%f199, %f21, %f167, %f198;
	// begin inline asm
	{  cvt.f32.f16 %f168, %rs56;}

	// end inline asm
	fma.rn.f32 	%f200, %f23, %f168, %f199;
	mov.b32 	{%rs57, %rs58}, %r382;
	// begin inline asm
	{  cvt.f32.f16 %f169, %rs57;}

	// end inline asm
	fma.rn.f32 	%f201, %f25, %f169, %f200;
	// begin inline asm
	{  cvt.f32.f16 %f170, %rs58;}

	// end inline asm
	fma.rn.f32 	%f202, %f27, %f170, %f201;
	mov.b32 	%r383, %f202;
	shfl.sync.bfly.b32	%r384|%p111, %r383, 8, 31, -1;
	mov.b32 	%f203, %r384;
	add.f32 	%f204, %f202, %f203;
	mov.b32 	%r385, %f204;
	shfl.sync.bfly.b32	%r386|%p112, %r385, 4, 31, -1;
	mov.b32 	%f205, %r386;
	add.f32 	%f206, %f204, %f205;
	mov.b32 	%r387, %f206;
	shfl.sync.bfly.b32	%r388|%p113, %r387, 2, 31, -1;
	mov.b32 	%f207, %r388;
	add.f32 	%f208, %f206, %f207;
	mov.b32 	%r389, %f208;
	shfl.sync.bfly.b32	%r390|%p114, %r389, 1, 31, -1;
	mov.b32 	%f209, %r390;
	add.f32 	%f210, %f208, %f209;
	shl.b32 	%r391, %r371, 2;
	add.s32 	%r392, %r377, %r391;
	st.shared.f32 	[%r392+16640], %f210;
	st.shared.u32 	[%r392+21760], %r371;
	ld.shared.v4.u32 	{%r393, %r394, %r395, %r396}, [%r378+256];
	mov.b32 	{%rs59, %rs60}, %r393;
	// begin inline asm
	{  cvt.f32.f16 %f171, %rs59;}

	// end inline asm
	fma.rn.f32 	%f211, %f13, %f171, 0f00000000;
	// begin inline asm
	{  cvt.f32.f16 %f172, %rs60;}

	// end inline asm
	fma.rn.f32 	%f212, %f15, %f172, %f211;
	mov.b32 	{%rs61, %rs62}, %r394;
	// begin inline asm
	{  cvt.f32.f16 %f173, %rs61;}

	// end inline asm
	fma.rn.f32 	%f213, %f17, %f173, %f212;
	// begin inline asm
	{  cvt.f32.f16 %f174, %rs62;}

	// end inline asm
	fma.rn.f32 	%f214, %f19, %f174, %f213;
	mov.b32 	{%rs63, %rs64}, %r395;
	// begin inline asm
	{  cvt.f32.f16 %f175, %rs63;}

	// end inline asm
	fma.rn.f32 	%f215, %f21, %f175, %f214;
	// begin inline asm
	{  cvt.f32.f16 %f176, %rs64;}

	// end inline asm
	fma.rn.f32 	%f216, %f23, %f176, %f215;
	mov.b32 	{%rs65, %rs66}, %r396;
	// begin inline asm
	{  cvt.f32.f16 %f177, %rs65;}

	// end inline asm
	fma.rn.f32 	%f217, %f25, %f177, %f216;
	// begin inline asm
	{  cvt.f32.f16 %f178, %rs66;}

	// end inline asm
	fma.rn.f32 	%f218, %f27, %f178, %f217;
	mov.b32 	%r397, %f218;
	shfl.sync.bfly.b32	%r398|%p115, %r397, 8, 31, -1;
	mov.b32 	%f219, %r398;
	add.f32 	%f220, %f218, %f219;
	mov.b32 	%r399, %f220;
	shfl.sync.bfly.b32	%r400|%p116, %r399, 4, 31, -1;
	mov.b32 	%f221, %r400;
	add.f32 	%f222, %f220, %f221;
	mov.b32 	%r401, %f222;
	shfl.sync.bfly.b32	%r402|%p117, %r401, 2, 31, -1;
	mov.b32 	%f223, %r402;
	add.f32 	%f224, %f222, %f223;
	mov.b32 	%r403, %f224;
	shfl.sync.bfly.b32	%r404|%p118, %r403, 1, 31, -1;
	mov.b32 	%f225, %r404;
	add.f32 	%f226, %f224, %f225;
	add.s32 	%r405, %r371, 1;
	st.shared.f32 	[%r392+16644], %f226;
	st.shared.u32 	[%r392+21764], %r405;
	ld.shared.v4.u32 	{%r406, %r407, %r408, %r409}, [%r378+512];
	mov.b32 	{%rs67, %rs68}, %r406;
	// begin inline asm
	{  cvt.f32.f16 %f179, %rs67;}

	// end inline asm
	fma.rn.f32 	%f227, %f13, %f179, 0f00000000;
	// begin inline asm
	{  cvt.f32.f16 %f180, %rs68;}

	// end inline asm
	fma.rn.f32 	%f228, %f15, %f180, %f227;
	mov.b32 	{%rs69, %rs70}, %r407;
	// begin inline asm
	{  cvt.f32.f16 %f181, %rs69;}

	// end inline asm
	fma.rn.f32 	%f229, %f17, %f181, %f228;
	// begin inline asm
	{  cvt.f32.f16 %f182, %rs70;}

	// end inline asm
	fma.rn.f32 	%f230, %f19, %f182, %f229;
	mov.b32 	{%rs71, %rs72}, %r408;
	// begin inline asm
	{  cvt.f32.f16 %f183, %rs71;}

	// end inline asm
	fma.rn.f32 	%f231, %f21, %f183, %f230;
	// begin inline asm
	{  cvt.f32.f16 %f184, %rs72;}

	// end inline asm
	fma.rn.f32 	%f232, %f23, %f184, %f231;
	mov.b32 	{%rs73, %rs74}, %r409;
	// begin inline asm
	{  cvt.f32.f16 %f185, %rs73;}

	// end inline asm
	fma.rn.f32 	%f233, %f25, %f185, %f232;
	// begin inline asm
	{  cvt.f32.f16 %f186, %rs74;}

	// end inline asm
	fma.rn.f32 	%f234, %f27, %f186, %f233;
	mov.b32 	%r410, %f234;
	shfl.sync.bfly.b32	%r411|%p119, %r410, 8, 31, -1;
	mov.b32 	%f235, %r411;
	add.f32 	%f236, %f234, %f235;
	mov.b32 	%r412, %f236;
	shfl.sync.bfly.b32	%r413|%p120, %r412, 4, 31, -1;
	mov.b32 	%f237, %r413;
	add.f32 	%f238, %f236, %f237;
	mov.b32 	%r414, %f238;
	shfl.sync.bfly.b32	%r415|%p121, %r414, 2, 31, -1;
	mov.b32 	%f239, %r415;
	add.f32 	%f240, %f238, %f239;
	mov.b32 	%r416, %f240;
	shfl.sync.bfly.b32	%r417|%p122, %r416, 1, 31, -1;
	mov.b32 	%f241, %r417;
	add.f32 	%f242, %f240, %f241;
	add.s32 	%r418, %r371, 2;
	st.shared.f32 	[%r392+16648], %f242;
	st.shared.u32 	[%r392+21768], %r418;
	ld.shared.v4.u32 	{%r419, %r420, %r421, %r422}, [%r378+768];
	mov.b32 	{%rs75, %rs76}, %r419;
	// begin inline asm
	{  cvt.f32.f16 %f187, %rs75;}

	// end inline asm
	fma.rn.f32 	%f243, %f13, %f187, 0f00000000;
	// begin inline asm
	{  cvt.f32.f16 %f188, %rs76;}

	// end inline asm
	fma.rn.f32 	%f244, %f15, %f188, %f243;
	mov.b32 	{%rs77, %rs78}, %r420;
	// begin inline asm
	{  cvt.f32.f16 %f189, %rs77;}

	// end inline asm
	fma.rn.f32 	%f245, %f17, %f189, %f244;
	// begin inline asm
	{  cvt.f32.f16 %f190, %rs78;}

	// end inline asm
	fma.rn.f32 	%f246, %f19, %f190, %f245;
	mov.b32 	{%rs79, %rs80}, %r421;
	// begin inline asm
	{  cvt.f32.f16 %f191, %rs79;}

	// end inline asm
	fma.rn.f32 	%f247, %f21, %f191, %f246;
	// begin inline asm
	{  cvt.f32.f16 %f192, %rs80;}

	// end inline asm
	fma.rn.f32 	%f248, %f23, %f192, %f247;
	mov.b32 	{%rs81, %rs82}, %r422;
	// begin inline asm
	{  cvt.f32.f16 %f193, %rs81;}

	// end inline asm
	fma.rn.f32 	%f249, %f25, %f193, %f248;
	// begin inline asm
	{  cvt.f32.f16 %f194, %rs82;}

	// end inline asm
	fma.rn.f32 	%f250, %f27, %f194, %f249;
	mov.b32 	%r423, %f250;
	shfl.sync.bfly.b32	%r424|%p123, %r423, 8, 31, -1;
	mov.b32 	%f251, %r424;
	add.f32 	%f252, %f250, %f251;
	mov.b32 	%r425, %f252;
	shfl.sync.bfly.b32	%r426|%p124, %r425, 4, 31, -1;
	mov.b32 	%f253, %r426;
	add.f32 	%f254, %f252, %f253;
	mov.b32 	%r427, %f254;
	shfl.sync.bfly.b32	%r428|%p125, %r427, 2, 31, -1;
	mov.b32 	%f255, %r428;
	add.f32 	%f256, %f254, %f255;
	mov.b32 	%r429, %f256;
	shfl.sync.bfly.b32	%r430|%p126, %r429, 1, 31, -1;
	mov.b32 	%f257, %r430;
	add.f32 	%f258, %f256, %f257;
	add.s32 	%r431, %r371, 3;
	st.shared.f32 	[%r392+16652], %f258;
	st.shared.u32 	[%r392+21772], %r431;
	add.s32 	%r783, %r783, 1;
	setp.ne.s32 	%p127, %r783, 40;
	@%p127 bra 	$L__BB0_13;
	// begin inline asm
	cp.async.wait_group 0;

	// end inline asm
	bar.sync 	0;
	add.s32 	%r437, %r19, 1247;
	ld.shared.v4.u32 	{%r438, %r439, %r440, %r441}, [%r336+8192];
	mov.b32 	{%rs83, %rs84}, %r438;
	// begin inline asm
	{  cvt.f32.f16 %f259, %rs83;}

	// end inline asm
	fma.rn.f32 	%f291, %f13, %f259, 0f00000000;
	// begin inline asm
	{  cvt.f32.f16 %f260, %rs84;}

	// end inline asm
	fma.rn.f32 	%f292, %f15, %f260, %f291;
	mov.b32 	{%rs85, %rs86}, %r439;
	// begin inline asm
	{  cvt.f32.f16 %f261, %rs85;}

	// end inline asm
	fma.rn.f32 	%f293, %f17, %f261, %f292;
	// begin inline asm
	{  cvt.f32.f16 %f262, %rs86;}

	// end inline asm
	fma.rn.f32 	%f294, %f19, %f262, %f293;
	mov.b32 	{%rs87, %rs88}, %r440;
	// begin inline asm
	{  cvt.f32.f16 %f263, %rs87;}

	// end inline asm
	fma.rn.f32 	%f295, %f21, %f263, %f294;
	// begin inline asm
	{  cvt.f32.f16 %f264, %rs88;}

	// end inline asm
	fma.rn.f32 	%f296, %f23, %f264, %f295;
	mov.b32 	{%rs89, %rs90}, %r441;
	// begin inline asm
	{  cvt.f32.f16 %f265, %rs89;}

	// end inline asm
	fma.rn.f32 	%f297, %f25, %f265, %f296;
	// begin inline asm
	{  cvt.f32.f16 %f266, %rs90;}

	// end inline asm
	fma.rn.f32 	%f298, %f27, %f266, %f297;
	mov.b32 	%r442, %f298;
	shfl.sync.bfly.b32	%r443|%p128, %r442, 8, 31, -1;
	mov.b32 	%f299, %r443;
	add.f32 	%f300, %f298, %f299;
	mov.b32 	%r444, %f300;
	shfl.sync.bfly.b32	%r445|%p129, %r444, 4, 31, -1;
	mov.b32 	%f301, %r445;
	add.f32 	%f302, %f300, %f301;
	mov.b32 	%r446, %f302;
	shfl.sync.bfly.b32	%r447|%p130, %r446, 2, 31, -1;
	mov.b32 	%f303, %r447;
	add.f32 	%f304, %f302, %f303;
	mov.b32 	%r448, %f304;
	shfl.sync.bfly.b32	%r449|%p131, %r448, 1, 31, -1;
	mov.b32 	%f305, %r449;
	add.f32 	%f306, %f304, %f305;
	shl.b32 	%r450, %r5, 2;
	mov.u32 	%r451, shared_storage;
	add.s32 	%r452, %r451, 16640;
	add.s32 	%r453, %r452, %r450;
	st.shared.f32 	[%r453+4992], %f306;
	st.shared.u32 	[%r453+10112], %r437;
	ld.shared.v4.u32 	{%r454, %r455, %r456, %r457}, [%r336+8448];
	mov.b32 	{%rs91, %rs92}, %r454;
	// begin inline asm
	{  cvt.f32.f16 %f267, %rs91;}

	// end inline asm
	fma.rn.f32 	%f307, %f13, %f267, 0f00000000;
	// begin inline asm
	{  cvt.f32.f16 %f268, %rs92;}

	// end inline asm
	fma.rn.f32 	%f308, %f15, %f268, %f307;
	mov.b32 	{%rs93, %rs94}, %r455;
	// begin inline asm
	{  cvt.f32.f16 %f269, %rs93;}

	// end inline asm
	fma.rn.f32 	%f309, %f17, %f269, %f308;
	// begin inline asm
	{  cvt.f32.f16 %f270, %rs94;}

	// end inline asm
	fma.rn.f32 	%f310, %f19, %f270, %f309;
	mov.b32 	{%rs95, %rs96}, %r456;
	// begin inline asm
	{  cvt.f32.f16 %f271, %rs95;}

	// end inline asm
	fma.rn.f32 	%f311, %f21, %f271, %f310;
	// begin inline asm
	{  cvt.f32.f16 %f272, %rs96;}

	// end inline asm
	fma.rn.f32 	%f312, %f23, %f272, %f311;
	mov.b32 	{%rs97, %rs98}, %r457;
	// begin inline asm
	{  cvt.f32.f16 %f273, %rs97;}

	// end inline asm
	fma.rn.f32 	%f313, %f25, %f273, %f312;
	// begin inline asm
	{  cvt.f32.f16 %f274, %rs98;}

	// end inline asm
	fma.rn.f32 	%f314, %f27, %f274, %f313;
	mov.b32 	%r458, %f314;
	shfl.sync.bfly.b32	%r459|%p132, %r458, 8, 31, -1;
	mov.b32 	%f315, %r459;
	add.f32 	%f316, %f314, %f315;
	mov.b32 	%r460, %f316;
	shfl.sync.bfly.b32	%r461|%p133, %r460, 4, 31, -1;
	mov.b32 	%f317, %r461;
	add.f32 	%f318, %f316, %f317;
	mov.b32 	%r462, %f318;
	shfl.sync.bfly.b32	%r463|%p134, %r462, 2, 31, -1;
	mov.b32 	%f319, %r463;
	add.f32 	%f320, %f318, %f319;
	mov.b32 	%r464, %f320;
	shfl.sync.bfly.b32	%r465|%p135, %r464, 1, 31, -1;
	mov.b32 	%f321, %r465;
	add.f32 	%f322, %f320, %f321;
	add.s32 	%r466, %r19, 1248;
	st.shared.f32 	[%r453+4996], %f322;
	st.shared.u32 	[%r453+10116], %r466;
	ld.shared.v4.u32 	{%r467, %r468, %r469, %r470}, [%r336+8704];
	mov.b32 	{%rs99, %rs100}, %r467;
	// begin inline asm
	{  cvt.f32.f16 %f275, %rs99;}

	// end inline asm
	fma.rn.f32 	%f323, %f13, %f275, 0f00000000;
	// begin inline asm
	{  cvt.f32.f16 %f276, %rs100;}

	// end inline asm
	fma.rn.f32 	%f324, %f15, %f276, %f323;
	mov.b32 	{%rs101, %rs102}, %r468;
	// begin inline asm
	{  cvt.f32.f16 %f277, %rs101;}

	// end inline asm
	fma.rn.f32 	%f325, %f17, %f277, %f324;
	// begin inline asm
	{  cvt.f32.f16 %f278, %rs102;}

	// end inline asm
	fma.rn.f32 	%f326, %f19, %f278, %f325;
	mov.b32 	{%rs103, %rs104}, %r469;
	// begin inline asm
	{  cvt.f32.f16 %f279, %rs103;}

	// end inline asm
	fma.rn.f32 	%f327, %f21, %f279, %f326;
	// begin inline asm
	{  cvt.f32.f16 %f280, %rs104;}

	// end inline asm
	fma.rn.f32 	%f328, %f23, %f280, %f327;
	mov.b32 	{%rs105, %rs106}, %r470;
	// begin inline asm
	{  cvt.f32.f16 %f281, %rs105;}

	// end inline asm
	fma.rn.f32 	%f329, %f25, %f281, %f328;
	// begin inline asm
	{  cvt.f32.f16 %f282, %rs106;}

	// end inline asm
	fma.rn.f32 	%f330, %f27, %f282, %f329;
	mov.b32 	%r471, %f330;
	shfl.sync.bfly.b32	%r472|%p136, %r471, 8, 31, -1;
	mov.b32 	%f331, %r472;
	add.f32 	%f332, %f330, %f331;
	mov.b32 	%r473, %f332;
	shfl.sync.bfly.b32	%r474|%p137, %r473, 4, 31, -1;
	mov.b32 	%f333, %r474;
	add.f32 	%f334, %f332, %f333;
	mov.b32 	%r475, %f334;
	shfl.sync.bfly.b32	%r476|%p138, %r475, 2, 31, -1;
	mov.b32 	%f335, %r476;
	add.f32 	%f336, %f334, %f335;
	mov.b32 	%r477, %f336;
	shfl.sync.bfly.b32	%r478|%p139, %r477, 1, 31, -1;
	mov.b32 	%f337, %r478;
	add.f32 	%f338, %f336, %f337;
	add.s32 	%r479, %r19, 1249;
	st.shared.f32 	[%r453+5000], %f338;
	st.shared.u32 	[%r453+10120], %r479;
	ld.shared.v4.u32 	{%r480, %r481, %r482, %r483}, [%r336+8960];
	mov.b32 	{%rs107, %rs108}, %r480;
	// begin inline asm
	{  cvt.f32.f16 %f283, %rs107;}

	// end inline asm
	fma.rn.f32 	%f339, %f13, %f283, 0f00000000;
	// begin inline asm
	{  cvt.f32.f16 %f284, %rs108;}

	// end inline asm
	fma.rn.f32 	%f340, %f15, %f284, %f339;
	mov.b32 	{%rs109, %rs110}, %r481;
	// begin inline asm
	{  cvt.f32.f16 %f285, %rs109;}

	// end inline asm
	fma.rn.f32 	%f341, %f17, %f285, %f340;
	// begin inline asm
	{  cvt.f32.f16 %f286, %rs110;}

	// end inline asm
	fma.rn.f32 	%f342, %f19, %f286, %f341;
	mov.b32 	{%rs111, %rs112}, %r482;
	// begin inline asm
	{  cvt.f32.f16 %f287, %rs111;}

	// end inline asm
	fma.rn.f32 	%f343, %f21, %f287, %f342;
	// begin inline asm
	{  cvt.f32.f16 %f288, %rs112;}

	// end inline asm
	fma.rn.f32 	%f344, %f23, %f288, %f343;
	mov.b32 	{%rs113, %rs114}, %r483;
	// begin inline asm
	{  cvt.f32.f16 %f289, %rs113;}

	// end inline asm
	fma.rn.f32 	%f345, %f25, %f289, %f344;
	// begin inline asm
	{  cvt.f32.f16 %f290, %rs114;}

	// end inline asm
	fma.rn.f32 	%f346, %f27, %f290, %f345;
	mov.b32 	%r484, %f346;
	shfl.sync.bfly.b32	%r485|%p140, %r484, 8, 31, -1;
	mov.b32 	%f347, %r485;
	add.f32 	%f348, %f346, %f347;
	mov.b32 	%r486, %f348;
	shfl.sync.bfly.b32	%r487|%p141, %r486, 4, 31, -1;
	mov.b32 	%f349, %r487;
	add.f32 	%f350, %f348, %f349;
	mov.b32 	%r488, %f350;
	shfl.sync.bfly.b32	%r489|%p142, %r488, 2, 31, -1;
	mov.b32 	%f351, %r489;
	add.f32 	%f352, %f350, %f351;
	mov.b32 	%r490, %f352;
	shfl.sync.bfly.b32	%r491|%p143, %r490, 1, 31, -1;
	mov.b32 	%f353, %r491;
	add.f32 	%f354, %f352, %f353;
	add.s32 	%r492, %r19, 1250;
	st.shared.f32 	[%r453+5004], %f354;
	st.shared.u32 	[%r453+10124], %r492;
	bar.sync 	0;
	mul.lo.s32 	%r493, %r813, 40;
	add.s32 	%r22, %r452, %r493;
	ld.shared.v2.u32 	{%r494, %r495}, [%r22];
	ld.shared.v2.u32 	{%r803, %r802}, [%r22+5120];
	ld.shared.v2.u32 	{%r496, %r497}, [%r22+8];
	ld.shared.v2.u32 	{%r801, %r800}, [%r22+5128];
	ld.shared.v2.u32 	{%r498, %r499}, [%r22+16];
	ld.shared.v2.u32 	{%r799, %r798}, [%r22+5136];
	ld.shared.v2.u32 	{%r500, %r501}, [%r22+24];
	ld.shared.v2.u32 	{%r797, %r796}, [%r22+5144];
	ld.shared.v2.u32 	{%r502, %r503}, [%r22+32];
	ld.shared.v2.u32 	{%r795, %r794}, [%r22+5152];
	setp.gt.s32 	%p144, %r494, -1;
	selp.b32 	%r504, -2147483648, -1, %p144;
	xor.b32  	%r793, %r504, %r494;
	setp.gt.s32 	%p145, %r495, -1;
	selp.b32 	%r505, -2147483648, -1, %p145;
	xor.b32  	%r792, %r505, %r495;
	setp.gt.s32 	%p146, %r496, -1;
	selp.b32 	%r506, -2147483648, -1, %p146;
	xor.b32  	%r791, %r506, %r496;
	setp.gt.s32 	%p147, %r497, -1;
	selp.b32 	%r507, -2147483648, -1, %p147;
	xor.b32  	%r790, %r507, %r497;
	setp.gt.s32 	%p148, %r498, -1;
	selp.b32 	%r508, -2147483648, -1, %p148;
	xor.b32  	%r789, %r508, %r498;
	setp.gt.s32 	%p149, %r499, -1;
	selp.b32 	%r509, -2147483648, -1, %p149;
	xor.b32  	%r788, %r509, %r499;
	setp.gt.s32 	%p150, %r500, -1;
	selp.b32 	%r510, -2147483648, -1, %p150;
	xor.b32  	%r787, %r510, %r500;
	setp.gt.s32 	%p151, %r501, -1;
	selp.b32 	%r511, -2147483648, -1, %p151;
	xor.b32  	%r786, %r511, %r501;
	setp.gt.s32 	%p152, %r502, -1;
	selp.b32 	%r512, -2147483648, -1, %p152;
	xor.b32  	%r785, %r512, %r502;
	setp.gt.s32 	%p153, %r503, -1;
	selp.b32 	%r513, -2147483648, -1, %p153;
	xor.b32  	%r784, %r513, %r503;
	mov.u32 	%r514, _ZZ16gemv_topk_kernelPK6__halfS1_S1_PiE22candidate_sort_storage;
	add.s32 	%r515, %r514, %r493;
	mad.lo.s32 	%r43, %r813, -36, %r515;
	mov.b32 	%r805, 0;
	mov.b32 	%r434, 4;
	// begin inline asm
	bmsk.clamp.b32 %r432, %r805, %r434;
	// end inline asm
	shl.b32 	%r516, %r813, 5;
	add.s32 	%r45, %r43, %r516;
$L__BB0_15:
	mov.b32 	%r575, 0;
	st.shared.u32 	[%r43], %r575;
	st.shared.u32 	[%r43+512], %r575;
	st.shared.u32 	[%r43+1024], %r575;
	st.shared.u32 	[%r43+1536], %r575;
	st.shared.u32 	[%r43+2048], %r575;
	st.shared.u32 	[%r43+2560], %r575;
	st.shared.u32 	[%r43+3072], %r575;
	st.shared.u32 	[%r43+3584], %r575;
	st.shared.u32 	[%r43+4096], %r575;
	setp.eq.s32 	%p154, %r793, 2147483647;
	selp.b32 	%r518, -2147483648, %r793, %p154;
	// begin inline asm
	shr.b32 %r517, %r518, %r805;
	// end inline asm
	and.b32  	%r578, %r432, %r517;
	shl.b32 	%r579, %r578, 9;
	not.b32 	%r580, %r579;
	and.b32  	%r581, %r580, 3584;
	add.s32 	%r582, %r43, %r581;
	shr.u32 	%r583, %r578, 2;
	and.b32  	%r584, %r583, 1073741822;
	sub.s32 	%r68, %r582, %r584;
	ld.shared.u16 	%rs1, [%r68+2];
	add.s16 	%rs115, %rs1, 1;
	st.shared.u16 	[%r68+2], %rs115;
	setp.eq.s32 	%p155, %r792, 2147483647;
	selp.b32 	%r521, -2147483648, %r792, %p155;
	// begin inline asm
	shr.b32 %r520, %r521, %r805;
	// end inline asm
	and.b32  	%r585, %r432, %r520;
	shl.b32 	%r586, %r585, 9;
	not.b32 	%r587, %r586;
	and.b32  	%r588, %r587, 3584;
	add.s32 	%r589, %r43, %r588;
	shr.u32 	%r590, %r585, 2;
	and.b32  	%r591, %r590, 1073741822;
	sub.s32 	%r69, %r589, %r591;
	ld.shared.u16 	%rs2, [%r69+2];
	add.s16 	%rs116, %rs2, 1;
	st.shared.u16 	[%r69+2], %rs116;
	setp.eq.s32 	%p156, %r791, 2147483647;
	selp.b32 	%r524, -2147483648, %r791, %p156;
	// begin inline asm
	shr.b32 %r523, %r524, %r805;
	// end inline asm
	and.b32  	%r592, %r432, %r523;
	shl.b32 	%r593, %r592, 9;
	not.b32 	%r594, %r593;
	and.b32  	%r595, %r594, 3584;
	add.s32 	%r596, %r43, %r595;
	shr.u32 	%r597, %r592, 2;
	and.b32  	%r598, %r597, 1073741822;
	sub.s32 	%r70, %r596, %r598;
	ld.shared.u16 	%rs3, [%r70+2];
	add.s16 	%rs117, %rs3, 1;
	st.shared.u16 	[%r70+2], %rs117;
	setp.eq.s32 	%p157, %r790, 2147483647;
	selp.b32 	%r527, -2147483648, %r790, %p157;
	// begin inline asm
	shr.b32 %r526, %r527, %r805;
	// end inline asm
	and.b32  	%r599, %r432, %r526;
	shl.b32 	%r600, %r599, 9;
	not.b32 	%r601, %r600;
	and.b32  	%r602, %r601, 3584;
	add.s32 	%r603, %r43, %r602;
	shr.u32 	%r604, %r599, 2;
	and.b32  	%r605, %r604, 1073741822;
	sub.s32 	%r71, %r603, %r605;
	ld.shared.u16 	%rs4, [%r71+2];
	add.s16 	%rs118, %rs4, 1;
	st.shared.u16 	[%r71+2], %rs118;
	setp.eq.s32 	%p158, %r789, 2147483647;
	selp.b32 	%r530, -2147483648, %r789, %p158;
	// begin inline asm
	shr.b32 %r529, %r530, %r805;
	// end inline asm
	and.b32  	%r606, %r432, %r529;
	shl.b32 	%r607, %r606, 9;
	not.b32 	%r608, %r607;
	and.b32  	%r609, %r608, 3584;
	add.s32 	%r610, %r43, %r609;
	shr.u32 	%r611, %r606, 2;
	and.b32  	%r612, %r611, 1073741822;
	sub.s32 	%r72, %r610, %r612;
	ld.shared.u16 	%rs5, [%r72+2];
	add.s16 	%rs119, %rs5, 1;
	st.shared.u16 	[%r72+2], %rs119;
	setp.eq.s32 	%p159, %r788, 2147483647;
	selp.b32 	%r533, -2147483648, %r788, %p159;
	// begin inline asm
	shr.b32 %r532, %r533, %r805;
	// end inline asm
	and.b32  	%r613, %r432, %r532;
	shl.b32 	%r614, %r613, 9;
	not.b32 	%r615, %r614;
	and.b32  	%r616, %r615, 3584;
	add.s32 	%r617, %r43, %r616;
	shr.u32 	%r618, %r613, 2;
	and.b32  	%r619, %r618, 1073741822;
	sub.s32 	%r73, %r617, %r619;
	ld.shared.u16 	%rs6, [%r73+2];
	add.s16 	%rs120, %rs6, 1;
	st.shared.u16 	[%r73+2], %rs120;
	setp.eq.s32 	%p160, %r787, 2147483647;
	selp.b32 	%r536, -2147483648, %r787, %p160;
	// begin inline asm
	shr.b32 %r535, %r536, %r805;
	// end inline asm
	and.b32  	%r620, %r432, %r535;
	shl.b32 	%r621, %r620, 9;
	not.b32 	%r622, %r621;
	and.b32  	%r623, %r622, 3584;
	add.s32 	%r624, %r43, %r623;
	shr.u32 	%r625, %r620, 2;
	and.b32  	%r626, %r625, 1073741822;
	sub.s32 	%r74, %r624, %r626;
	ld.shared.u16 	%rs7, [%r74+2];
	add.s16 	%rs121, %rs7, 1;
	st.shared.u16 	[%r74+2], %rs121;
	setp.eq.s32 	%p161, %r786, 2147483647;
	selp.b32 	%r539, -2147483648, %r786, %p161;
	// begin inline asm
	shr.b32 %r538, %r539, %r805;
	// end inline asm
	and.b32  	%r627, %r432, %r538;
	shl.b32 	%r628, %r627, 9;
	not.b32 	%r629, %r628;
	and.b32  	%r630, %r629, 3584;
	add.s32 	%r631, %r43, %r630;
	shr.u32 	%r632, %r627, 2;
	and.b32  	%r633, %r632, 1073741822;
	sub.s32 	%r75, %r631, %r633;
	ld.shared.u16 	%rs8, [%r75+2];
	add.s16 	%rs122, %rs8, 1;
	st.shared.u16 	[%r75+2], %rs122;
	setp.eq.s32 	%p162, %r785, 2147483647;
	selp.b32 	%r542, -2147483648, %r785, %p162;
	// begin inline asm
	shr.b32 %r541, %r542, %r805;
	// end inline asm
	and.b32  	%r634, %r432, %r541;
	shl.b32 	%r635, %r634, 9;
	not.b32 	%r636, %r635;
	and.b32  	%r637, %r636, 3584;
	add.s32 	%r638, %r43, %r637;
	shr.u32 	%r639, %r634, 2;
	and.b32  	%r640, %r639, 1073741822;
	sub.s32 	%r76, %r638, %r640;
	ld.shared.u16 	%rs9, [%r76+2];
	add.s16 	%rs123, %rs9, 1;
	st.shared.u16 	[%r76+2], %rs123;
	setp.eq.s32 	%p163, %r784, 2147483647;
	selp.b32 	%r545, -2147483648, %r784, %p163;
	// begin inline asm
	shr.b32 %r544, %r545, %r805;
	// end inline asm
	and.b32  	%r641, %r432, %r544;
	shl.b32 	%r642, %r641, 9;
	not.b32 	%r643, %r642;
	and.b32  	%r644, %r643, 3584;
	add.s32 	%r645, %r43, %r644;
	shr.u32 	%r646, %r641, 2;
	and.b32  	%r647, %r646, 1073741822;
	sub.s32 	%r77, %r645, %r647;
	ld.shared.u16 	%rs10, [%r77+2];
	add.s16 	%rs124, %rs10, 1;
	st.shared.u16 	[%r77+2], %rs124;
	bar.sync 	0;
	ld.shared.u32 	%r78, [%r45];
	ld.shared.u32 	%r648, [%r45+4];
	ld.shared.u32 	%r649, [%r45+8];
	ld.shared.u32 	%r650, [%r45+12];
	ld.shared.u32 	%r651, [%r45+16];
	ld.shared.u32 	%r652, [%r45+20];
	ld.shared.u32 	%r653, [%r45+24];
	ld.shared.u32 	%r654, [%r45+28];
	ld.shared.u32 	%r655, [%r45+32];
	add.s32 	%r79, %r648, %r78;
	add.s32 	%r80, %r649, %r79;
	add.s32 	%r81, %r650, %r80;
	add.s32 	%r82, %r651, %r81;
	add.s32 	%r83, %r652, %r82;
	add.s32 	%r84, %r653, %r83;
	add.s32 	%r85, %r654, %r84;
	add.s32 	%r552, %r655, %r85;
	// begin inline asm
	mov.u32 %r547, %laneid;
	// end inline asm
	mov.b32 	%r550, 1;
	mov.b32 	%r577, -1;
	// begin inline asm
	{  .reg .u32 r0;  .reg .pred p;  shfl.sync.up.b32 r0|p, %r552, %r550, %r575, %r577;  @p add.u32 r0, r0, %r552;  mov.u32 %r548, r0;}
	// end inline asm
	mov.b32 	%r556, 2;
	// begin inline asm
	{  .reg .u32 r0;  .reg .pred p;  shfl.sync.up.b32 r0|p, %r548, %r556, %r575, %r577;  @p add.u32 r0, r0, %r548;  mov.u32 %r554, r0;}
	// end inline asm
	mov.b32 	%r562, 4;
	// begin inline asm
	{  .reg .u32 r0;  .reg .pred p;  shfl.sync.up.b32 r0|p, %r554, %r562, %r575, %r577;  @p add.u32 r0, r0, %r554;  mov.u32 %r560, r0;}
	// end inline asm
	mov.b32 	%r568, 8;
	// begin inline asm
	{  .reg .u32 r0;  .reg .pred p;  shfl.sync.up.b32 r0|p, %r560, %r568, %r575, %r577;  @p add.u32 r0, r0, %r560;  mov.u32 %r566, r0;}
	// end inline asm
	mov.b32 	%r574, 16;
	// begin inline asm
	{  .reg .u32 r0;  .reg .pred p;  shfl.sync.up.b32 r0|p, %r566, %r574, %r575, %r577;  @p add.u32 r0, r0, %r566;  mov.u32 %r572, r0;}
	// end inline asm
	setp.ne.s32 	%p164, %r547, 31;
	@%p164 bra 	$L__BB0_17;
	shr.u32 	%r656, %r813, 3;
	and.b32  	%r657, %r656, 124;
	mov.u32 	%r658, _ZZ16gemv_topk_kernelPK6__halfS1_S1_PiE22candidate_sort_storage;
	add.s32 	%r659, %r658, %r657;
	st.shared.u32 	[%r659+4608], %r572;
$L__BB0_17:
	sub.s32 	%r660, %r572, %r552;
	shr.u32 	%r661, %r813, 5;
	setp.eq.s32 	%p165, %r661, 3;
	setp.eq.s32 	%p166, %r661, 2;
	setp.eq.s32 	%p167, %r661, 1;
	setp.gt.u32 	%p168, %r813, 31;
	bar.sync 	0;
	ld.shared.v4.u32 	{%r662, %r663, %r664, %r665}, [_ZZ16gemv_topk_kernelPK6__halfS1_S1_PiE22candidate_sort_storage+4608];
	selp.b32 	%r666, %r662, %r804, %p167;
	add.s32 	%r667, %r663, %r662;
	selp.b32 	%r668, %r667, %r666, %p166;
	add.s32 	%r669, %r667, %r664;
	selp.b32 	%r804, %r669, %r668, %p165;
	add.s32 	%r90, %r669, %r665;
	setp.ne.s32 	%p169, %r547, 0;
	selp.b32 	%r670, %r660, 0, %p169;
	add.s32 	%r671, %r804, %r670;
	or.pred  	%p170, %p168, %p169;
	selp.b32 	%r806, %r671, %r660, %p168;
	@%p170 bra 	$L__BB0_19;
	shl.b32 	%r806, %r90, 16;
	st.shared.u32 	[_ZZ16gemv_topk_kernelPK6__halfS1_S1_PiE22candidate_sort_storage+4628], %r806;
$L__BB0_19:
	setp.eq.s32 	%p171, %r813, 0;
	bar.sync 	0;
	mov.u32 	%r672, _ZZ16gemv_topk_kernelPK6__halfS1_S1_PiE22candidate_sort_storage;
	ld.shared.u32 	%r673, [_ZZ16gemv_topk_kernelPK6__halfS1_S1_PiE22candidate_sort_storage+4628];
	selp.b32 	%r674, 0, %r673, %p171;
	add.s32 	%r675, %r806, %r674;
	add.s32 	%r676, %r78, %r675;
	add.s32 	%r677, %r79, %r675;
	add.s32 	%r678, %r80, %r675;
	add.s32 	%r679, %r81, %r675;
	add.s32 	%r680, %r82, %r675;
	add.s32 	%r681, %r83, %r675;
	add.s32 	%r682, %r84, %r675;
	add.s32 	%r683, %r85, %r675;
	st.shared.u32 	[%r45], %r675;
	st.shared.u32 	[%r45+4], %r676;
	st.shared.u32 	[%r45+8], %r677;
	st.shared.u32 	[%r45+12], %r678;
	st.shared.u32 	[%r45+16], %r679;
	st.shared.u32 	[%r45+20], %r680;
	st.shared.u32 	[%r45+24], %r681;
	st.shared.u32 	[%r45+28], %r682;
	st.shared.u32 	[%r45+32], %r683;
	bar.sync 	0;
	cvt.u32.u16 	%r684, %rs1;
	ld.shared.u16 	%r685, [%r68+2];
	add.s32 	%r686, %r685, %r684;
	cvt.u32.u16 	%r687, %rs2;
	ld.shared.u16 	%r688, [%r69+2];
	add.s32 	%r689, %r688, %r687;
	cvt.u32.u16 	%r690, %rs3;
	ld.shared.u16 	%r691, [%r70+2];
	add.s32 	%r692, %r691, %r690;
	cvt.u32.u16 	%r693, %rs4;
	ld.shared.u16 	%r694, [%r71+2];
	add.s32 	%r695, %r694, %r693;
	cvt.u32.u16 	%r696, %rs5;
	ld.shared.u16 	%r697, [%r72+2];
	add.s32 	%r698, %r697, %r696;
	cvt.u32.u16 	%r699, %rs6;
	ld.shared.u16 	%r700, [%r73+2];
	add.s32 	%r701, %r700, %r699;
	cvt.u32.u16 	%r702, %rs7;
	ld.shared.u16 	%r703, [%r74+2];
	add.s32 	%r704, %r703, %r702;
	cvt.u32.u16 	%r705, %rs8;
	ld.shared.u16 	%r706, [%r75+2];
	add.s32 	%r707, %r706, %r705;
	cvt.u32.u16 	%r708, %rs9;
	ld.shared.u16 	%r709, [%r76+2];
	add.s32 	%r710, %r709, %r708;
	cvt.u32.u16 	%r711, %rs10;
	ld.shared.u16 	%r712, [%r77+2];
	add.s32 	%r713, %r712, %r711;
	bar.sync 	0;
	shl.b32 	%r714, %r686, 2;
	add.s32 	%r715, %r672, %r714;
	st.shared.u32 	[%r715], %r793;
	shl.b32 	%r716, %r689, 2;
	add.s32 	%r717, %r672, %r716;
	st.shared.u32 	[%r717], %r792;
	shl.b32 	%r718, %r692, 2;
	add.s32 	%r719, %r672, %r718;
	st.shared.u32 	[%r719], %r791;
	shl.b32 	%r720, %r695, 2;
	add.s32 	%r721, %r672, %r720;
	st.shared.u32 	[%r721], %r790;
	shl.b32 	%r722, %r698, 2;
	add.s32 	%r723, %r672, %r722;
	st.shared.u32 	[%r723], %r789;
	shl.b32 	%r724, %r701, 2;
	add.s32 	%r725, %r672, %r724;
	st.shared.u32 	[%r725], %r788;
	shl.b32 	%r726, %r704, 2;
	add.s32 	%r727, %r672, %r726;
	st.shared.u32 	[%r727], %r787;
	shl.b32 	%r728, %r707, 2;
	add.s32 	%r729, %r672, %r728;
	st.shared.u32 	[%r729], %r786;
	shl.b32 	%r730, %r710, 2;
	add.s32 	%r731, %r672, %r730;
	st.shared.u32 	[%r731], %r785;
	shl.b32 	%r732, %r713, 2;
	add.s32 	%r733, %r672, %r732;
	st.shared.u32 	[%r733], %r784;
	bar.sync 	0;
	mad.lo.s32 	%r734, %r813, 40, %r672;
	ld.shared.v2.f32 	{%f355, %f356}, [%r734];
	mov.b32 	%r793, %f355;
	mov.b32 	%r792, %f356;
	shl.b32 	%r96, %r813, 2;
	add.s32 	%r735, %r45, %r96;
	ld.shared.v2.f32 	{%f357, %f358}, [%r735+8];
	mov.b32 	%r791, %f357;
	mov.b32 	%r790, %f358;
	ld.shared.v2.f32 	{%f359, %f360}, [%r735+16];
	mov.b32 	%r789, %f359;
	mov.b32 	%r788, %f360;
	ld.shared.v2.f32 	{%f361, %f362}, [%r735+24];
	mov.b32 	%r787, %f361;
	mov.b32 	%r786, %f362;
	ld.shared.v2.f32 	{%f363, %f364}, [%r735+32];
	mov.b32 	%r785, %f363;
	mov.b32 	%r784, %f364;
	bar.sync 	0;
	st.shared.u32 	[%r715], %r803;
	st.shared.u32 	[%r717], %r802;
	st.shared.u32 	[%r719], %r801;
	st.shared.u32 	[%r721], %r800;
	st.shared.u32 	[%r723], %r799;
	st.shared.u32 	[%r725], %r798;
	st.shared.u32 	[%r727], %r797;
	st.shared.u32 	[%r729], %r796;
	st.shared.u32 	[%r731], %r795;
	st.shared.u32 	[%r733], %r794;
	bar.sync 	0;
	ld.shared.v2.u32 	{%r803, %r802}, [%r734];
	ld.shared.v2.u32 	{%r801, %r800}, [%r735+8];
	ld.shared.v2.u32 	{%r799, %r798}, [%r735+16];
	ld.shared.v2.u32 	{%r797, %r796}, [%r735+24];
	ld.shared.v2.u32 	{%r795, %r794}, [%r735+32];
	setp.gt.u32 	%p172, %r805, 27;
	@%p172 bra 	$L__BB0_21;
	add.s32 	%r805, %r805, 4;
	bar.sync 	0;
	bra.uni 	$L__BB0_15;
$L__BB0_21:
	setp.gt.s32 	%p173, %r793, -1;
	selp.b32 	%r736, -1, -2147483648, %p173;
	xor.b32  	%r737, %r736, %r793;
	setp.gt.s32 	%p174, %r792, -1;
	selp.b32 	%r738, -1, -2147483648, %p174;
	xor.b32  	%r739, %r738, %r792;
	setp.gt.s32 	%p175, %r791, -1;
	selp.b32 	%r740, -1, -2147483648, %p175;
	xor.b32  	%r741, %r740, %r791;
	setp.gt.s32 	%p176, %r790, -1;
	selp.b32 	%r742, -1, -2147483648, %p176;
	xor.b32  	%r743, %r742, %r790;
	setp.gt.s32 	%p177, %r789, -1;
	selp.b32 	%r744, -1, -2147483648, %p177;
	xor.b32  	%r745, %r744, %r789;
	setp.gt.s32 	%p178, %r788, -1;
	selp.b32 	%r746, -1, -2147483648, %p178;
	xor.b32  	%r747, %r746, %r788;
	setp.gt.s32 	%p179, %r787, -1;
	selp.b32 	%r748, -1, -2147483648, %p179;
	xor.b32  	%r749, %r748, %r787;
	setp.gt.s32 	%p180, %r786, -1;
	selp.b32 	%r750, -1, -2147483648, %p180;
	xor.b32  	%r751, %r750, %r786;
	setp.gt.s32 	%p181, %r785, -1;
	selp.b32 	%r752, -1, -2147483648, %p181;
	xor.b32  	%r753, %r752, %r785;
	setp.gt.s32 	%p182, %r784, -1;
	selp.b32 	%r754, -1, -2147483648, %p182;
	xor.b32  	%r755, %r754, %r784;
	bar.sync 	0;
	st.shared.v2.u32 	[%r22], {%r737, %r739};
	st.shared.v2.u32 	[%r22+5120], {%r803, %r802};
	st.shared.v2.u32 	[%r22+8], {%r741, %r743};
	st.shared.v2.u32 	[%r22+5128], {%r801, %r800};
	st.shared.v2.u32 	[%r22+16], {%r745, %r747};
	st.shared.v2.u32 	[%r22+5136], {%r799, %r798};
	st.shared.v2.u32 	[%r22+24], {%r749, %r751};
	st.shared.v2.u32 	[%r22+5144], {%r797, %r796};
	st.shared.v2.u32 	[%r22+32], {%r753, %r755};
	st.shared.v2.u32 	[%r22+5152], {%r795, %r794};
	bar.sync 	0;
	setp.gt.u32 	%p183, %r813, 511;
	@%p183 bra 	$L__BB0_28;
	ld.param.u64 	%rd42, [_Z16gemv_topk_kernelPK6__halfS1_S1_Pi_param_3];
	cvta.to.global.u64 	%rd1, %rd42;
	shl.b32 	%r126, %r1, 9;
	mov.u32 	%r127, %ntid.x;
	add.s32 	%r756, %r813, %r127;
	max.u32 	%r757, %r756, 512;
	setp.lt.u32 	%p184, %r756, 512;
	selp.u32 	%r758, 1, 0, %p184;
	add.s32 	%r759, %r756, %r758;
	sub.s32 	%r760, %r757, %r759;
	div.u32 	%r761, %r760, %r127;
	add.s32 	%r128, %r761, %r758;
	and.b32  	%r762, %r128, 3;
	setp.eq.s32 	%p185, %r762, 3;
	@%p185 bra 	$L__BB0_25;
	add.s32 	%r763, %r128, 1;
	and.b32  	%r764, %r763, 3;
	add.s32 	%r809, %r813, %r126;
	mov.u32 	%r765, shared_storage;
	add.s32 	%r766, %r96, %r765;
	add.s32 	%r808, %r766, 21760;
	shl.b32 	%r131, %r127, 2;
	neg.s32 	%r807, %r764;
	mad.lo.s32 	%r813, %r127, %r764, %r813;
$L__BB0_24:
	.pragma "nounroll";
	mul.wide.s32 	%rd32, %r809, 4;
	add.s64 	%rd33, %rd1, %rd32;
	ld.shared.u32 	%r767, [%r808];
	add.s32 	%r768, %r767, %r16;
	st.global.u32 	[%rd33], %r768;
	add.s32 	%r809, %r809, %r127;
	add.s32 	%r808, %r808, %r131;
	add.s32 	%r807, %r807, 1;
	setp.ne.s32 	%p186, %r807, 0;
	@%p186 bra 	$L__BB0_24;
$L__BB0_25:
	setp.lt.u32 	%p187, %r128, 3;
	@%p187 bra 	$L__BB0_28;
	shl.b32 	%r141, %r127, 2;
	mul.wide.u32 	%rd34, %r127, 4;
	add.s64 	%rd2, %rd1, %rd34;
	add.s32 	%r812, %r813, %r126;
	mul.wide.u32 	%rd35, %r127, 8;
	add.s64 	%rd3, %rd1, %rd35;
	mul.wide.u32 	%rd36, %r127, 12;
	add.s64 	%rd4, %rd1, %rd36;
	shl.b32 	%r769, %r813, 2;
	mov.u32 	%r770, shared_storage;
	add.s32 	%r771, %r769, %r770;
	add.s32 	%r811, %r771, 21760;
	shl.b32 	%r144, %r127, 4;
	shl.b32 	%r145, %r127, 3;
	mul.lo.s32 	%r146, %r127, 12;
$L__BB0_27:
	mul.wide.s32 	%rd37, %r812, 4;
	add.s64 	%rd38, %rd2, %rd37;
	add.s64 	%rd39, %rd3, %rd37;
	add.s64 	%rd40, %rd4, %rd37;
	add.s64 	%rd41, %rd1, %rd37;
	ld.shared.u32 	%r772, [%r811];
	add.s32 	%r773, %r772, %r16;
	st.global.u32 	[%rd41], %r773;
	add.s32 	%r774, %r811, %r141;
	ld.shared.u32 	%r775, [%r774];
	add.s32 	%r776, %r775, %r16;
	st.global.u32 	[%rd38], %r776;
	add.s32 	%r777, %r811, %r145;
	ld.shared.u32 	%r778, [%r777];
	add.s32 	%r779, %r778, %r16;
	st.global.u32 	[%rd39], %r779;
	add.s32 	%r780, %r811, %r146;
	ld.shared.u32 	%r781, [%r780];
	add.s32 	%r782, %r781, %r16;
	st.global.u32 	[%rd40], %r782;
	add.s32 	%r813, %r813, %r141;
	add.s32 	%r812, %r812, %r141;
	add.s32 	%r811, %r811, %r144;
	setp.lt.u32 	%p188, %r813, 512;
	@%p188 bra 	$L__BB0_27;
$L__BB0_28:
	bar.sync 	0;
	ret;

}
	// .globl	_Z20MHAFlashDecodeKernelP6__halfS0_S0_S0_Pi
.visible .entry _Z20MHAFlashDecodeKernelP6__halfS0_S0_S0_Pi(
	.param .u64 .ptr .align 1 _Z20MHAFlashDecodeKernelP6__halfS0_S0_S0_Pi_param_0,
	.param .u64 .ptr .align 1 _Z20MHAFlashDecodeKernelP6__halfS0_S0_S0_Pi_param_1,
	.param .u64 .ptr .align 1 _Z20MHAFlashDecodeKernelP6__halfS0_S0_S0_Pi_param_2,
	.param .u64 .ptr .align 1 _Z20MHAFlashDecodeKernelP6__halfS0_S0_S0_Pi_param_3,
	.param .u64 .ptr .align 1 _Z20MHAFlashDecodeKernelP6__halfS0_S0_S0_Pi_param_4
)
.explicitcluster
.reqnctapercluster 5, 1, 1
{
	.reg .pred 	%p<76>;
	.reg .b16 	%rs<227>;
	.reg .b32 	%r<401>;
	.reg .b32 	%f<905>;
	.reg .b64 	%rd<138>;
	// demoted variable
	.shared .align 4 .f32 _ZZ20MHAFlashDecodeKernelP6__halfS0_S0_S0_PiE17cluster_local_sum;
	// demoted variable
	.shared .align 4 .f32 _ZZ20MHAFlashDecodeKernelP6__halfS0_S0_S0_PiE17cluster_local_max;
	ld.param.u64 	%rd46, [_Z20MHAFlashDecodeKernelP6__halfS0_S0_S0_Pi_param_1];
	ld.param.u64 	%rd36, [_Z20MHAFlashDecodeKernelP6__halfS0_S0_S0_Pi_param_2];
	ld.param.u64 	%rd37, [_Z20MHAFlashDecodeKernelP6__halfS0_S0_S0_Pi_param_3];
	ld.param.u64 	%rd47, [_Z20MHAFlashDecodeKernelP6__halfS0_S0_S0_Pi_param_4];
	cvta.to.global.u64 	%rd1, %rd47;
	mov.u32 	%r77, %clusterid.x;
	mov.u32 	%r78, %clusterid.y;
	mov.u32 	%r79, %clusterid.z;
	mov.u32 	%r80, %nclusterid.x;
	mov.u32 	%r81, %nclusterid.y;
	mad.lo.s32 	%r82, %r79, %r81, %r78;
	mad.lo.s32 	%r83, %r82, %r80, %r77;
	and.b32  	%r84, %r83, 31;
	mov.u32 	%r1, %cluster_ctarank;
	mov.u32 	%r85, %tid.x;
	mov.u32 	%r86, %tid.y;
	mov.u32 	%r87, %tid.z;
	mov.u32 	%r88, %ntid.x;
	mov.u32 	%r89, %ntid.y;
	mad.lo.s32 	%r90, %r87, %r89, %r86;
	mad.lo.s32 	%r2, %r90, %r88, %r85;
	mov.u32 	%r91, shmem_base;
	cvt.u64.u32 	%rd48, %r91;
	cvta.shared.u64 	%rd49, %rd48;
	add.s64 	%rd50, %rd49, 127;
	and.b64  	%rd2, %rd50, -128;
	barrier.sync 	0;
	mov.f32 	%f95, 0f3F000000;
	rsqrt.approx.ftz.f32 	%f96, %f95;
	mul.f32 	%f97, %f96, %f96;
	neg.f32 	%f98, %f97;
	fma.rn.f32 	%f99, %f96, %f96, %f98;
	fma.rn.f32 	%f100, %f97, 0fBF000000, 0f3F800000;
	fma.rn.f32 	%f101, %f99, 0fBF000000, %f100;
	fma.rn.f32 	%f102, %f101, 0f3EC00000, 0f3F000000;
	mul.f32 	%f103, %f96, %f101;
	fma.rn.f32 	%f104, %f102, %f103, %f96;
	mov.b32 	%r92, %f104;
	add.s32 	%r93, %r92, -33554432;
	mov.b32 	%f105, %r93;
	mul.f32 	%f1, %f105, 0f3FB8AA3B;
	shl.b32 	%r3, %r2, 3;
	and.b32  	%r4, %r3, 120;
	shr.u32 	%r94, %r2, 2;
	and.b32  	%r95, %r94, 1073741816;
	and.b32  	%r96, %r94, 4;
	or.b32  	%r97, %r95, %r96;
	shl.b32 	%r98, %r83, 7;
	and.b32  	%r5, %r98, 3968;
	cvta.to.global.u64 	%rd51, %rd46;
	or.b32  	%r6, %r5, %r4;
	mul.wide.u32 	%rd52, %r6, 2;
	add.s64 	%rd53, %rd51, %rd52;
	ld.global.v4.u32 	{%r99, %r100, %r101, %r102}, [%rd53];
	barrier.sync 	0;
	shl.b32 	%r103, %r1, 9;
	mad.lo.s32 	%r104, %r84, 2560, %r103;
	add.s32 	%r386, %r104, %r97;
	cvta.to.shared.u64 	%rd54, %rd2;
	cvt.u32.u64 	%r7, %rd54;
	shl.b32 	%r8, %r97, 7;
	or.b32  	%r9, %r8, %r4;
	mul.wide.u32 	%rd55, %r386, 4;
	add.s64 	%rd56, %rd1, %rd55;
	ld.global.u32 	%r105, [%rd56];
	shl.b32 	%r106, %r105, 12;
	or.b32  	%r107, %r6, %r106;
	mul.wide.u32 	%rd57, %r107, 2;
	add.s64 	%rd38, %rd36, %rd57;
	shl.b32 	%r108, %r9, 1;
	add.s32 	%r60, %r7, %r108;
	mov.b32 	%r75, 16;
	// begin inline asm
	cp.async.cg.shared.global [%r60], [%rd38], 16, %r75;

	// end inline asm
	ld.global.u32 	%r109, [%rd56+4];
	shl.b32 	%r110, %r109, 12;
	or.b32  	%r111, %r6, %r110;
	mul.wide.u32 	%rd58, %r111, 2;
	add.s64 	%rd39, %rd36, %rd58;
	add.s32 	%r62, %r60, 256;
	// begin inline asm
	cp.async.cg.shared.global [%r62], [%rd39], 16, %r75;

	// end inline asm
	ld.global.u32 	%r112, [%rd56+8];
	shl.b32 	%r113, %r112, 12;
	or.b32  	%r114, %r6, %r113;
	mul.wide.u32 	%rd59, %r114, 2;
	add.s64 	%rd40, %rd36, %rd59;
	add.s32 	%r64, %r60, 512;
	// begin inline asm
	cp.async.cg.shared.global [%r64], [%rd40], 16, %r75;

	// end inline asm
	ld.global.u32 	%r115, [%rd56+12];
	shl.b32 	%r116, %r115, 12;
	or.b32  	%r117, %r6, %r116;
	mul.wide.u32 	%rd60, %r117, 2;
	add.s64 	%rd41, %rd36, %rd60;
	add.s32 	%r66, %r60, 768;
	// begin inline asm
	cp.async.cg.shared.global [%r66], [%rd41], 16, %r75;

	// end inline asm
	// begin inline asm
	cp.async.commit_group;

	// end inline asm
	ld.global.u32 	%r118, [%rd56];
	shl.b32 	%r119, %r118, 12;
	or.b32  	%r120, %r6, %r119;
	mul.wide.u32 	%rd61, %r120, 2;
	add.s64 	%rd42, %rd37, %rd61;
	add.s32 	%r68, %r60, 8192;
	// begin inline asm
	cp.async.cg.shared.global [%r68], [%rd42], 16, %r75;

	// end inline asm
	ld.global.u32 	%r121, [%rd56+4];
	shl.b32 	%r122, %r121, 12;
	or.b32  	%r123, %r6, %r122;
	mul.wide.u32 	%rd62, %r123, 2;
	add.s64 	%rd43, %rd37, %rd62;
	add.s32 	%r70, %r60, 8448;
	// begin inline asm
	cp.async.cg.shared.global [%r70], [%rd43], 16, %r75;

	// end inline asm
	ld.global.u32 	%r124, [%rd56+8];
	shl.b32 	%r125, %r124, 12;
	or.b32  	%r126, %r6, %r125;
	mul.wide.u32 	%rd63, %r126, 2;
	add.s64 	%rd44, %rd37, %rd63;
	add.s32 	%r72, %r60, 8704;
	// begin inline asm
	cp.async.cg.shared.global [%r72], [%rd44], 16, %r75;

	// end inline asm
	ld.global.u32 	%r127, [%rd56+12];
	shl.b32 	%r128, %r127, 12;
	or.b32  	%r129, %r6, %r128;
	mul.wide.u32 	%rd64, %r129, 2;
	add.s64 	%rd45, %rd37, %rd64;
	add.s32 	%r74, %r60, 8960;
	// begin inline asm
	cp.async.cg.shared.global [%r74], [%rd45], 16, %r75;

	// end inline asm
	// begin inline asm
	cp.async.commit_group;

	// end inline asm
	add.s32 	%r10, %r97, %r103;
	mov.b32 	{%rs1, %rs2}, %r99;
	mov.b32 	{%rs3, %rs4}, %r100;
	mov.b32 	{%rs5, %rs6}, %r101;
	mov.b32 	{%rs7, %rs8}, %r102;
	add.s32 	%r130, %r103, %r95;
	or.b32  	%r131, %r130, %r96;
	add.s32 	%r387, %r131, 32;
	mov.b32 	%r388, 1;
	mov.f32 	%f888, 0fFF800000;
	mov.f32 	%f879, 0f00000000;
	mov.f32 	%f880, %f879;
	mov.f32 	%f881, %f879;
	mov.f32 	%f882, %f879;
	mov.f32 	%f883, %f879;
	mov.f32 	%f884, %f879;
	mov.f32 	%f885, %f879;
	mov.f32 	%f886, %f879;
	mov.f32 	%f892, %f879;
$L__BB1_1:
	shl.b32 	%r140, %r388, 13;
	and.b32  	%r141, %r140, 8192;
	or.b32  	%r142, %r141, %r4;
	add.s32 	%r386, %r386, 32;
	add.s32 	%r143, %r142, %r8;
	mul.wide.u32 	%rd69, %r386, 4;
	add.s64 	%rd3, %rd1, %rd69;
	ld.global.u32 	%r144, [%rd3];
	shl.b32 	%r145, %r144, 12;
	or.b32  	%r146, %r6, %r145;
	mul.wide.u32 	%rd70, %r146, 2;
	add.s64 	%rd65, %rd36, %rd70;
	shl.b32 	%r147, %r143, 1;
	add.s32 	%r132, %r7, %r147;
	mov.b32 	%r139, 16;
	// begin inline asm
	cp.async.cg.shared.global [%r132], [%rd65], 16, %r139;

	// end inline asm
	ld.global.u32 	%r148, [%rd3+4];
	shl.b32 	%r149, %r148, 12;
	or.b32  	%r150, %r6, %r149;
	mul.wide.u32 	%rd71, %r150, 2;
	add.s64 	%rd66, %rd36, %rd71;
	add.s32 	%r134, %r132, 256;
	// begin inline asm
	cp.async.cg.shared.global [%r134], [%rd66], 16, %r139;

	// end inline asm
	ld.global.u32 	%r151, [%rd3+8];
	shl.b32 	%r152, %r151, 12;
	or.b32  	%r153, %r6, %r152;
	mul.wide.u32 	%rd72, %r153, 2;
	add.s64 	%rd67, %rd36, %rd72;
	add.s32 	%r136, %r132, 512;
	// begin inline asm
	cp.async.cg.shared.global [%r136], [%rd67], 16, %r139;

	// end inline asm
	ld.global.u32 	%r154, [%rd3+12];
	shl.b32 	%r155, %r154, 12;
	or.b32  	%r156, %r6, %r155;
	mul.wide.u32 	%rd73, %r156, 2;
	add.s64 	%rd68, %rd36, %rd73;
	add.s32 	%r138, %r132, 768;
	// begin inline asm
	cp.async.cg.shared.global [%r138], [%rd68], 16, %r139;

	// end inline asm
	// begin inline asm
	cp.async.commit_group;

	// end inline asm
	// begin inline asm
	cp.async.wait_group 2;

	// end inline asm
	barrier.sync 	0;
	xor.b32  	%r157, %r141, 8192;
	or.b32  	%r158, %r157, %r4;
	add.s32 	%r159, %r9, %r157;
	mul.wide.u32 	%rd74, %r159, 2;
	add.s64 	%rd75, %rd2, %rd74;
	ld.v4.u32 	{%r160, %r161, %r162, %r163}, [%rd75];
	// begin inline asm
	{  cvt.f32.f16 %f106, %rs1;}

	// end inline asm
	mov.b32 	{%rs10, %rs12}, %r160;
	// begin inline asm
	{  cvt.f32.f16 %f107, %rs10;}

	// end inline asm
	fma.rn.f32 	%f148, %f106, %f107, 0f00000000;
	// begin inline asm
	{  cvt.f32.f16 %f108, %rs2;}

	// end inline asm
	// begin inline asm
	{  cvt.f32.f16 %f109, %rs12;}

	// end inline asm
	fma.rn.f32 	%f149, %f108, %f109, %f148;
	// begin inline asm
	{  cvt.f32.f16 %f110, %rs3;}

	// end inline asm
	mov.b32 	{%rs14, %rs16}, %r161;
	// begin inline asm
	{  cvt.f32.f16 %f111, %rs14;}

	// end inline asm
	fma.rn.f32 	%f150, %f110, %f111, %f149;
	// begin inline asm
	{  cvt.f32.f16 %f112, %rs4;}

	// end inline asm
	// begin inline asm
	{  cvt.f32.f16 %f113, %rs16;}

	// end inline asm
	fma.rn.f32 	%f151, %f112, %f113, %f150;
	// begin inline asm
	{  cvt.f32.f16 %f114, %rs5;}

	// end inline asm
	mov.b32 	{%rs18, %rs20}, %r162;
	// begin inline asm
	{  cvt.f32.f16 %f115, %rs18;}

	// end inline asm
	fma.rn.f32 	%f152, %f114, %f115, %f151;
	// begin inline asm
	{  cvt.f32.f16 %f116, %rs6;}

	// end inline asm
	// begin inline asm
	{  cvt.f32.f16 %f117, %rs20;}

	// end inline asm
	fma.rn.f32 	%f153, %f116, %f117, %f152;
	// begin inline asm
	{  cvt.f32.f16 %f118, %rs7;}

	// end inline asm
	mov.b32 	{%rs22, %rs24}, %r163;
	// begin inline asm
	{  cvt.f32.f16 %f119, %rs22;}

	// end inline asm
	fma.rn.f32 	%f154, %f118, %f119, %f153;
	// begin inline asm
	{  cvt.f32.f16 %f120, %rs8;}

	// end inline asm
	// begin inline asm
	{  cvt.f32.f16 %f121, %rs24;}

	// end inline asm
	fma.rn.f32 	%f155, %f120, %f121, %f154;
	mov.b32 	%r164, %f155;
	shfl.sync.bfly.b32	%r165|%p1, %r164, 8, 31, -1;
	mov.b32 	%f156, %r165;
	add.f32 	%f157, %f155, %f156;
	mov.b32 	%r166, %f157;
	shfl.sync.bfly.b32	%r167|%p2, %r166, 4, 31, -1;
	mov.b32 	%f158, %r167;
	add.f32 	%f159, %f157, %f158;
	mov.b32 	%r168, %f159;
	shfl.sync.bfly.b32	%r169|%p3, %r168, 2, 31, -1;
	mov.b32 	%f160, %r169;
	add.f32 	%f161, %f159, %f160;
	mov.b32 	%r170, %f161;
	shfl.sync.bfly.b32	%r171|%p4, %r170, 1, 31, -1;
	mov.b32 	%f162, %r171;
	add.f32 	%f163, %f161, %f162;
	mul.f32 	%f889, %f1, %f163;
	max.f32 	%f164, %f888, %f889;
	add.s32 	%r172, %r158, %r8;
	mul.wide.u32 	%rd76, %r172, 2;
	add.s64 	%rd4, %rd2, %rd76;
	ld.v4.u32 	{%r173, %r174, %r175, %r176}, [%rd4+256];
	mov.b32 	{%rs25, %rs26}, %r173;
	// begin inline asm
	{  cvt.f32.f16 %f122, %rs25;}

	// end inline asm
	fma.rn.f32 	%f165, %f106, %f122, 0f00000000;
	// begin inline asm
	{  cvt.f32.f16 %f123, %rs26;}

	// end inline asm
	fma.rn.f32 	%f166, %f108, %f123, %f165;
	mov.b32 	{%rs27, %rs28}, %r174;
	// begin inline asm
	{  cvt.f32.f16 %f124, %rs27;}

	// end inline asm
	fma.rn.f32 	%f167, %f110, %f124, %f166;
	// begin inline asm
	{  cvt.f32.f16 %f125, %rs28;}

	// end inline asm
	fma.rn.f32 	%f168, %f112, %f125, %f167;
	mov.b32 	{%rs29, %rs30}, %r175;
	// begin inline asm
	{  cvt.f32.f16 %f126, %rs29;}

	// end inline asm
	fma.rn.f32 	%f169, %f114, %f126, %f168;
	// begin inline asm
	{  cvt.f32.f16 %f127, %rs30;}

	// end inline asm
	fma.rn.f32 	%f170, %f116, %f127, %f169;
	mov.b32 	{%rs31, %rs32}, %r176;
	// begin inline asm
	{  cvt.f32.f16 %f128, %rs31;}

	// end inline asm
	fma.rn.f32 	%f171, %f118, %f128, %f170;
	// begin inline asm
	{  cvt.f32.f16 %f129, %rs32;}

	// end inline asm
	fma.rn.f32 	%f172, %f120, %f129, %f171;
	mov.b32 	%r177, %f172;
	shfl.sync.bfly.b32	%r178|%p5, %r177, 8, 31, -1;
	mov.b32 	%f173, %r178;
	add.f32 	%f174, %f172, %f173;
	mov.b32 	%r179, %f174;
	shfl.sync.bfly.b32	%r180|%p6, %r179, 4, 31, -1;
	mov.b32 	%f175, %r180;
	add.f32 	%f176, %f174, %f175;
	mov.b32 	%r181, %f176;
	shfl.sync.bfly.b32	%r182|%p7, %r181, 2, 31, -1;
	mov.b32 	%f177, %r182;
	add.f32 	%f178, %f176, %f177;
	mov.b32 	%r183, %f178;
	shfl.sync.bfly.b32	%r184|%p8, %r183, 1, 31, -1;
	mov.b32 	%f179, %r184;
	add.f32 	%f180, %f178, %f179;
	mul.f32 	%f891, %f1, %f180;
	max.f32 	%f181, %f164, %f891;
	ld.v4.u32 	{%r185, %r186, %r187, %r188}, [%rd4+512];
	mov.b32 	{%rs33, %rs34}, %r185;
	// begin inline asm
	{  cvt.f32.f16 %f130, %rs33;}

	// end inline asm
	fma.rn.f32 	%f182, %f106, %f130, 0f00000000;
	// begin inline asm
	{  cvt.f32.f16 %f131, %rs34;}

	// end inline asm
	fma.rn.f32 	%f183, %f108, %f131, %f182;
	mov.b32 	{%rs35, %rs36}, %r186;
	// begin inline asm
	{  cvt.f32.f16 %f132, %rs35;}

	// end inline asm
	fma.rn.f32 	%f184, %f110, %f132, %f183;
	// begin inline asm
	{  cvt.f32.f16 %f133, %rs36;}

	// end inline asm
	fma.rn.f32 	%f185, %f112, %f133, %f184;
	mov.b32 	{%rs37, %rs38}, %r187;
	// begin inline asm
	{  cvt.f32.f16 %f134, %rs37;}

	// end inline asm
	fma.rn.f32 	%f186, %f114, %f134, %f185;
	// begin inline asm
	{  cvt.f32.f16 %f135, %rs38;}

	// end inline asm
	fma.rn.f32 	%f187, %f116, %f135, %f186;
	mov.b32 	{%rs39, %rs40}, %r188;
	// begin inline asm
	{  cvt.f32.f16 %f136, %rs39;}

	// end inline asm
	fma.rn.f32 	%f188, %f118, %f136, %f187;
	// begin inline asm
	{  cvt.f32.f16 %f137, %rs40;}

	// end inline asm
	fma.rn.f32 	%f189, %f120, %f137, %f188;
	mov.b32 	%r189, %f189;
	shfl.sync.bfly.b32	%r190|%p9, %r189, 8, 31, -1;
	mov.b32 	%f190, %r190;
	add.f32 	%f191, %f189, %f190;
	mov.b32 	%r191, %f191;
	shfl.sync.bfly.b32	%r192|%p10, %r191, 4, 31, -1;
	mov.b32 	%f192, %r192;
	add.f32 	%f193, %f191, %f192;
	mov.b32 	%r193, %f193;
	shfl.sync.bfly.b32	%r194|%p11, %r193, 2, 31, -1;
	mov.b32 	%f194, %r194;
	add.f32 	%f195, %f193, %f194;
	mov.b32 	%r195, %f195;
	shfl.sync.bfly.b32	%r196|%p12, %r195, 1, 31, -1;
	mov.b32 	%f196, %r196;
	add.f32 	%f197, %f195, %f196;
	mul.f32 	%f893, %f1, %f197;
	max.f32 	%f198, %f181, %f893;
	ld.v4.u32 	{%r197, %r198, %r199, %r200}, [%rd4+768];
	mov.b32 	{%rs41, %rs42}, %r197;
	// begin inline asm
	{  cvt.f32.f16 %f138, %rs41;}

	// end inline asm
	fma.rn.f32 	%f199, %f106, %f138, 0f00000000;
	// begin inline asm
	{  cvt.f32.f16 %f139, %rs42;}

	// end inline asm
	fma.rn.f32 	%f200, %f108, %f139, %f199;
	mov.b32 	{%rs43, %rs44}, %r198;
	// begin inline asm
	{  cvt.f32.f16 %f140, %rs43;}

	// end inline asm
	fma.rn.f32 	%f201, %f110, %f140, %f200;
	// begin inline asm
	{  cvt.f32.f16 %f141, %rs44;}

	// end inline asm
	fma.rn.f32 	%f202, %f112, %f141, %f201;
	mov.b32 	{%rs45, %rs46}, %r199;
	// begin inline asm
	{  cvt.f32.f16 %f142, %rs45;}

	// end inline asm
	fma.rn.f32 	%f203, %f114, %f142, %f202;
	// begin inline asm
	{  cvt.f32.f16 %f143, %rs46;}

	// end inline asm
	fma.rn.f32 	%f204, %f116, %f143, %f203;
	mov.b32 	{%rs47, %rs48}, %r200;
	// begin inline asm
	{  cvt.f32.f16 %f144, %rs47;}

	// end inline asm
	fma.rn.f32 	%f205, %f118, %f144, %f204;
	// begin inline asm
	{  cvt.f32.f16 %f145, %rs48;}

	// end inline asm
	fma.rn.f32 	%f206, %f120, %f145, %f205;
	mov.b32 	%r201, %f206;
	shfl.sync.bfly.b32	%r202|%p13, %r201, 8, 31, -1;
	mov.b32 	%f207, %r202;
	add.f32 	%f208, %f206, %f207;
	mov.b32 	%r203, %f208;
	shfl.sync.bfly.b32	%r204|%p14, %r203, 4, 31, -1;
	mov.b32 	%f209, %r204;
	add.f32 	%f210, %f208, %f209;
	mov.b32 	%r205, %f210;
	shfl.sync.bfly.b32	%r206|%p15, %r205, 2, 31, -1;
	mov.b32 	%f211, %r206;
	add.f32 	%f212, %f210, %f211;
	mov.b32 	%r207, %f212;
	shfl.sync.bfly.b32	%r208|%p16, %r207, 1, 31, -1;
	mov.b32 	%f213, %r208;
	add.f32 	%f214, %f212, %f213;
	mul.f32 	%f895, %f1, %f214;
	max.f32 	%f24, %f198, %f895;
	sub.f32 	%f147, %f888, %f24;
	// begin inline asm
	ex2.approx.ftz.f32 %f146, %f147;
	// end inline asm
	mul.f32 	%f892, %f892, %f146;
	add.s32 	%r18, %r387, -32;
	setp.gt.u32 	%p17, %r18, 2559;
	@%p17 bra 	$L__BB1_3;
	sub.f32 	%f216, %f889, %f24;
	// begin inline asm
	ex2.approx.ftz.f32 %f889, %f216;
	// end inline asm
	add.f32 	%f892, %f892, %f889;
$L__BB1_3:
	setp.gt.u32 	%p18, %r18, 2558;
	@%p18 bra 	$L__BB1_5;
	sub.f32 	%f218, %f891, %f24;
	// begin inline asm
	ex2.approx.ftz.f32 %f891, %f218;
	// end inline asm
	add.f32 	%f892, %f892, %f891;
$L__BB1_5:
	setp.gt.u32 	%p19, %r18, 2557;
	@%p19 bra 	$L__BB1_7;
	sub.f32 	%f220, %f893, %f24;
	// begin inline asm
	ex2.approx.ftz.f32 %f893, %f220;
	// end inline asm
	add.f32 	%f892, %f892, %f893;
$L__BB1_7:
	setp.gt.u32 	%p20, %r18, 2556;
	@%p20 bra 	$L__BB1_9;
	sub.f32 	%f222, %f895, %f24;
	// begin inline asm
	ex2.approx.ftz.f32 %f895, %f222;
	// end inline asm
	add.f32 	%f892, %f892, %f895;
$L__BB1_9:
	ld.global.u32 	%r217, [%rd3];
	shl.b32 	%r218, %r217, 12;
	or.b32  	%r219, %r6, %r218;
	mul.wide.u32 	%rd81, %r219, 2;
	add.s64 	%rd77, %rd37, %rd81;
	add.s32 	%r209, %r132, 8192;
	mov.b32 	%r216, 16;
	// begin inline asm
	cp.async.cg.shared.global [%r209], [%rd77], 16, %r216;

	// end inline asm
	ld.global.u32 	%r220, [%rd3+4];
	shl.b32 	%r221, %r220, 12;
	or.b32  	%r222, %r6, %r221;
	mul.wide.u32 	%rd82, %r222, 2;
	add.s64 	%rd78, %rd37, %rd82;
	add.s32 	%r211, %r132, 8448;
	// begin inline asm
	cp.async.cg.shared.global [%r211], [%rd78], 16, %r216;

	// end inline asm
	ld.global.u32 	%r223, [%rd3+8];
	shl.b32 	%r224, %r223, 12;
	or.b32  	%r225, %r6, %r224;
	mul.wide.u32 	%rd83, %r225, 2;
	add.s64 	%rd79, %rd37, %rd83;
	add.s32 	%r213, %r132, 8704;
	// begin inline asm
	cp.async.cg.shared.global [%r213], [%rd79], 16, %r216;

	// end inline asm
	ld.global.u32 	%r226, [%rd3+12];
	shl.b32 	%r227, %r226, 12;
	or.b32  	%r228, %r6, %r227;
	mul.wide.u32 	%rd84, %r228, 2;
	add.s64 	%rd80, %rd37, %rd84;
	add.s32 	%r215, %r132, 8960;
	// begin inline asm
	cp.async.cg.shared.global [%r215], [%rd80], 16, %r216;

	// end inline asm
	// begin inline asm
	cp.async.commit_group;

	// end inline asm
	// begin inline asm
	cp.async.wait_group 2;

	// end inline asm
	barrier.sync 	0;
	ld.v4.u32 	{%r229, %r230, %r231, %r232}, [%rd4+8192];
	mov.b32 	{%rs49, %rs50}, %r229;
	// begin inline asm
	{  cvt.f32.f16 %f223, %rs49;}

	// end inline asm
	mul.f32 	%f255, %f889, %f223;
	fma.rn.f32 	%f256, %f146, %f886, %f255;
	// begin inline asm
	{  cvt.f32.f16 %f224, %rs50;}

	// end inline asm
	mul.f32 	%f257, %f889, %f224;
	fma.rn.f32 	%f258, %f146, %f885, %f257;
	mov.b32 	{%rs51, %rs52}, %r230;
	// begin inline asm
	{  cvt.f32.f16 %f225, %rs51;}

	// end inline asm
	mul.f32 	%f259, %f889, %f225;
	fma.rn.f32 	%f260, %f146, %f884, %f259;
	// begin inline asm
	{  cvt.f32.f16 %f226, %rs52;}

	// end inline asm
	mul.f32 	%f261, %f889, %f226;
	fma.rn.f32 	%f262, %f146, %f883, %f261;
	mov.b32 	{%rs53, %rs54}, %r231;
	// begin inline asm
	{  cvt.f32.f16 %f227, %rs53;}

	// end inline asm
	mul.f32 	%f263, %f889, %f227;
	fma.rn.f32 	%f264, %f146, %f882, %f263;
	// begin inline asm
	{  cvt.f32.f16 %f228, %rs54;}

	// end inline asm
	mul.f32 	%f265, %f889, %f228;
	fma.rn.f32 	%f266, %f146, %f881, %f265;
	mov.b32 	{%rs55, %rs56}, %r232;
	// begin inline asm
	{  cvt.f32.f16 %f229, %rs55;}

	// end inline asm
	mul.f32 	%f267, %f889, %f229;
	fma.rn.f32 	%f268, %f146, %f880, %f267;
	// begin inline asm
	{  cvt.f32.f16 %f230, %rs56;}

	// end inline asm
	mul.f32 	%f269, %f889, %f230;
	fma.rn.f32 	%f270, %f146, %f879, %f269;
	ld.v4.u32 	{%r233, %r234, %r235, %r236}, [%rd4+8448];
	mov.b32 	{%rs57, %rs58}, %r233;
	// begin inline asm
	{  cvt.f32.f16 %f231, %rs57;}

	// end inline asm
	fma.rn.f32 	%f271, %f891, %f231, %f256;
	// begin inline asm
	{  cvt.f32.f16 %f232, %rs58;}

	// end inline asm
	fma.rn.f32 	%f272, %f891, %f232, %f258;
	mov.b32 	{%rs59, %rs60}, %r234;
	// begin inline asm
	{  cvt.f32.f16 %f233, %rs59;}

	// end inline asm
	fma.rn.f32 	%f273, %f891, %f233, %f260;
	// begin inline asm
	{  cvt.f32.f16 %f234, %rs60;}

	// end inline asm
	fma.rn.f32 	%f274, %f891, %f234, %f262;
	mov.b32 	{%rs61, %rs62}, %r235;
	// begin inline asm
	{  cvt.f32.f16 %f235, %rs61;}

	// end inline asm
	fma.rn.f32 	%f275, %f891, %f235, %f264;
	// begin inline asm
	{  cvt.f32.f16 %f236, %rs62;}

	// end inline asm
	fma.rn.f32 	%f276, %f891, %f236, %f266;
	mov.b32 	{%rs63, %rs64}, %r236;
	// begin inline asm
	{  cvt.f32.f16 %f237, %rs63;}

	// end inline asm
	fma.rn.f32 	%f277, %f891, %f237, %f268;
	// begin inline asm
	{  cvt.f32.f16 %f238, %rs64;}

	// end inline asm
	fma.rn.f32 	%f278, %f891, %f238, %f270;
	ld.v4.u32 	{%r237, %r238, %r239, %r240}, [%rd4+8704];
	mov.b32 	{%rs65, %rs66}, %r237;
	// begin inline asm
	{  cvt.f32.f16 %f239, %rs65;}

	// end inline asm
	fma.rn.f32 	%f279, %f893, %f239, %f271;
	// begin inline asm
	{  cvt.f32.f16 %f240, %rs66;}

	// end inline asm
	fma.rn.f32 	%f280, %f893, %f240, %f272;
	mov.b32 	{%rs67, %rs68}, %r238;
	// begin inline asm
	{  cvt.f32.f16 %f241, %rs67;}

	// end inline asm
	fma.rn.f32 	%f281, %f893, %f241, %f273;
	// begin inline asm
	{  cvt.f32.f16 %f242, %rs68;}

	// end inline asm
	fma.rn.f32 	%f282, %f893, %f242, %f274;
	mov.b32 	{%rs69, %rs70}, %r239;
	// begin inline asm
	{  cvt.f32.f16 %f243, %rs69;}

	// end inline asm
	fma.rn.f32 	%f283, %f893, %f243, %f275;
	// begin inline asm
	{  cvt.f32.f16 %f244, %rs70;}

	// end inline asm
	fma.rn.f32 	%f284, %f893, %f244, %f276;
	mov.b32 	{%rs71, %rs72}, %r240;
	// begin inline asm
	{  cvt.f32.f16 %f245, %rs71;}

	// end inline asm
	fma.rn.f32 	%f285, %f893, %f245, %f277;
	// begin inline asm
	{  cvt.f32.f16 %f246, %rs72;}

	// end inline asm
	fma.rn.f32 	%f286, %f893, %f246, %f278;
	ld.v4.u32 	{%r241, %r242, %r243, %r244}, [%rd4+8960];
	mov.b32 	{%rs73, %rs74}, %r241;
	// begin inline asm
	{  cvt.f32.f16 %f247, %rs73;}

	// end inline asm
	fma.rn.f32 	%f886, %f895, %f247, %f279;
	// begin inline asm
	{  cvt.f32.f16 %f248, %rs74;}

	// end inline asm
	fma.rn.f32 	%f885, %f895, %f248, %f280;
	mov.b32 	{%rs75, %rs76}, %r242;
	// begin inline asm
	{  cvt.f32.f16 %f249, %rs75;}

	// end inline asm
	fma.rn.f32 	%f884, %f895, %f249, %f281;
	// begin inline asm
	{  cvt.f32.f16 %f250, %rs76;}

	// end inline asm
	fma.rn.f32 	%f883, %f895, %f250, %f282;
	mov.b32 	{%rs77, %rs78}, %r243;
	// begin inline asm
	{  cvt.f32.f16 %f251, %rs77;}

	// end inline asm
	fma.rn.f32 	%f882, %f895, %f251, %f283;
	// begin inline asm
	{  cvt.f32.f16 %f252, %rs78;}

	// end inline asm
	fma.rn.f32 	%f881, %f895, %f252, %f284;
	mov.b32 	{%rs79, %rs80}, %r244;
	// begin inline asm
	{  cvt.f32.f16 %f253, %rs79;}

	// end inline asm
	fma.rn.f32 	%f880, %f895, %f253, %f285;
	// begin inline asm
	{  cvt.f32.f16 %f254, %rs80;}

	// end inline asm
	fma.rn.f32 	%f879, %f895, %f254, %f286;
	add.s32 	%r388, %r388, 1;
	add.s32 	%r387, %r387, 32;
	setp.ne.s32 	%p21, %r388, 16;
	mov.f32 	%f888, %f24;
	@%p21 bra 	$L__BB1_1;
	// begin inline asm
	cp.async.wait_group 1;

	// end inline asm
	barrier.sync 	0;
	mul.wide.u32 	%rd85, %r9, 2;
	add.s64 	%rd5, %rd2, %rd85;
	ld.v4.u32 	{%r245, %r246, %r247, %r248}, [%rd5+16384];
	mov.b32 	{%rs81, %rs82}, %r245;
	// begin inline asm
	{  cvt.f32.f16 %f287, %rs81;}

	// end inline asm
	fma.rn.f32 	%f321, %f106, %f287, 0f00000000;
	// begin inline asm
	{  cvt.f32.f16 %f288, %rs82;}

	// end inline asm
	fma.rn.f32 	%f322, %f108, %f288, %f321;
	mov.b32 	{%rs83, %rs84}, %r246;
	// begin inline asm
	{  cvt.f32.f16 %f289, %rs83;}

	// end inline asm
	fma.rn.f32 	%f323, %f110, %f289, %f322;
	// begin inline asm
	{  cvt.f32.f16 %f290, %rs84;}

	// end inline asm
	fma.rn.f32 	%f324, %f112, %f290, %f323;
	mov.b32 	{%rs85, %rs86}, %r247;
	// begin inline asm
	{  cvt.f32.f16 %f291, %rs85;}

	// end inline asm
	fma.rn.f32 	%f325, %f114, %f291, %f324;
	// begin inline asm
	{  cvt.f32.f16 %f292, %rs86;}

	// end inline asm
	fma.rn.f32 	%f326, %f116, %f292, %f325;
	mov.b32 	{%rs87, %rs88}, %r248;
	// begin inline asm
	{  cvt.f32.f16 %f293, %rs87;}

	// end inline asm
	fma.rn.f32 	%f327, %f118, %f293, %f326;
	// begin inline asm
	{  cvt.f32.f16 %f294, %rs88;}

	// end inline asm
	fma.rn.f32 	%f328, %f120, %f294, %f327;
	mov.b32 	%r249, %f328;
	shfl.sync.bfly.b32	%r250|%p22, %r249, 8, 31, -1;
	mov.b32 	%f329, %r250;
	add.f32 	%f330, %f328, %f329;
	mov.b32 	%r251, %f330;
	shfl.sync.bfly.b32	%r252|%p23, %r251, 4, 31, -1;
	mov.b32 	%f331, %r252;
	add.f32 	%f332, %f330, %f331;
	mov.b32 	%r253, %f332;
	shfl.sync.bfly.b32	%r254|%p24, %r253, 2, 31, -1;
	mov.b32 	%f333, %r254;
	add.f32 	%f334, %f332, %f333;
	mov.b32 	%r255, %f334;
	shfl.sync.bfly.b32	%r256|%p25, %r255, 1, 31, -1;
	mov.b32 	%f335, %r256;
	add.f32 	%f336, %f334, %f335;
	mul.f32 	%f897, %f1, %f336;
	max.f32 	%f337, %f24, %f897;
	ld.v4.u32 	{%r257, %r258, %r259, %r260}, [%rd5+16640];
	mov.b32 	{%rs89, %rs90}, %r257;
	// begin inline asm
	{  cvt.f32.f16 %f295, %rs89;}

	// end inline asm
	fma.rn.f32 	%f338, %f106, %f295, 0f00000000;
	// begin inline asm
	{  cvt.f32.f16 %f296, %rs90;}

	// end inline asm
	fma.rn.f32 	%f339, %f108, %f296, %f338;
	mov.b32 	{%rs91, %rs92}, %r258;
	// begin inline asm
	{  cvt.f32.f16 %f297, %rs91;}

	// end inline asm
	fma.rn.f32 	%f340, %f110, %f297, %f339;
	// begin inline asm
	{  cvt.f32.f16 %f298, %rs92;}

	// end inline asm
	fma.rn.f32 	%f341, %f112, %f298, %f340;
	mov.b32 	{%rs93, %rs94}, %r259;
	// begin inline asm
	{  cvt.f32.f16 %f299, %rs93;}

	// end inline asm
	fma.rn.f32 	%f342, %f114, %f299, %f341;
	// begin inline asm
	{  cvt.f32.f16 %f300, %rs94;}

	// end inline asm
	fma.rn.f32 	%f343, %f116, %f300, %f342;
	mov.b32 	{%rs95, %rs96}, %r260;
	// begin inline asm
	{  cvt.f32.f16 %f301, %rs95;}

	// end inline asm
	fma.rn.f32 	%f344, %f118, %f301, %f343;
	// begin inline asm
	{  cvt.f32.f16 %f302, %rs96;}

	// end inline asm
	fma.rn.f32 	%f345, %f120, %f302, %f344;
	mov.b32 	%r261, %f345;
	shfl.sync.bfly.b32	%r262|%p26, %r261, 8, 31, -1;
	mov.b32 	%f346, %r262;
	add.f32 	%f347, %f345, %f346;
	mov.b32 	%r263, %f347;
	shfl.sync.bfly.b32	%r264|%p27, %r263, 4, 31, -1;
	mov.b32 	%f348, %r264;
	add.f32 	%f349, %f347, %f348;
	mov.b32 	%r265, %f349;
	shfl.sync.bfly.b32	%r266|%p28, %r265, 2, 31, -1;
	mov.b32 	%f350, %r266;
	add.f32 	%f351, %f349, %f350;
	mov.b32 	%r267, %f351;
	shfl.sync.bfly.b32	%r268|%p29, %r267, 1, 31, -1;
	mov.b32 	%f352, %r268;
	add.f32 	%f353, %f351, %f352;
	mul.f32 	%f899, %f1, %f353;
	max.f32 	%f354, %f337, %f899;
	ld.v4.u32 	{%r269, %r270, %r271, %r272}, [%rd5+16896];
	mov.b32 	{%rs97, %rs98}, %r269;
	// begin inline asm
	{  cvt.f32.f16 %f303, %rs97;}

	// end inline asm
	fma.rn.f32 	%f355, %f106, %f303, 0f00000000;
	// begin inline asm
	{  cvt.f32.f16 %f304, %rs98;}

	// end inline asm
	fma.rn.f32 	%f356, %f108, %f304, %f355;
	mov.b32 	{%rs99, %rs100}, %r270;
	// begin inline asm
	{  cvt.f32.f16 %f305, %rs99;}

	// end inline asm
	fma.rn.f32 	%f357, %f110, %f305, %f356;
	// begin inline asm
	{  cvt.f32.f16 %f306, %rs100;}

	// end inline asm
	fma.rn.f32 	%f358, %f112, %f306, %f357;
	mov.b32 	{%rs101, %rs102}, %r271;
	// begin inline asm
	{  cvt.f32.f16 %f307, %rs101;}

	// end inline asm
	fma.rn.f32 	%f359, %f114, %f307, %f358;
	// begin inline asm
	{  cvt.f32.f16 %f308, %rs102;}

	// end inline asm
	fma.rn.f32 	%f360, %f116, %f308, %f359;
	mov.b32 	{%rs103, %rs104}, %r272;
	// begin inline asm
	{  cvt.f32.f16 %f309, %rs103;}

	// end inline asm
	fma.rn.f32 	%f361, %f118, %f309, %f360;
	// begin inline asm
	{  cvt.f32.f16 %f310, %rs104;}

	// end inline asm
	fma.rn.f32 	%f362, %f120, %f310, %f361;
	mov.b32 	%r273, %f362;
	shfl.sync.bfly.b32	%r274|%p30, %r273, 8, 31, -1;
	mov.b32 	%f363, %r274;
	add.f32 	%f364, %f362, %f363;
	mov.b32 	%r275, %f364;
	shfl.sync.bfly.b32	%r276|%p31, %r275, 4, 31, -1;
	mov.b32 	%f365, %r276;
	add.f32 	%f366, %f364, %f365;
	mov.b32 	%r277, %f366;
	shfl.sync.bfly.b32	%r278|%p32, %r277, 2, 31, -1;
	mov.b32 	%f367, %r278;
	add.f32 	%f368, %f366, %f367;
	mov.b32 	%r279, %f368;
	shfl.sync.bfly.b32	%r280|%p33, %r279, 1, 31, -1;
	mov.b32 	%f369, %r280;
	add.f32 	%f370, %f368, %f369;
	mul.f32 	%f901, %f1, %f370;
	max.f32 	%f371, %f354, %f901;
	ld.v4.u32 	{%r281, %r282, %r283, %r284}, [%rd5+17152];
	mov.b32 	{%rs105, %rs106}, %r281;
	// begin inline asm
	{  cvt.f32.f16 %f311, %rs105;}

	// end inline asm
	fma.rn.f32 	%f372, %f106, %f311, 0f00000000;
	// begin inline asm
	{  cvt.f32.f16 %f312, %rs106;}

	// end inline asm
	fma.rn.f32 	%f373, %f108, %f312, %f372;
	mov.b32 	{%rs107, %rs108}, %r282;
	// begin inline asm
	{  cvt.f32.f16 %f313, %rs107;}

	// end inline asm
	fma.rn.f32 	%f374, %f110, %f313, %f373;
	// begin inline asm
	{  cvt.f32.f16 %f314, %rs108;}

	// end inline asm
	fma.rn.f32 	%f375, %f112, %f314, %f374;
	mov.b32 	{%rs109, %rs110}, %r283;
	// begin inline asm
	{  cvt.f32.f16 %f315, %rs109;}

	// end inline asm
	fma.rn.f32 	%f376, %f114, %f315, %f375;
	// begin inline asm
	{  cvt.f32.f16 %f316, %rs110;}

	// end inline asm
	fma.rn.f32 	%f377, %f116, %f316, %f376;
	mov.b32 	{%rs111, %rs112}, %r284;
	// begin inline asm
	{  cvt.f32.f16 %f317, %rs111;}

	// end inline asm
	fma.rn.f32 	%f378, %f118, %f317, %f377;
	// begin inline asm
	{  cvt.f32.f16 %f318, %rs112;}

	// end inline asm
	fma.rn.f32 	%f379, %f120, %f318, %f378;
	mov.b32 	%r285, %f379;
	shfl.sync.bfly.b32	%r286|%p34, %r285, 8, 31, -1;
	mov.b32 	%f380, %r286;
	add.f32 	%f381, %f379, %f380;
	mov.b32 	%r287, %f381;
	shfl.sync.bfly.b32	%r288|%p35, %r287, 4, 31, -1;
	mov.b32 	%f382, %r288;
	add.f32 	%f383, %f381, %f382;
	mov.b32 	%r289, %f383;
	shfl.sync.bfly.b32	%r290|%p36, %r289, 2, 31, -1;
	mov.b32 	%f384, %r290;
	add.f32 	%f385, %f383, %f384;
	mov.b32 	%r291, %f385;
	shfl.sync.bfly.b32	%r292|%p37, %r291, 1, 31, -1;
	mov.b32 	%f386, %r292;
	add.f32 	%f387, %f385, %f386;
	mul.f32 	%f903, %f1, %f387;
	max.f32 	%f55, %f371, %f903;
	sub.f32 	%f320, %f24, %f55;
	// begin inline asm
	ex2.approx.ftz.f32 %f319, %f320;
	// end inline asm
	mul.f32 	%f900, %f892, %f319;
	add.s32 	%r21, %r10, 480;
	setp.gt.u32 	%p38, %r21, 2559;
	@%p38 bra 	$L__BB1_12;
	sub.f32 	%f389, %f897, %f55;
	// begin inline asm
	ex2.approx.ftz.f32 %f897, %f389;
	// end inline asm
	add.f32 	%f900, %f900, %f897;
$L__BB1_12:
	setp.gt.u32 	%p39, %r21, 2558;
	@%p39 bra 	$L__BB1_14;
	sub.f32 	%f391, %f899, %f55;
	// begin inline asm
	ex2.approx.ftz.f32 %f899, %f391;
	// end inline asm
	add.f32 	%f900, %f900, %f899;
$L__BB1_14:
	setp.gt.u32 	%p40, %r21, 2557;
	@%p40 bra 	$L__BB1_16;
	sub.f32 	%f393, %f901, %f55;
	// begin inline asm
	ex2.approx.ftz.f32 %f901, %f393;
	// end inline asm
	add.f32 	%f900, %f900, %f901;
$L__BB1_16:
	setp.gt.u32 	%p41, %r21, 2556;
	@%p41 bra 	$L__BB1_18;
	sub.f32 	%f395, %f903, %f55;
	// begin inline asm
	ex2.approx.ftz.f32 %f903, %f395;
	// end inline asm
	add.f32 	%f900, %f900, %f903;
$L__BB1_18:
	// begin inline asm
	cp.async.wait_group 0;

	// end inline asm
	barrier.sync 	0;
	ld.v4.u32 	{%r293, %r294, %r295, %r296}, [%rd5+24576];
	mov.b32 	{%rs113, %rs114}, %r293;
	// begin inline asm
	{  cvt.f32.f16 %f396, %rs113;}

	// end inline asm
	mul.f32 	%f436, %f897, %f396;
	fma.rn.f32 	%f437, %f319, %f886, %f436;
	// begin inline asm
	{  cvt.f32.f16 %f397, %rs114;}

	// end inline asm
	mul.f32 	%f438, %f897, %f397;
	fma.rn.f32 	%f439, %f319, %f885, %f438;
	mov.b32 	{%rs115, %rs116}, %r294;
	// begin inline asm
	{  cvt.f32.f16 %f398, %rs115;}

	// end inline asm
	mul.f32 	%f440, %f897, %f398;
	fma.rn.f32 	%f441, %f319, %f884, %f440;
	// begin inline asm
	{  cvt.f32.f16 %f399, %rs116;}

	// end inline asm
	mul.f32 	%f442, %f897, %f399;
	fma.rn.f32 	%f443, %f319, %f883, %f442;
	mov.b32 	{%rs117, %rs118}, %r295;
	// begin inline asm
	{  cvt.f32.f16 %f400, %rs117;}

	// end inline asm
	mul.f32 	%f444, %f897, %f400;
	fma.rn.f32 	%f445, %f319, %f882, %f444;
	// begin inline asm
	{  cvt.f32.f16 %f401, %rs118;}

	// end inline asm
	mul.f32 	%f446, %f897, %f401;
	fma.rn.f32 	%f447, %f319, %f881, %f446;
	mov.b32 	{%rs119, %rs120}, %r296;
	// begin inline asm
	{  cvt.f32.f16 %f402, %rs119;}

	// end inline asm
	mul.f32 	%f448, %f897, %f402;
	fma.rn.f32 	%f449, %f319, %f880, %f448;
	// begin inline asm
	{  cvt.f32.f16 %f403, %rs120;}

	// end inline asm
	mul.f32 	%f450, %f897, %f403;
	fma.rn.f32 	%f451, %f319, %f879, %f450;
	ld.v4.u32 	{%r297, %r298, %r299, %r300}, [%rd5+24832];
	mov.b32 	{%rs121, %rs122}, %r297;
	// begin inline asm
	{  cvt.f32.f16 %f404, %rs121;}

	// end inline asm
	fma.rn.f32 	%f452, %f899, %f404, %f437;
	// begin inline asm
	{  cvt.f32.f16 %f405, %rs122;}

	// end inline asm
	fma.rn.f32 	%f453, %f899, %f405, %f439;
	mov.b32 	{%rs123, %rs124}, %r298;
	// begin inline asm
	{  cvt.f32.f16 %f406, %rs123;}

	// end inline asm
	fma.rn.f32 	%f454, %f899, %f406, %f441;
	// begin inline asm
	{  cvt.f32.f16 %f407, %rs124;}

	// end inline asm
	fma.rn.f32 	%f455, %f899, %f407, %f443;
	mov.b32 	{%rs125, %rs126}, %r299;
	// begin inline asm
	{  cvt.f32.f16 %f408, %rs125;}

	// end inline asm
	fma.rn.f32 	%f456, %f899, %f408, %f445;
	// begin inline asm
	{  cvt.f32.f16 %f409, %rs126;}

	// end inline asm
	fma.rn.f32 	%f457, %f899, %f409, %f447;
	mov.b32 	{%rs127, %rs128}, %r300;
	// begin inline asm
	{  cvt.f32.f16 %f410, %rs127;}

	// end inline asm
	fma.rn.f32 	%f458, %f899, %f410, %f449;
	// begin inline asm
	{  cvt.f32.f16 %f411, %rs128;}

	// end inline asm
	fma.rn.f32 	%f459, %f899, %f411, %f451;
	ld.v4.u32 	{%r301, %r302, %r303, %r304}, [%rd5+25088];
	mov.b32 	{%rs129, %rs130}, %r301;
	// begin inline asm
	{  cvt.f32.f16 %f412, %rs129;}

	// end inline asm
	fma.rn.f32 	%f460, %f901, %f412, %f452;
	// begin inline asm
	{  cvt.f32.f16 %f413, %rs130;}

	// end inline asm
	fma.rn.f32 	%f461, %f901, %f413, %f453;
	mov.b32 	{%rs131, %rs132}, %r302;
	// begin inline asm
	{  cvt.f32.f16 %f414, %rs131;}

	// end inline asm
	fma.rn.f32 	%f462, %f901, %f414, %f454;
	// begin inline asm
	{  cvt.f32.f16 %f415, %rs132;}

	// end inline asm
	fma.rn.f32 	%f463, %f901, %f415, %f455;
	mov.b32 	{%rs133, %rs134}, %r303;
	// begin inline asm
	{  cvt.f32.f16 %f416, %rs133;}

	// end inline asm
	fma.rn.f32 	%f464, %f901, %f416, %f456;
	// begin inline asm
	{  cvt.f32.f16 %f417, %rs134;}

	// end inline asm
	fma.rn.f32 	%f465, %f901, %f417, %f457;
	mov.b32 	{%rs135, %rs136}, %r304;
	// begin inline asm
	{  cvt.f32.f16 %f418, %rs135;}

	// end inline asm
	fma.rn.f32 	%f466, %f901, %f418, %f458;
	// begin inline asm
	{  cvt.f32.f16 %f419, %rs136;}

	// end inline asm
	fma.rn.f32 	%f467, %f901, %f419, %f459;
	ld.v4.u32 	{%r305, %r306, %r307, %r308}, [%rd5+25344];
	mov.b32 	{%rs137, %rs138}, %r305;
	// begin inline asm
	{  cvt.f32.f16 %f420, %rs137;}

	// end inline asm
	fma.rn.f32 	%f428, %f903, %f420, %f460;
	// begin inline asm
	{  cvt.f32.f16 %f421, %rs138;}

	// end inline asm
	fma.rn.f32 	%f429, %f903, %f421, %f461;
	mov.b32 	{%rs139, %rs140}, %r306;
	// begin inline asm
	{  cvt.f32.f16 %f422, %rs139;}

	// end inline asm
	fma.rn.f32 	%f430, %f903, %f422, %f462;
	// begin inline asm
	{  cvt.f32.f16 %f423, %rs140;}

	// end inline asm
	fma.rn.f32 	%f431, %f903, %f423, %f463;
	mov.b32 	{%rs141, %rs142}, %r307;
	// begin inline asm
	{  cvt.f32.f16 %f424, %rs141;}

	// end inline asm
	fma.rn.f32 	%f432, %f903, %f424, %f464;
	// begin inline asm
	{  cvt.f32.f16 %f425, %rs142;}

	// end inline asm
	fma.rn.f32 	%f433, %f903, %f425, %f465;
	mov.b32 	{%rs143, %rs144}, %r308;
	// begin inline asm
	{  cvt.f32.f16 %f426, %rs143;}

	// end inline asm
	fma.rn.f32 	%f434, %f903, %f426, %f466;
	// begin inline asm
	{  cvt.f32.f16 %f427, %rs144;}

	// end inline asm
	fma.rn.f32 	%f435, %f903, %f427, %f467;
	barrier.sync 	0;
	// begin inline asm
	{  cvt.rn.f16.f32 %rs145, %f428;}

	// end inline asm
	mul.wide.u32 	%rd86, %r3, 2;
	add.s64 	%rd6, %rd2, %rd86;
	// begin inline asm
	{  cvt.rn.f16.f32 %rs146, %f429;}

	// end inline asm
	// begin inline asm
	{  cvt.rn.f16.f32 %rs147, %f430;}

	// end inline asm
	// begin inline asm
	{  cvt.rn.f16.f32 %rs148, %f431;}

	// end inline asm
	// begin inline asm
	{  cvt.rn.f16.f32 %rs149, %f432;}

	// end inline asm
	// begin inline asm
	{  cvt.rn.f16.f32 %rs150, %f433;}

	// end inline asm
	// begin inline asm
	{  cvt.rn.f16.f32 %rs151, %f434;}

	// end inline asm
	// begin inline asm
	{  cvt.rn.f16.f32 %rs152, %f435;}

	// end inline asm
	mov.b32 	%r309, {%rs151, %rs152};
	mov.b32 	%r310, {%rs149, %rs150};
	mov.b32 	%r311, {%rs147, %rs148};
	mov.b32 	%r312, {%rs145, %rs146};
	st.v4.b32 	[%rd6], {%r312, %r311, %r310, %r309};
	and.b32  	%r22, %r2, 15;
	setp.ne.s32 	%p42, %r22, 0;
	@%p42 bra 	$L__BB1_20;
	shr.u32 	%r313, %r2, 3;
	mul.wide.u32 	%rd87, %r313, 4;
	add.s64 	%rd88, %rd2, %rd87;
	st.v2.f32 	[%rd88+33024], {%f55, %f900};
$L__BB1_20:
	barrier.sync 	0;
	shl.b32 	%r314, %r22, 3;
	mul.wide.u32 	%rd89, %r314, 2;
	add.s64 	%rd90, %rd2, %rd89;
	ld.v4.u32 	{%r315, %r316, %r317, %r318}, [%rd90];
	ld.v2.f32 	{%f692, %f693}, [%rd2+33024];
	max.f32 	%f694, %f692, 0f00000000;
	sub.f32 	%f469, %f692, %f694;
	// begin inline asm
	ex2.approx.ftz.f32 %f468, %f469;
	// end inline asm
	mov.f32 	%f695, 0f00000000;
	sub.f32 	%f494, %f695, %f694;
	// begin inline asm
	ex2.approx.ftz.f32 %f470, %f494;
	// end inline asm
	mul.f32 	%f696, %f470, 0f00000000;
	fma.rn.f32 	%f697, %f693, %f468, %f696;
	// begin inline asm
	ex2.approx.ftz.f32 %f472, %f494;
	// end inline asm
	mov.b32 	{%rs153, %rs154}, %r315;
	// begin inline asm
	{  cvt.f32.f16 %f474, %rs153;}

	// end inline asm
	mul.f32 	%f698, %f468, %f474;
	fma.rn.f32 	%f699, %f472, 0f00000000, %f698;
	// begin inline asm
	ex2.approx.ftz.f32 %f475, %f494;
	// end inline asm
	// begin inline asm
	{  cvt.f32.f16 %f477, %rs154;}

	// end inline asm
	mul.f32 	%f700, %f468, %f477;
	fma.rn.f32 	%f701, %f475, 0f00000000, %f700;
	// begin inline asm
	ex2.approx.ftz.f32 %f478, %f494;
	// end inline asm
	mov.b32 	{%rs155, %rs156}, %r316;
	// begin inline asm
	{  cvt.f32.f16 %f480, %rs155;}

	// end inline asm
	mul.f32 	%f702, %f468, %f480;
	fma.rn.f32 	%f703, %f478, 0f00000000, %f702;
	// begin inline asm
	ex2.approx.ftz.f32 %f481, %f494;
	// end inline asm
	// begin inline asm
	{  cvt.f32.f16 %f483, %rs156;}

	// end inline asm
	mul.f32 	%f704, %f468, %f483;
	fma.rn.f32 	%f705, %f481, 0f00000000, %f704;
	// begin inline asm
	ex2.approx.ftz.f32 %f484, %f494;
	// end inline asm
	mov.b32 	{%rs157, %rs158}, %r317;
	// begin inline asm
	{  cvt.f32.f16 %f486, %rs157;}

	// end inline asm
	mul.f32 	%f706, %f468, %f486;
	fma.rn.f32 	%f707, %f484, 0f00000000, %f706;
	// begin inline asm
	ex2.approx.ftz.f32 %f487, %f494;
	// end inline asm
	// begin inline asm
	{  cvt.f32.f16 %f489, %rs158;}

	// end inline asm
	mul.f32 	%f708, %f468, %f489;
	fma.rn.f32 	%f709, %f487, 0f00000000, %f708;
	// begin inline asm
	ex2.approx.ftz.f32 %f490, %f494;
	// end inline asm
	mov.b32 	{%rs159, %rs160}, %r318;
	// begin inline asm
	{  cvt.f32.f16 %f492, %rs159;}

	// end inline asm
	mul.f32 	%f710, %f468, %f492;
	fma.rn.f32 	%f711, %f490, 0f00000000, %f710;
	// begin inline asm
	ex2.approx.ftz.f32 %f493, %f494;
	// end inline asm
	// begin inline asm
	{  cvt.f32.f16 %f495, %rs160;}

	// end inline asm
	mul.f32 	%f712, %f468, %f495;
	fma.rn.f32 	%f713, %f493, 0f00000000, %f712;
	ld.v4.u32 	{%r319, %r320, %r321, %r322}, [%rd90+256];
	ld.v2.f32 	{%f714, %f715}, [%rd2+33032];
	max.f32 	%f716, %f714, %f694;
	sub.f32 	%f497, %f714, %f716;
	// begin inline asm
	ex2.approx.ftz.f32 %f496, %f497;
	// end inline asm
	sub.f32 	%f522, %f694, %f716;
	// begin inline asm
	ex2.approx.ftz.f32 %f498, %f522;
	// end inline asm
	mul.f32 	%f717, %f697, %f498;
	fma.rn.f32 	%f718, %f715, %f496, %f717;
	// begin inline asm
	ex2.approx.ftz.f32 %f500, %f522;
	// end inline asm
	mov.b32 	{%rs161, %rs162}, %r319;
	// begin inline asm
	{  cvt.f32.f16 %f502, %rs161;}

	// end inline asm
	mul.f32 	%f719, %f496, %f502;
	fma.rn.f32 	%f720, %f699, %f500, %f719;
	// begin inline asm
	ex2.approx.ftz.f32 %f503, %f522;
	// end inline asm
	// begin inline asm
	{  cvt.f32.f16 %f505, %rs162;}

	// end inline asm
	mul.f32 	%f721, %f496, %f505;
	fma.rn.f32 	%f722, %f701, %f503, %f721;
	// begin inline asm
	ex2.approx.ftz.f32 %f506, %f522;
	// end inline asm
	mov.b32 	{%rs163, %rs164}, %r320;
	// begin inline asm
	{  cvt.f32.f16 %f508, %rs163;}

	// end inline asm
	mul.f32 	%f723, %f496, %f508;
	fma.rn.f32 	%f724, %f703, %f506, %f723;
	// begin inline asm
	ex2.approx.ftz.f32 %f509, %f522;
	// end inline asm
	// begin inline asm
	{  cvt.f32.f16 %f511, %rs164;}

	// end inline asm
	mul.f32 	%f725, %f496, %f511;
	fma.rn.f32 	%f726, %f705, %f509, %f725;
	// begin inline asm
	ex2.approx.ftz.f32 %f512, %f522;
	// end inline asm
	mov.b32 	{%rs165, %rs166}, %r321;
	// begin inline asm
	{  cvt.f32.f16 %f514, %rs165;}

	// end inline asm
	mul.f32 	%f727, %f496, %f514;
	fma.rn.f32 	%f728, %f707, %f512, %f727;
	// begin inline asm
	ex2.approx.ftz.f32 %f515, %f522;
	// end inline asm
	// begin inline asm
	{  cvt.f32.f16 %f517, %rs166;}

	// end inline asm
	mul.f32 	%f729, %f496, %f517;
	fma.rn.f32 	%f730, %f709, %f515, %f729;
	// begin inline asm
	ex2.approx.ftz.f32 %f518, %f522;
	// end inline asm
	mov.b32 	{%rs167, %rs168}, %r322;
	// begin inline asm
	{  cvt.f32.f16 %f520, %rs167;}

	// end inline asm
	mul.f32 	%f731, %f496, %f520;
	fma.rn.f32 	%f732, %f711, %f518, %f731;
	// begin inline asm
	ex2.approx.ftz.f32 %f521, %f522;
	// end inline asm
	// begin inline asm
	{  cvt.f32.f16 %f523, %rs168;}

	// end inline asm
	mul.f32 	%f733, %f496, %f523;
	fma.rn.f32 	%f734, %f713, %f521, %f733;
	ld.v4.u32 	{%r323, %r324, %r325, %r326}, [%rd90+512];
	ld.v2.f32 	{%f735, %f736}, [%rd2+33040];
	max.f32 	%f737, %f735, %f716;
	sub.f32 	%f525, %f735, %f737;
	// begin inline asm
	ex2.approx.ftz.f32 %f524, %f525;
	// end inline asm
	sub.f32 	%f550, %f716, %f737;
	// begin inline asm
	ex2.approx.ftz.f32 %f526, %f550;
	// end inline asm
	mul.f32 	%f738, %f718, %f526;
	fma.rn.f32 	%f739, %f736, %f524, %f738;
	// begin inline asm
	ex2.approx.ftz.f32 %f528, %f550;
	// end inline asm
	mov.b32 	{%rs169, %rs170}, %r323;
	// begin inline asm
	{  cvt.f32.f16 %f530, %rs169;}

	// end inline asm
	mul.f32 	%f740, %f524, %f530;
	fma.rn.f32 	%f741, %f720, %f528, %f740;
	// begin inline asm
	ex2.approx.ftz.f32 %f531, %f550;
	// end inline asm
	// begin inline asm
	{  cvt.f32.f16 %f533, %rs170;}

	// end inline asm
	mul.f32 	%f742, %f524, %f533;
	fma.rn.f32 	%f743, %f722, %f531, %f742;
	// begin inline asm
	ex2.approx.ftz.f32 %f534, %f550;
	// end inline asm
	mov.b32 	{%rs171, %rs172}, %r324;
	// begin inline asm
	{  cvt.f32.f16 %f536, %rs171;}

	// end inline asm
	mul.f32 	%f744, %f524, %f536;
	fma.rn.f32 	%f745, %f724, %f534, %f744;
	// begin inline asm
	ex2.approx.ftz.f32 %f537, %f550;
	// end inline asm
	// begin inline asm
	{  cvt.f32.f16 %f539, %rs172;}

	// end inline asm
	mul.f32 	%f746, %f524, %f539;
	fma.rn.f32 	%f747, %f726, %f537, %f746;
	// begin inline asm
	ex2.approx.ftz.f32 %f540, %f550;
	// end inline asm
	mov.b32 	{%rs173, %rs174}, %r325;
	// begin inline asm
	{  cvt.f32.f16 %f542, %rs173;}

	// end inline asm
	mul.f32 	%f748, %f524, %f542;
	fma.rn.f32 	%f749, %f728, %f540, %f748;
	// begin inline asm
	ex2.approx.ftz.f32 %f543, %f550;
	// end inline asm
	// begin inline asm
	{  cvt.f32.f16 %f545, %rs174;}

	// end inline asm
	mul.f32 	%f750, %f524, %f545;
	fma.rn.f32 	%f751, %f730, %f543, %f750;
	// begin inline asm
	ex2.approx.ftz.f32 %f546, %f550;
	// end inline asm
	mov.b32 	{%rs175, %rs176}, %r326;
	// begin inline asm
	{  cvt.f32.f16 %f548, %rs175;}

	// end inline asm
	mul.f32 	%f752, %f524, %f548;
	fma.rn.f32 	%f753, %f732, %f546, %f752;
	// begin inline asm
	ex2.approx.ftz.f32 %f549, %f550;
	// end inline asm
	// begin inline asm
	{  cvt.f32.f16 %f551, %rs176;}

	// end inline asm
	mul.f32 	%f754, %f524, %f551;
	fma.rn.f32 	%f755, %f734, %f549, %f754;
	ld.v4.u32 	{%r327, %r328, %r329, %r330}, [%rd90+768];
	ld.v2.f32 	{%f756, %f757}, [%rd2+33048];
	max.f32 	%f758, %f756, %f737;
	sub.f32 	%f553, %f756, %f758;
	// begin inline asm
	ex2.approx.ftz.f32 %f552, %f553;
	// end inline asm
	sub.f32 	%f578, %f737, %f758;
	// begin inline asm
	ex2.approx.ftz.f32 %f554, %f578;
	// end inline asm
	mul.f32 	%f759, %f739, %f554;
	fma.rn.f32 	%f760, %f757, %f552, %f759;
	// begin inline asm
	ex2.approx.ftz.f32 %f556, %f578;
	// end inline asm
	mov.b32 	{%rs177, %rs178}, %r327;
	// begin inline asm
	{  cvt.f32.f16 %f558, %rs177;}

	// end inline asm
	mul.f32 	%f761, %f552, %f558;
	fma.rn.f32 	%f762, %f741, %f556, %f761;
	// begin inline asm
	ex2.approx.ftz.f32 %f559, %f578;
	// end inline asm
	// begin inline asm
	{  cvt.f32.f16 %f561, %rs178;}

	// end inline asm
	mul.f32 	%f763, %f552, %f561;
	fma.rn.f32 	%f764, %f743, %f559, %f763;
	// begin inline asm
	ex2.approx.ftz.f32 %f562, %f578;
	// end inline asm
	mov.b32 	{%rs179, %rs180}, %r328;
	// begin inline asm
	{  cvt.f32.f16 %f564, %rs179;}

	// end inline asm
	mul.f32 	%f765, %f552, %f564;
	fma.rn.f32 	%f766, %f745, %f562, %f765;
	// begin inline asm
	ex2.approx.ftz.f32 %f565, %f578;
	// end inline asm
	// begin inline asm
	{  cvt.f32.f16 %f567, %rs180;}

	// end inline asm
	mul.f32 	%f767, %f552, %f567;
	fma.rn.f32 	%f768, %f747, %f565, %f767;
	// begin inline asm
	ex2.approx.ftz.f32 %f568, %f578;
	// end inline asm
	mov.b32 	{%rs181, %rs182}, %r329;
	// begin inline asm
	{  cvt.f32.f16 %f570, %rs181;}

	// end inline asm
	mul.f32 	%f769, %f552, %f570;
	fma.rn.f32 	%f770, %f749, %f568, %f769;
	// begin inline asm
	ex2.approx.ftz.f32 %f571, %f578;
	// end inline asm
	// begin inline asm
	{  cvt.f32.f16 %f573, %rs182;}

	// end inline asm
	mul.f32 	%f771, %f552, %f573;
	fma.rn.f32 	%f772, %f751, %f571, %f771;
	// begin inline asm
	ex2.approx.ftz.f32 %f574, %f578;
	// end inline asm
	mov.b32 	{%rs183, %rs184}, %r330;
	// begin inline asm
	{  cvt.f32.f16 %f576, %rs183;}

	// end inline asm
	mul.f32 	%f773, %f552, %f576;
	fma.rn.f32 	%f774, %f753, %f574, %f773;
	// begin inline asm
	ex2.approx.ftz.f32 %f577, %f578;
	// end inline asm
	// begin inline asm
	{  cvt.f32.f16 %f579, %rs184;}

	// end inline asm
	mul.f32 	%f775, %f552, %f579;
	fma.rn.f32 	%f776, %f755, %f577, %f775;
	ld.v4.u32 	{%r331, %r332, %r333, %r334}, [%rd90+1024];
	ld.v2.f32 	{%f777, %f778}, [%rd2+33056];
	max.f32 	%f779, %f777, %f758;
	sub.f32 	%f581, %f777, %f779;
	// begin inline asm
	ex2.approx.ftz.f32 %f580, %f581;
	// end inline asm
	sub.f32 	%f606, %f758, %f779;
	// begin inline asm
	ex2.approx.ftz.f32 %f582, %f606;
	// end inline asm
	mul.f32 	%f780, %f760, %f582;
	fma.rn.f32 	%f781, %f778, %f580, %f780;
	// begin inline asm
	ex2.approx.ftz.f32 %f584, %f606;
	// end inline asm
	mov.b32 	{%rs185, %rs186}, %r331;
	// begin inline asm
	{  cvt.f32.f16 %f586, %rs185;}

	// end inline asm
	mul.f32 	%f782, %f580, %f586;
	fma.rn.f32 	%f783, %f762, %f584, %f782;
	// begin inline asm
	ex2.approx.ftz.f32 %f587, %f606;
	// end inline asm
	// begin inline asm
	{  cvt.f32.f16 %f589, %rs186;}

	// end inline asm
	mul.f32 	%f784, %f580, %f589;
	fma.rn.f32 	%f785, %f764, %f587, %f784;
	// begin inline asm
	ex2.approx.ftz.f32 %f590, %f606;
	// end inline asm
	mov.b32 	{%rs187, %rs188}, %r332;
	// begin inline asm
	{  cvt.f32.f16 %f592, %rs187;}

	// end inline asm
	mul.f32 	%f786, %f580, %f592;
	fma.rn.f32 	%f787, %f766, %f590, %f786;
	// begin inline asm
	ex2.approx.ftz.f32 %f593, %f606;
	// end inline asm
	// begin inline asm
	{  cvt.f32.f16 %f595, %rs188;}

	// end inline asm
	mul.f32 	%f788, %f580, %f595;
	fma.rn.f32 	%f789, %f768, %f593, %f788;
	// begin inline asm
	ex2.approx.ftz.f32 %f596, %f606;
	// end inline asm
	mov.b32 	{%rs189, %rs190}, %r333;
	// begin inline asm
	{  cvt.f32.f16 %f598, %rs189;}

	// end inline asm
	mul.f32 	%f790, %f580, %f598;
	fma.rn.f32 	%f791, %f770, %f596, %f790;
	// begin inline asm
	ex2.approx.ftz.f32 %f599, %f606;
	// end inline asm
	// begin inline asm
	{  cvt.f32.f16 %f601, %rs190;}

	// end inline asm
	mul.f32 	%f792, %f580, %f601;
	fma.rn.f32 	%f793, %f772, %f599, %f792;
	// begin inline asm
	ex2.approx.ftz.f32 %f602, %f606;
	// end inline asm
	mov.b32 	{%rs191, %rs192}, %r334;
	// begin inline asm
	{  cvt.f32.f16 %f604, %rs191;}

	// end inline asm
	mul.f32 	%f794, %f580, %f604;
	fma.rn.f32 	%f795, %f774, %f602, %f794;
	// begin inline asm
	ex2.approx.ftz.f32 %f605, %f606;
	// end inline asm
	// begin inline asm
	{  cvt.f32.f16 %f607, %rs192;}

	// end inline asm
	mul.f32 	%f796, %f580, %f607;
	fma.rn.f32 	%f797, %f776, %f605, %f796;
	ld.v4.u32 	{%r335, %r336, %r337, %r338}, [%rd90+1280];
	ld.v2.f32 	{%f798, %f799}, [%rd2+33064];
	max.f32 	%f800, %f798, %f779;
	sub.f32 	%f609, %f798, %f800;
	// begin inline asm
	ex2.approx.ftz.f32 %f608, %f609;
	// end inline asm
	sub.f32 	%f634, %f779, %f800;
	// begin inline asm
	ex2.approx.ftz.f32 %f610, %f634;
	// end inline asm
	mul.f32 	%f801, %f781, %f610;
	fma.rn.f32 	%f802, %f799, %f608, %f801;
	// begin inline asm
	ex2.approx.ftz.f32 %f612, %f634;
	// end inline asm
	mov.b32 	{%rs193, %rs194}, %r335;
	// begin inline asm
	{  cvt.f32.f16 %f614, %rs193;}

	// end inline asm
	mul.f32 	%f803, %f608, %f614;
	fma.rn.f32 	%f804, %f783, %f612, %f803;
	// begin inline asm
	ex2.approx.ftz.f32 %f615, %f634;
	// end inline asm
	// begin inline asm
	{  cvt.f32.f16 %f617, %rs194;}

	// end inline asm
	mul.f32 	%f805, %f608, %f617;
	fma.rn.f32 	%f806, %f785, %f615, %f805;
	// begin inline asm
	ex2.approx.ftz.f32 %f618, %f634;
	// end inline asm
	mov.b32 	{%rs195, %rs196}, %r336;
	// begin inline asm
	{  cvt.f32.f16 %f620, %rs195;}

	// end inline asm
	mul.f32 	%f807, %f608, %f620;
	fma.rn.f32 	%f808, %f787, %f618, %f807;
	// begin inline asm
	ex2.approx.ftz.f32 %f621, %f634;
	// end inline asm
	// begin inline asm
	{  cvt.f32.f16 %f623, %rs196;}

	// end inline asm
	mul.f32 	%f809, %f608, %f623;
	fma.rn.f32 	%f810, %f789, %f621, %f809;
	// begin inline asm
	ex2.approx.ftz.f32 %f624, %f634;
	// end inline asm
	mov.b32 	{%rs197, %rs198}, %r337;
	// begin inline asm
	{  cvt.f32.f16 %f626, %rs197;}

	// end inline asm
	mul.f32 	%f811, %f608, %f626;
	fma.rn.f32 	%f812, %f791, %f624, %f811;
	// begin inline asm
	ex2.approx.ftz.f32 %f627, %f634;
	// end inline asm
	// begin inline asm
	{  cvt.f32.f16 %f629, %rs198;}

	// end inline asm
	mul.f32 	%f813, %f608, %f629;
	fma.rn.f32 	%f814, %f793, %f627, %f813;
	// begin inline asm
	ex2.approx.ftz.f32 %f630, %f634;
	// end inline asm
	mov.b32 	{%rs199, %rs200}, %r338;
	// begin inline asm
	{  cvt.f32.f16 %f632, %rs199;}

	// end inline asm
	mul.f32 	%f815, %f608, %f632;
	fma.rn.f32 	%f816, %f795, %f630, %f815;
	// begin inline asm
	ex2.approx.ftz.f32 %f633, %f634;
	// end inline asm
	// begin inline asm
	{  cvt.f32.f16 %f635, %rs200;}

	// end inline asm
	mul.f32 	%f817, %f608, %f635;
	fma.rn.f32 	%f818, %f797, %f633, %f817;
	ld.v4.u32 	{%r339, %r340, %r341, %r342}, [%rd90+1536];
	ld.v2.f32 	{%f819, %f820}, [%rd2+33072];
	max.f32 	%f821, %f819, %f800;
	sub.f32 	%f637, %f819, %f821;
	// begin inline asm
	ex2.approx.ftz.f32 %f636, %f637;
	// end inline asm
	sub.f32 	%f662, %f800, %f821;
	// begin inline asm
	ex2.approx.ftz.f32 %f638, %f662;
	// end inline asm
	mul.f32 	%f822, %f802, %f638;
	fma.rn.f32 	%f823, %f820, %f636, %f822;
	// begin inline asm
	ex2.approx.ftz.f32 %f640, %f662;
	// end inline asm
	mov.b32 	{%rs201, %rs202}, %r339;
	// begin inline asm
	{  cvt.f32.f16 %f642, %rs201;}

	// end inline asm
	mul.f32 	%f824, %f636, %f642;
	fma.rn.f32 	%f825, %f804, %f640, %f824;
	// begin inline asm
	ex2.approx.ftz.f32 %f643, %f662;
	// end inline asm
	// begin inline asm
	{  cvt.f32.f16 %f645, %rs202;}

	// end inline asm
	mul.f32 	%f826, %f636, %f645;
	fma.rn.f32 	%f827, %f806, %f643, %f826;
	// begin inline asm
	ex2.approx.ftz.f32 %f646, %f662;
	// end inline asm
	mov.b32 	{%rs203, %rs204}, %r340;
	// begin inline asm
	{  cvt.f32.f16 %f648, %rs203;}

	// end inline asm
	mul.f32 	%f828, %f636, %f648;
	fma.rn.f32 	%f829, %f808, %f646, %f828;
	// begin inline asm
	ex2.approx.ftz.f32 %f649, %f662;
	// end inline asm
	// begin inline asm
	{  cvt.f32.f16 %f651, %rs204;}

	// end inline asm
	mul.f32 	%f830, %f636, %f651;
	fma.rn.f32 	%f831, %f810, %f649, %f830;
	// begin inline asm
	ex2.approx.ftz.f32 %f652, %f662;
	// end inline asm
	mov.b32 	{%rs205, %rs206}, %r341;
	// begin inline asm
	{  cvt.f32.f16 %f654, %rs205;}

	// end inline asm
	mul.f32 	%f832, %f636, %f654;
	fma.rn.f32 	%f833, %f812, %f652, %f832;
	// begin inline asm
	ex2.approx.ftz.f32 %f655, %f662;
	// end inline asm
	// begin inline asm
	{  cvt.f32.f16 %f657, %rs206;}

	// end inline asm
	mul.f32 	%f834, %f636, %f657;
	fma.rn.f32 	%f835, %f814, %f655, %f834;
	// begin inline asm
	ex2.approx.ftz.f32 %f658, %f662;
	// end inline asm
	mov.b32 	{%rs207, %rs208}, %r342;
	// begin inline asm
	{  cvt.f32.f16 %f660, %rs207;}

	// end inline asm
	mul.f32 	%f836, %f636, %f660;
	fma.rn.f32 	%f837, %f816, %f658, %f836;
	// begin inline asm
	ex2.approx.ftz.f32 %f661, %f662;
	// end inline asm
	// begin inline asm
	{  cvt.f32.f16 %f663, %rs208;}

	// end inline asm
	mul.f32 	%f838, %f636, %f663;
	fma.rn.f32 	%f839, %f818, %f661, %f838;
	ld.v4.u32 	{%r343, %r344, %r345, %r346}, [%rd90+1792];
	ld.v2.f32 	{%f840, %f841}, [%rd2+33080];
	max.f32 	%f74, %f840, %f821;
	sub.f32 	%f665, %f840, %f74;
	// begin inline asm
	ex2.approx.ftz.f32 %f664, %f665;
	// end inline asm
	sub.f32 	%f690, %f821, %f74;
	// begin inline asm
	ex2.approx.ftz.f32 %f666, %f690;
	// end inline asm
	mul.f32 	%f842, %f823, %f666;
	fma.rn.f32 	%f75, %f841, %f664, %f842;
	// begin inline asm
	ex2.approx.ftz.f32 %f668, %f690;
	// end inline asm
	mov.b32 	{%rs209, %rs210}, %r343;
	// begin inline asm
	{  cvt.f32.f16 %f670, %rs209;}

	// end inline asm
	mul.f32 	%f843, %f664, %f670;
	fma.rn.f32 	%f76, %f825, %f668, %f843;
	// begin inline asm
	ex2.approx.ftz.f32 %f671, %f690;
	// end inline asm
	// begin inline asm
	{  cvt.f32.f16 %f673, %rs210;}

	// end inline asm
	mul.f32 	%f844, %f664, %f673;
	fma.rn.f32 	%f77, %f827, %f671, %f844;
	// begin inline asm
	ex2.approx.ftz.f32 %f674, %f690;
	// end inline asm
	mov.b32 	{%rs211, %rs212}, %r344;
	// begin inline asm
	{  cvt.f32.f16 %f676, %rs211;}

	// end inline asm
	mul.f32 	%f845, %f664, %f676;
	fma.rn.f32 	%f78, %f829, %f674, %f845;
	// begin inline asm
	ex2.approx.ftz.f32 %f677, %f690;
	// end inline asm
	// begin inline asm
	{  cvt.f32.f16 %f679, %rs212;}

	// end inline asm
	mul.f32 	%f846, %f664, %f679;
	fma.rn.f32 	%f79, %f831, %f677, %f846;
	// begin inline asm
	ex2.approx.ftz.f32 %f680, %f690;
	// end inline asm
	mov.b32 	{%rs213, %rs214}, %r345;
	// begin inline asm
	{  cvt.f32.f16 %f682, %rs213;}

	// end inline asm
	mul.f32 	%f847, %f664, %f682;
	fma.rn.f32 	%f80, %f833, %f680, %f847;
	// begin inline asm
	ex2.approx.ftz.f32 %f683, %f690;
	// end inline asm
	// begin inline asm
	{  cvt.f32.f16 %f685, %rs214;}

	// end inline asm
	mul.f32 	%f848, %f664, %f685;
	fma.rn.f32 	%f81, %f835, %f683, %f848;
	// begin inline asm
	ex2.approx.ftz.f32 %f686, %f690;
	// end inline asm
	mov.b32 	{%rs215, %rs216}, %r346;
	// begin inline asm
	{  cvt.f32.f16 %f688, %rs215;}

	// end inline asm
	mul.f32 	%f849, %f664, %f688;
	fma.rn.f32 	%f82, %f837, %f686, %f849;
	// begin inline asm
	ex2.approx.ftz.f32 %f689, %f690;
	// end inline asm
	// begin inline asm
	{  cvt.f32.f16 %f691, %rs216;}

	// end inline asm
	mul.f32 	%f850, %f664, %f691;
	fma.rn.f32 	%f83, %f839, %f689, %f850;
	barrier.sync 	0;
	setp.ne.s32 	%p43, %r2, 0;
	@%p43 bra 	$L__BB1_22;
	st.shared.f32 	[_ZZ20MHAFlashDecodeKernelP6__halfS0_S0_S0_PiE17cluster_local_max], %f74;
$L__BB1_22:
	barrier.cluster.arrive;
	barrier.cluster.wait;
	mov.u32 	%r23, %cluster_nctarank;
	setp.lt.u32 	%p44, %r23, 2;
	@%p44 bra 	$L__BB1_50;
	add.s32 	%r24, %r23, -1;
	add.s32 	%r348, %r23, -2;
	and.b32  	%r25, %r24, 3;
	setp.lt.u32 	%p45, %r348, 3;
	mov.b32 	%r392, 1;
	@%p45 bra 	$L__BB1_43;
	add.s32 	%r390, %r1, 2;
	and.b32  	%r350, %r24, -4;
	neg.s32 	%r391, %r350;
	mov.b32 	%r389, 2;
$L__BB1_25:
	setp.ne.s32 	%p46, %r2, 0;
	@%p46 bra 	$L__BB1_27;
	add.s32 	%r351, %r390, -1;
	rem.u32 	%r352, %r351, %r23;
	mov.u32 	%r353, _ZZ20MHAFlashDecodeKernelP6__halfS0_S0_S0_PiE17cluster_local_max;
	cvt.u64.u32 	%rd95, %r353;
	cvta.shared.u64 	%rd96, %rd95;
	mapa.u64	%rd129, %rd96, %r352;
$L__BB1_27:
	setp.ne.s32 	%p47, %r2, 0;
	barrier.cluster.arrive;
	barrier.cluster.wait;
	@%p47 bra 	$L__BB1_29;
	ld.f32 	%f851, [%rd129];
	max.f32 	%f852, %f851, %f74;
	st.f32 	[%rd129], %f852;
$L__BB1_29:
	setp.ne.s32 	%p48, %r2, 0;
	barrier.cluster.arrive;
	barrier.cluster.wait;
	@%p48 bra 	$L__BB1_31;
	rem.u32 	%r354, %r390, %r23;
	mov.u32 	%r355, _ZZ20MHAFlashDecodeKernelP6__halfS0_S0_S0_PiE17cluster_local_max;
	cvt.u64.u32 	%rd97, %r355;
	cvta.shared.u64 	%rd98, %rd97;
	mapa.u64	%rd129, %rd98, %r354;
$L__BB1_31:
	setp.ne.s32 	%p49, %r2, 0;
	barrier.cluster.arrive;
	barrier.cluster.wait;
	@%p49 bra 	$L__BB1_33;
	ld.f32 	%f853, [%rd129];
	max.f32 	%f854, %f853, %f74;
	st.f32 	[%rd129], %f854;
$L__BB1_33:
	setp.ne.s32 	%p50, %r2, 0;
	barrier.cluster.arrive;
	barrier.cluster.wait;
	@%p50 bra 	$L__BB1_35;
	add.s32 	%r356, %r390, 1;
	rem.u32 	%r357, %r356, %r23;
	mov.u32 	%r358, _ZZ20MHAFlashDecodeKernelP6__halfS0_S0_S0_PiE17cluster_local_max;
	cvt.u64.u32 	%rd99, %r358;
	cvta.shared.u64 	%rd100, %rd99;
	mapa.u64	%rd129, %rd100, %r357;
$L__BB1_35:
	setp.ne.s32 	%p51, %r2, 0;
	barrier.cluster.arrive;
	barrier.cluster.wait;
	@%p51 bra 	$L__BB1_37;
	ld.f32 	%f855, [%rd129];
	max.f32 	%f856, %f855, %f74;
	st.f32 	[%rd129], %f856;
$L__BB1_37:
	setp.ne.s32 	%p52, %r2, 0;
	barrier.cluster.arrive;
	barrier.cluster.wait;
	@%p52 bra 	$L__BB1_39;
	add.s32 	%r359, %r390, 2;
	rem.u32 	%r360, %r359, %r23;
	mov.u32 	%r361, _ZZ20MHAFlashDecodeKernelP6__halfS0_S0_S0_PiE17cluster_local_max;
	cvt.u64.u32 	%rd101, %r361;
	cvta.shared.u64 	%rd102, %rd101;
	mapa.u64	%rd129, %rd102, %r360;
$L__BB1_39:
	setp.ne.s32 	%p53, %r2, 0;
	barrier.cluster.arrive;
	barrier.cluster.wait;
	@%p53 bra 	$L__BB1_41;
	ld.f32 	%f857, [%rd129];
	max.f32 	%f858, %f857, %f74;
	st.f32 	[%rd129], %f858;
$L__BB1_41:
	barrier.cluster.arrive;
	barrier.cluster.wait;
	add.s32 	%r391, %r391, 4;
	add.s32 	%r390, %r390, 4;
	add.s32 	%r389, %r389, 4;
	setp.ne.s32 	%p54, %r391, 0;
	@%p54 bra 	$L__BB1_25;
	add.s32 	%r392, %r389, -1;
$L__BB1_43:
	setp.eq.s32 	%p55, %r25, 0;
	@%p55 bra 	$L__BB1_50;
	add.s32 	%r394, %r1, %r392;
	neg.s32 	%r393, %r25;
$L__BB1_45:
	.pragma "nounroll";
	setp.ne.s32 	%p56, %r2, 0;
	@%p56 bra 	$L__BB1_47;
	rem.u32 	%r362, %r394, %r23;
	mov.u32 	%r363, _ZZ20MHAFlashDecodeKernelP6__halfS0_S0_S0_PiE17cluster_local_max;
	cvt.u64.u32 	%rd103, %r363;
	cvta.shared.u64 	%rd104, %rd103;
	mapa.u64	%rd129, %rd104, %r362;
$L__BB1_47:
	setp.ne.s32 	%p57, %r2, 0;
	barrier.cluster.arrive;
	barrier.cluster.wait;
	@%p57 bra 	$L__BB1_49;
	ld.f32 	%f859, [%rd129];
	max.f32 	%f860, %f859, %f74;
	st.f32 	[%rd129], %f860;
$L__BB1_49:
	barrier.cluster.arrive;
	barrier.cluster.wait;
	add.s32 	%r394, %r394, 1;
	add.s32 	%r393, %r393, 1;
	setp.ne.s32 	%p58, %r393, 0;
	@%p58 bra 	$L__BB1_45;
$L__BB1_50:
	setp.ne.s32 	%p59, %r2, 0;
	ld.shared.f32 	%f863, [_ZZ20MHAFlashDecodeKernelP6__halfS0_S0_S0_PiE17cluster_local_max];
	sub.f32 	%f862, %f74, %f863;
	// begin inline asm
	ex2.approx.ftz.f32 %f861, %f862;
	// end inline asm
	mul.f32 	%f84, %f75, %f861;
	mul.f32 	%f85, %f861, %f76;
	mul.f32 	%f86, %f861, %f77;
	mul.f32 	%f87, %f861, %f78;
	mul.f32 	%f88, %f861, %f79;
	mul.f32 	%f89, %f861, %f80;
	mul.f32 	%f90, %f861, %f81;
	mul.f32 	%f91, %f861, %f82;
	mul.f32 	%f92, %f861, %f83;
	@%p59 bra 	$L__BB1_52;
	st.shared.f32 	[_ZZ20MHAFlashDecodeKernelP6__halfS0_S0_S0_PiE17cluster_local_sum], %f84;
$L__BB1_52:
	setp.lt.u32 	%p60, %r23, 2;
	barrier.cluster.arrive;
	barrier.cluster.wait;
	@%p60 bra 	$L__BB1_80;
	add.s32 	%r42, %r23, -1;
	add.s32 	%r365, %r23, -2;
	and.b32  	%r43, %r42, 3;
	setp.lt.u32 	%p61, %r365, 3;
	mov.b32 	%r395, 1;
	@%p61 bra 	$L__BB1_73;
	add.s32 	%r399, %r1, 2;
	and.b32  	%r367, %r42, -4;
	neg.s32 	%r400, %r367;
	mov.b32 	%r398, 2;
$L__BB1_55:
	setp.ne.s32 	%p62, %r2, 0;
	@%p62 bra 	$L__BB1_57;
	add.s32 	%r368, %r399, -1;
	rem.u32 	%r369, %r368, %r23;
	mov.u32 	%r370, _ZZ20MHAFlashDecodeKernelP6__halfS0_S0_S0_PiE17cluster_local_sum;
	cvt.u64.u32 	%rd105, %r370;
	cvta.shared.u64 	%rd106, %rd105;
	mapa.u64	%rd129, %rd106, %r369;
$L__BB1_57:
	setp.ne.s32 	%p63, %r2, 0;
	barrier.cluster.arrive;
	barrier.cluster.wait;
	@%p63 bra 	$L__BB1_59;
	atom.add.f32 	%f864, [%rd129], %f84;
$L__BB1_59:
	setp.ne.s32 	%p64, %r2, 0;
	barrier.cluster.arrive;
	barrier.cluster.wait;
	@%p64 bra 	$L__BB1_61;
	rem.u32 	%r371, %r399, %r23;
	mov.u32 	%r372, _ZZ20MHAFlashDecodeKernelP6__halfS0_S0_S0_PiE17cluster_local_sum;
	cvt.u64.u32 	%rd107, %r372;
	cvta.shared.u64 	%rd108, %rd107;
	mapa.u64	%rd129, %rd108, %r371;
$L__BB1_61:
	setp.ne.s32 	%p65, %r2, 0;
	barrier.cluster.arrive;
	barrier.cluster.wait;
	@%p65 bra 	$L__BB1_63;
	atom.add.f32 	%f865, [%rd129], %f84;
$L__BB1_63:
	setp.ne.s32 	%p66, %r2, 0;
	barrier.cluster.arrive;
	barrier.cluster.wait;
	@%p66 bra 	$L__BB1_65;
	add.s32 	%r373, %r399, 1;
	rem.u32 	%r374, %r373, %r23;
	mov.u32 	%r375, _ZZ20MHAFlashDecodeKernelP6__halfS0_S0_S0_PiE17cluster_local_sum;
	cvt.u64.u32 	%rd109, %r375;
	cvta.shared.u64 	%rd110, %rd109;
	mapa.u64	%rd129, %rd110, %r374;
$L__BB1_65:
	setp.ne.s32 	%p67, %r2, 0;
	barrier.cluster.arrive;
	barrier.cluster.wait;
	@%p67 bra 	$L__BB1_67;
	atom.add.f32 	%f866, [%rd129], %f84;
$L__BB1_67:
	setp.ne.s32 	%p68, %r2, 0;
	barrier.cluster.arrive;
	barrier.cluster.wait;
	@%p68 bra 	$L__BB1_69;
	add.s32 	%r376, %r399, 2;
	rem.u32 	%r377, %r376, %r23;
	mov.u32 	%r378, _ZZ20MHAFlashDecodeKernelP6__halfS0_S0_S0_PiE17cluster_local_sum;
	cvt.u64.u32 	%rd111, %r378;
	cvta.shared.u64 	%rd112, %rd111;
	mapa.u64	%rd129, %rd112, %r377;
$L__BB1_69:
	setp.ne.s32 	%p69, %r2, 0;
	barrier.cluster.arrive;
	barrier.cluster.wait;
	@%p69 bra 	$L__BB1_71;
	atom.add.f32 	%f867, [%rd129], %f84;
$L__BB1_71:
	barrier.cluster.arrive;
	barrier.cluster.wait;
	add.s32 	%r400, %r400, 4;
	add.s32 	%r399, %r399, 4;
	add.s32 	%r398, %r398, 4;
	setp.eq.s32 	%p70, %r400, 0;
	@%p70 bra 	$L__BB1_72;
	bra.uni 	$L__BB1_55;
$L__BB1_72:
	add.s32 	%r395, %r398, -1;
$L__BB1_73:
	setp.eq.s32 	%p71, %r43, 0;
	@%p71 bra 	$L__BB1_80;
	add.s32 	%r397, %r1, %r395;
	neg.s32 	%r396, %r43;
$L__BB1_75:
	.pragma "nounroll";
	setp.ne.s32 	%p72, %r2, 0;
	@%p72 bra 	$L__BB1_77;
	rem.u32 	%r379, %r397, %r23;
	mov.u32 	%r380, _ZZ20MHAFlashDecodeKernelP6__halfS0_S0_S0_PiE17cluster_local_sum;
	cvt.u64.u32 	%rd113, %r380;
	cvta.shared.u64 	%rd114, %rd113;
	mapa.u64	%rd129, %rd114, %r379;
$L__BB1_77:
	setp.ne.s32 	%p73, %r2, 0;
	barrier.cluster.arrive;
	barrier.cluster.wait;
	@%p73 bra 	$L__BB1_79;
	atom.add.f32 	%f868, [%rd129], %f84;
$L__BB1_79:
	barrier.cluster.arrive;
	barrier.cluster.wait;
	add.s32 	%r397, %r397, 1;
	add.s32 	%r396, %r396, 1;
	setp.eq.s32 	%p74, %r396, 0;
	@%p74 bra 	$L__BB1_80;
	bra.uni 	$L__BB1_75;
$L__BB1_80:
	setp.gt.u32 	%p75, %r2, 15;
	@%p75 bra 	$L__BB1_82;
	ld.shared.f32 	%f877, [_ZZ20MHAFlashDecodeKernelP6__halfS0_S0_S0_PiE17cluster_local_sum];
	rcp.rn.f32 	%f878, %f877;
	mul.f32 	%f869, %f85, %f878;
	// begin inline asm
	{  cvt.rn.f16.f32 %rs217, %f869;}

	// end inline asm
	mul.f32 	%f870, %f86, %f878;
	// begin inline asm
	{  cvt.rn.f16.f32 %rs218, %f870;}

	// end inline asm
	mul.f32 	%f871, %f87, %f878;
	// begin inline asm
	{  cvt.rn.f16.f32 %rs219, %f871;}

	// end inline asm
	mul.f32 	%f872, %f88, %f878;
	// begin inline asm
	{  cvt.rn.f16.f32 %rs220, %f872;}

	// end inline asm
	mul.f32 	%f873, %f89, %f878;
	// begin inline asm
	{  cvt.rn.f16.f32 %rs221, %f873;}

	// end inline asm
	mul.f32 	%f874, %f90, %f878;
	// begin inline asm
	{  cvt.rn.f16.f32 %rs222, %f874;}

	// end inline asm
	mul.f32 	%f875, %f91, %f878;
	// begin inline asm
	{  cvt.rn.f16.f32 %rs223, %f875;}

	// end inline asm
	mul.f32 	%f876, %f92, %f878;
	// begin inline asm
	{  cvt.rn.f16.f32 %rs224, %f876;}

	// end inline asm
	mov.b32 	%r381, {%rs223, %rs224};
	mov.b32 	%r382, {%rs221, %rs222};
	mov.b32 	%r383, {%rs219, %rs220};
	mov.b32 	%r384, {%rs217, %rs218};
	st.v4.b32 	[%rd6+32768], {%r384, %r383, %r382, %r381};
$L__BB1_82:
	ld.param.u64 	%rd119, [_Z20MHAFlashDecodeKernelP6__halfS0_S0_S0_Pi_param_0];
	barrier.sync 	0;
	add.s32 	%r385, %r5, %r2;
	mul.wide.u32 	%rd116, %r385, 2;
	add.s64 	%rd115, %rd119, %rd116;
	mul.wide.u32 	%rd117, %r2, 2;
	add.s64 	%rd118, %rd2, %rd117;
	ld.u16 	%rs226, [%rd118+32768];
	// begin inline asm
	{ atom.add.noftz.f16 %rs225,[%rd115],%rs226; }

	// end inline asm
	ret;

}
	// .globl	_Z22topk_attn_fused_kernelP6__halfPKS_S2_S2_S2_
.visible .entry _Z22topk_attn_fused_kernelP6__halfPKS_S2_S2_S2_(
	.param .u64 .ptr .align 1 _Z22topk_attn_fused_kernelP6__halfPKS_S2_S2_S2__param_0,
	.param .u64 .ptr .align 1 _Z22topk_attn_fused_kernelP6__halfPKS_S2_S2_S2__param_1,
	.param .u64 .ptr .align 1 _Z22topk_attn_fused_kernelP6__halfPKS_S2_S2_S2__param_2,
	.param .u64 .ptr .align 1 _Z22topk_attn_fused_kernelP6__halfPKS_S2_S2_S2__param_3,
	.param .u64 .ptr .align 1 _Z22topk_attn_fused_kernelP6__halfPKS_S2_S2_S2__param_4
)
.explicitcluster
.reqnctapercluster 5, 1, 1
{
	.reg .pred 	%p<258>;
	.reg .b16 	%rs<354>;
	.reg .b32 	%r<1210>;
	.reg .b32 	%f<1217>;
	.reg .b64 	%rd<172>;
	// demoted variable
	.shared .align 4 .f32 _ZZ22topk_attn_fused_kernelP6__halfPKS_S2_S2_S2_E17cluster_local_sum;
	// demoted variable
	.shared .align 4 .f32 _ZZ22topk_attn_fused_kernelP6__halfPKS_S2_S2_S2_E17cluster_local_max;
	// demoted variable
	.shared .align 4 .b8 _ZZ22topk_attn_fused_kernelP6__halfPKS_S2_S2_S2_E10kv_indices[2048];
	// demoted variable
	.shared .align 4 .b8 _ZZ22topk_attn_fused_kernelP6__halfPKS_S2_S2_S2_E11center_topk[20];
	// demoted variable
	.shared .align 4 .u32 _ZZ22topk_attn_fused_kernelP6__halfPKS_S2_S2_S2_E15assigned_center;
	// demoted variable
	.shared .align 16 .b8 _ZZ22topk_attn_fused_kernelP6__halfPKS_S2_S2_S2_E22candidate_sort_storage[5120];
	ld.param.u64 	%rd35, [_Z22topk_attn_fused_kernelP6__halfPKS_S2_S2_S2__param_3];
	ld.param.u64 	%rd34, [_Z22topk_attn_fused_kernelP6__halfPKS_S2_S2_S2__param_4];
	cvta.to.global.u64 	%rd36, %rd35;
	mov.u32 	%r202, %clusterid.x;
	mov.u32 	%r203, %clusterid.y;
	mov.u32 	%r204, %clusterid.z;
	mov.u32 	%r205, %nclusterid.x;
	mov.u32 	%r206, %nclusterid.y;
	mad.lo.s32 	%r207, %r204, %r206, %r203;
	mad.lo.s32 	%r208, %r207, %r205, %r202;
	and.b32  	%r1, %r208, 31;
	mov.u32 	%r2, %cluster_ctarank;
	mov.u32 	%r3, %tid.x;
	mov.u32 	%r209, %tid.y;
	mov.u32 	%r210, %tid.z;
	mov.u32 	%r4, %ntid.x;
	mov.u32 	%r211, %ntid.y;
	mad.lo.s32 	%r5, %r210, %r211, %r209;
	mad.lo.s32 	%r6, %r5, %r4, %r3;
	shr.u32 	%r7, %r6, 5;
	shr.u32 	%r8, %r6, 3;
	barrier.sync 	0;
	mov.f32 	%f55, 0f3F000000;
	rsqrt.approx.ftz.f32 	%f56, %f55;
	mul.f32 	%f57, %f56, %f56;
	neg.f32 	%f58, %f57;
	fma.rn.f32 	%f59, %f56, %f56, %f58;
	fma.rn.f32 	%f60, %f57, 0fBF000000, 0f3F800000;
	fma.rn.f32 	%f61, %f59, 0fBF000000, %f60;
	fma.rn.f32 	%f62, %f61, 0f3EC00000, 0f3F000000;
	mul.f32 	%f63, %f56, %f61;
	fma.rn.f32 	%f64, %f62, %f63, %f56;
	mov.b32 	%r212, %f64;
	add.s32 	%r213, %r212, -33554432;
	mov.b32 	%f65, %r213;
	mul.f32 	%f1, %f65, 0f3FB8AA3B;
	shl.b32 	%r214, %r6, 3;
	and.b32  	%r9, %r214, 120;
	shl.b32 	%r215, %r7, 3;
	shr.u32 	%r216, %r6, 2;
	and.b32  	%r217, %r216, 4;
	or.b32  	%r10, %r215, %r217;
	shl.b32 	%r218, %r208, 7;
	and.b32  	%r11, %r218, 3968;
	or.b32  	%r12, %r11, %r9;
	mul.wide.u32 	%rd37, %r12, 2;
	add.s64 	%rd38, %rd36, %rd37;
	ld.global.nc.v4.u32 	{%r13, %r14, %r15, %r16}, [%rd38];
	setp.ne.s32 	%p1, %r2, 0;
	@%p1 bra 	$L__BB2_14;
	and.b32  	%r227, %r8, 2;
	shl.b32 	%r228, %r7, 2;
	or.b32  	%r229, %r228, %r227;
	mad.lo.s32 	%r230, %r1, 3968, %r12;
	shl.b32 	%r231, %r229, 7;
	or.b32  	%r232, %r231, %r9;
	add.s32 	%r233, %r230, %r231;
	mul.wide.u32 	%rd43, %r233, 2;
	add.s64 	%rd39, %rd34, %rd43;
	setp.gt.u32 	%p2, %r229, 31;
	shl.b32 	%r234, %r232, 1;
	mov.u32 	%r235, shmem_base;
	add.s32 	%r219, %r235, %r234;
	selp.b32 	%r220, 0, 16, %p2;
	// begin inline asm
	cp.async.cg.shared.global [%r219], [%rd39], 16, %r220;

	// end inline asm
	add.s64 	%rd40, %rd39, 256;
	setp.gt.u32 	%p3, %r229, 30;
	add.s32 	%r221, %r219, 256;
	selp.b32 	%r222, 0, 16, %p3;
	// begin inline asm
	cp.async.cg.shared.global [%r221], [%rd40], 16, %r222;

	// end inline asm
	// begin inline asm
	cp.async.commit_group;

	// end inline asm
	add.s64 	%rd41, %rd39, 4096;
	add.s32 	%r223, %r219, 4096;
	setp.lt.u32 	%p4, %r229, 16;
	selp.b32 	%r224, 16, 0, %p4;
	// begin inline asm
	cp.async.cg.shared.global [%r223], [%rd41], 16, %r224;

	// end inline asm
	add.s64 	%rd42, %rd39, 4352;
	setp.gt.u32 	%p5, %r229, 14;
	add.s32 	%r225, %r219, 4352;
	selp.b32 	%r226, 0, 16, %p5;
	// begin inline asm
	cp.async.cg.shared.global [%r225], [%rd42], 16, %r226;

	// end inline asm
	// begin inline asm
	cp.async.commit_group;

	// end inline asm
	// begin inline asm
	cp.async.wait_group 1;

	// end inline asm
	bar.sync 	0;
	ld.shared.v4.u32 	{%r236, %r237, %r238, %r239}, [%r219];
	mov.b32 	{%rs19, %rs21}, %r13;
	// begin inline asm
	{  cvt.f32.f16 %f66, %rs19;}

	// end inline asm
	mov.b32 	{%rs20, %rs22}, %r236;
	// begin inline asm
	{  cvt.f32.f16 %f67, %rs20;}

	// end inline asm
	fma.rn.f32 	%f106, %f66, %f67, 0f00000000;
	// begin inline asm
	{  cvt.f32.f16 %f68, %rs21;}

	// end inline asm
	// begin inline asm
	{  cvt.f32.f16 %f69, %rs22;}

	// end inline asm
	fma.rn.f32 	%f107, %f68, %f69, %f106;
	mov.b32 	{%rs23, %rs25}, %r14;
	// begin inline asm
	{  cvt.f32.f16 %f70, %rs23;}

	// end inline asm
	mov.b32 	{%rs24, %rs26}, %r237;
	// begin inline asm
	{  cvt.f32.f16 %f71, %rs24;}

	// end inline asm
	fma.rn.f32 	%f108, %f70, %f71, %f107;
	// begin inline asm
	{  cvt.f32.f16 %f72, %rs25;}

	// end inline asm
	// begin inline asm
	{  cvt.f32.f16 %f73, %rs26;}

	// end inline asm
	fma.rn.f32 	%f109, %f72, %f73, %f108;
	mov.b32 	{%rs27, %rs29}, %r15;
	// begin inline asm
	{  cvt.f32.f16 %f74, %rs27;}

	// end inline asm
	mov.b32 	{%rs28, %rs30}, %r238;
	// begin inline asm
	{  cvt.f32.f16 %f75, %rs28;}

	// end inline asm
	fma.rn.f32 	%f110, %f74, %f75, %f109;
	// begin inline asm
	{  cvt.f32.f16 %f76, %rs29;}

	// end inline asm
	// begin inline asm
	{  cvt.f32.f16 %f77, %rs30;}

	// end inline asm
	fma.rn.f32 	%f111, %f76, %f77, %f110;
	mov.b32 	{%rs31, %rs33}, %r16;
	// begin inline asm
	{  cvt.f32.f16 %f78, %rs31;}

	// end inline asm
	mov.b32 	{%rs32, %rs34}, %r239;
	// begin inline asm
	{  cvt.f32.f16 %f79, %rs32;}

	// end inline asm
	fma.rn.f32 	%f112, %f78, %f79, %f111;
	// begin inline asm
	{  cvt.f32.f16 %f80, %rs33;}

	// end inline asm
	// begin inline asm
	{  cvt.f32.f16 %f81, %rs34;}

	// end inline asm
	fma.rn.f32 	%f113, %f80, %f81, %f112;
	mov.b32 	%r240, %f113;
	shfl.sync.bfly.b32	%r241|%p6, %r240, 8, 31, -1;
	mov.b32 	%f114, %r241;
	add.f32 	%f115, %f113, %f114;
	mov.b32 	%r242, %f115;
	shfl.sync.bfly.b32	%r243|%p7, %r242, 4, 31, -1;
	mov.b32 	%f116, %r243;
	add.f32 	%f117, %f115, %f116;
	mov.b32 	%r244, %f117;
	shfl.sync.bfly.b32	%r245|%p8, %r244, 2, 31, -1;
	mov.b32 	%f118, %r245;
	add.f32 	%f119, %f117, %f118;
	mov.b32 	%r246, %f119;
	shfl.sync.bfly.b32	%r247|%p9, %r246, 1, 31, -1;
	mov.b32 	%f120, %r247;
	add.f32 	%f121, %f119, %f120;
	shl.b32 	%r248, %r229, 2;
	add.s32 	%r249, %r235, %r248;
	st.shared.f32 	[%r249+16384], %f121;
	st.shared.u32 	[%r249+16512], %r229;
	or.b32  	%r250, %r229, 1;
	ld.shared.v4.u32 	{%r251, %r252, %r253, %r254}, [%r219+256];
	mov.b32 	{%rs35, %rs36}, %r251;
	// begin inline asm
	{  cvt.f32.f16 %f82, %rs35;}

	// end inline asm
	fma.rn.f32 	%f122, %f66, %f82, 0f00000000;
	// begin inline asm
	{  cvt.f32.f16 %f83, %rs36;}

	// end inline asm
	fma.rn.f32 	%f123, %f68, %f83, %f122;
	mov.b32 	{%rs37, %rs38}, %r252;
	// begin inline asm
	{  cvt.f32.f16 %f84, %rs37;}

	// end inline asm
	fma.rn.f32 	%f124, %f70, %f84, %f123;
	// begin inline asm
	{  cvt.f32.f16 %f85, %rs38;}

	// end inline asm
	fma.rn.f32 	%f125, %f72, %f85, %f124;
	mov.b32 	{%rs39, %rs40}, %r253;
	// begin inline asm
	{  cvt.f32.f16 %f86, %rs39;}

	// end inline asm
	fma.rn.f32 	%f126, %f74, %f86, %f125;
	// begin inline asm
	{  cvt.f32.f16 %f87, %rs40;}

	// end inline asm
	fma.rn.f32 	%f127, %f76, %f87, %f126;
	mov.b32 	{%rs41, %rs42}, %r254;
	// begin inline asm
	{  cvt.f32.f16 %f88, %rs41;}

	// end inline asm
	fma.rn.f32 	%f128, %f78, %f88, %f127;
	// begin inline asm
	{  cvt.f32.f16 %f89, %rs42;}

	// end inline asm
	fma.rn.f32 	%f129, %f80, %f89, %f128;
	mov.b32 	%r255, %f129;
	shfl.sync.bfly.b32	%r256|%p10, %r255, 8, 31, -1;
	mov.b32 	%f130, %r256;
	add.f32 	%f131, %f129, %f130;
	mov.b32 	%r257, %f131;
	shfl.sync.bfly.b32	%r258|%p11, %r257, 4, 31, -1;
	mov.b32 	%f132, %r258;
	add.f32 	%f133, %f131, %f132;
	mov.b32 	%r259, %f133;
	shfl.sync.bfly.b32	%r260|%p12, %r259, 2, 31, -1;
	mov.b32 	%f134, %r260;
	add.f32 	%f135, %f133, %f134;
	mov.b32 	%r261, %f135;
	shfl.sync.bfly.b32	%r262|%p13, %r261, 1, 31, -1;
	mov.b32 	%f136, %r262;
	add.f32 	%f137, %f135, %f136;
	st.shared.f32 	[%r249+16388], %f137;
	st.shared.u32 	[%r249+16516], %r250;
	// begin inline asm
	cp.async.wait_group 0;

	// end inline asm
	bar.sync 	0;
	add.s32 	%r263, %r229, 16;
	ld.shared.v4.u32 	{%r264, %r265, %r266, %r267}, [%r219+4096];
	mov.b32 	{%rs43, %rs44}, %r264;
	// begin inline asm
	{  cvt.f32.f16 %f90, %rs43;}

	// end inline asm
	fma.rn.f32 	%f138, %f66, %f90, 0f00000000;
	// begin inline asm
	{  cvt.f32.f16 %f91, %rs44;}

	// end inline asm
	fma.rn.f32 	%f139, %f68, %f91, %f138;
	mov.b32 	{%rs45, %rs46}, %r265;
	// begin inline asm
	{  cvt.f32.f16 %f92, %rs45;}

	// end inline asm
	fma.rn.f32 	%f140, %f70, %f92, %f139;
	// begin inline asm
	{  cvt.f32.f16 %f93, %rs46;}

	// end inline asm
	fma.rn.f32 	%f141, %f72, %f93, %f140;
	mov.b32 	{%rs47, %rs48}, %r266;
	// begin inline asm
	{  cvt.f32.f16 %f94, %rs47;}

	// end inline asm
	fma.rn.f32 	%f142, %f74, %f94, %f141;
	// begin inline asm
	{  cvt.f32.f16 %f95, %rs48;}

	// end inline asm
	fma.rn.f32 	%f143, %f76, %f95, %f142;
	mov.b32 	{%rs49, %rs50}, %r267;
	// begin inline asm
	{  cvt.f32.f16 %f96, %rs49;}

	// end inline asm
	fma.rn.f32 	%f144, %f78, %f96, %f143;
	// begin inline asm
	{  cvt.f32.f16 %f97, %rs50;}

	// end inline asm
	fma.rn.f32 	%f145, %f80, %f97, %f144;
	mov.b32 	%r268, %f145;
	shfl.sync.bfly.b32	%r269|%p14, %r268, 8, 31, -1;
	mov.b32 	%f146, %r269;
	add.f32 	%f147, %f145, %f146;
	mov.b32 	%r270, %f147;
	shfl.sync.bfly.b32	%r271|%p15, %r270, 4, 31, -1;
	mov.b32 	%f148, %r271;
	add.f32 	%f149, %f147, %f148;
	mov.b32 	%r272, %f149;
	shfl.sync.bfly.b32	%r273|%p16, %r272, 2, 31, -1;
	mov.b32 	%f150, %r273;
	add.f32 	%f151, %f149, %f150;
	mov.b32 	%r274, %f151;
	shfl.sync.bfly.b32	%r275|%p17, %r274, 1, 31, -1;
	mov.b32 	%f152, %r275;
	add.f32 	%f153, %f151, %f152;
	st.shared.f32 	[%r249+16448], %f153;
	st.shared.u32 	[%r249+16576], %r263;
	add.s32 	%r276, %r229, 17;
	ld.shared.v4.u32 	{%r277, %r278, %r279, %r280}, [%r219+4352];
	mov.b32 	{%rs51, %rs52}, %r277;
	// begin inline asm
	{  cvt.f32.f16 %f98, %rs51;}

	// end inline asm
	fma.rn.f32 	%f154, %f66, %f98, 0f00000000;
	// begin inline asm
	{  cvt.f32.f16 %f99, %rs52;}

	// end inline asm
	fma.rn.f32 	%f155, %f68, %f99, %f154;
	mov.b32 	{%rs53, %rs54}, %r278;
	// begin inline asm
	{  cvt.f32.f16 %f100, %rs53;}

	// end inline asm
	fma.rn.f32 	%f156, %f70, %f100, %f155;
	// begin inline asm
	{  cvt.f32.f16 %f101, %rs54;}

	// end inline asm
	fma.rn.f32 	%f157, %f72, %f101, %f156;
	mov.b32 	{%rs55, %rs56}, %r279;
	// begin inline asm
	{  cvt.f32.f16 %f102, %rs55;}

	// end inline asm
	fma.rn.f32 	%f158, %f74, %f102, %f157;
	// begin inline asm
	{  cvt.f32.f16 %f103, %rs56;}

	// end inline asm
	fma.rn.f32 	%f159, %f76, %f103, %f158;
	mov.b32 	{%rs57, %rs58}, %r280;
	// begin inline asm
	{  cvt.f32.f16 %f104, %rs57;}

	// end inline asm
	fma.rn.f32 	%f160, %f78, %f104, %f159;
	// begin inline asm
	{  cvt.f32.f16 %f105, %rs58;}

	// end inline asm
	fma.rn.f32 	%f161, %f80, %f105, %f160;
	mov.b32 	%r281, %f161;
	shfl.sync.bfly.b32	%r282|%p18, %r281, 8, 31, -1;
	mov.b32 	%f162, %r282;
	add.f32 	%f163, %f161, %f162;
	mov.b32 	%r283, %f163;
	shfl.sync.bfly.b32	%r284|%p19, %r283, 4, 31, -1;
	mov.b32 	%f164, %r284;
	add.f32 	%f165, %f163, %f164;
	mov.b32 	%r285, %f165;
	shfl.sync.bfly.b32	%r286|%p20, %r285, 2, 31, -1;
	mov.b32 	%f166, %r286;
	add.f32 	%f167, %f165, %f166;
	mov.b32 	%r287, %f167;
	shfl.sync.bfly.b32	%r288|%p21, %r287, 1, 31, -1;
	mov.b32 	%f168, %r288;
	add.f32 	%f169, %f167, %f168;
	st.shared.f32 	[%r249+16452], %f169;
	st.shared.u32 	[%r249+16580], %r276;
	bar.sync 	0;
	setp.gt.u32 	%p22, %r6, 31;
	@%p22 bra 	$L__BB2_13;
	shl.b32 	%r289, %r6, 2;
	mov.u32 	%r290, shmem_base;
	add.s32 	%r291, %r290, %r289;
	ld.shared.f32 	%f2, [%r291+16384];
	ld.shared.u32 	%r17, [%r291+16512];
	setp.ne.s32 	%p23, %r3, 0;
	mov.b32 	%r292, %f2;
	shfl.sync.bfly.b32	%r293|%p24, %r292, 16, 31, -1;
	mov.b32 	%f170, %r293;
	shfl.sync.bfly.b32	%r294|%p25, %r17, 16, 31, -1;
	setp.lt.f32 	%p26, %f2, %f170;
	selp.f32 	%f171, %f170, %f2, %p26;
	selp.b32 	%r295, %r294, %r17, %p26;
	mov.b32 	%r296, %f171;
	shfl.sync.bfly.b32	%r297|%p27, %r296, 8, 31, -1;
	mov.b32 	%f172, %r297;
	shfl.sync.bfly.b32	%r298|%p28, %r295, 8, 31, -1;
	setp.lt.f32 	%p29, %f171, %f172;
	selp.f32 	%f173, %f172, %f171, %p29;
	selp.b32 	%r299, %r298, %r295, %p29;
	mov.b32 	%r300, %f173;
	shfl.sync.bfly.b32	%r301|%p30, %r300, 4, 31, -1;
	mov.b32 	%f174, %r301;
	shfl.sync.bfly.b32	%r302|%p31, %r299, 4, 31, -1;
	setp.lt.f32 	%p32, %f173, %f174;
	selp.f32 	%f175, %f174, %f173, %p32;
	selp.b32 	%r303, %r302, %r299, %p32;
	mov.b32 	%r304, %f175;
	shfl.sync.bfly.b32	%r305|%p33, %r304, 2, 31, -1;
	mov.b32 	%f176, %r305;
	shfl.sync.bfly.b32	%r306|%p34, %r303, 2, 31, -1;
	setp.lt.f32 	%p35, %f175, %f176;
	selp.f32 	%f177, %f176, %f175, %p35;
	selp.b32 	%r307, %r306, %r303, %p35;
	mov.b32 	%r308, %f177;
	shfl.sync.bfly.b32	%r309|%p36, %r308, 1, 31, -1;
	mov.b32 	%f178, %r309;
	shfl.sync.bfly.b32	%r310|%p37, %r307, 1, 31, -1;
	setp.lt.f32 	%p38, %f177, %f178;
	selp.b32 	%r311, %r310, %r307, %p38;
	shfl.sync.idx.b32	%r18|%p39, %r311, 0, 31, -1;
	@%p23 bra 	$L__BB2_4;
	st.shared.u32 	[_ZZ22topk_attn_fused_kernelP6__halfPKS_S2_S2_S2_E11center_topk], %r18;
$L__BB2_4:
	setp.ne.s32 	%p40, %r3, 0;
	setp.eq.s32 	%p41, %r17, %r18;
	selp.f32 	%f3, 0fFF800000, %f2, %p41;
	bar.warp.sync 	-1;
	mov.b32 	%r312, %f3;
	shfl.sync.bfly.b32	%r313|%p42, %r312, 16, 31, -1;
	mov.b32 	%f179, %r313;
	shfl.sync.bfly.b32	%r314|%p43, %r17, 16, 31, -1;
	setp.lt.f32 	%p44, %f3, %f179;
	selp.f32 	%f180, %f179, %f3, %p44;
	selp.b32 	%r315, %r314, %r17, %p44;
	mov.b32 	%r316, %f180;
	shfl.sync.bfly.b32	%r317|%p45, %r316, 8, 31, -1;
	mov.b32 	%f181, %r317;
	shfl.sync.bfly.b32	%r318|%p46, %r315, 8, 31, -1;
	setp.lt.f32 	%p47, %f180, %f181;
	selp.f32 	%f182, %f181, %f180, %p47;
	selp.b32 	%r319, %r318, %r315, %p47;
	mov.b32 	%r320, %f182;
	shfl.sync.bfly.b32	%r321|%p48, %r320, 4, 31, -1;
	mov.b32 	%f183, %r321;
	shfl.sync.bfly.b32	%r322|%p49, %r319, 4, 31, -1;
	setp.lt.f32 	%p50, %f182, %f183;
	selp.f32 	%f184, %f183, %f182, %p50;
	selp.b32 	%r323, %r322, %r319, %p50;
	mov.b32 	%r324, %f184;
	shfl.sync.bfly.b32	%r325|%p51, %r324, 2, 31, -1;
	mov.b32 	%f185, %r325;
	shfl.sync.bfly.b32	%r326|%p52, %r323, 2, 31, -1;
	setp.lt.f32 	%p53, %f184, %f185;
	selp.f32 	%f186, %f185, %f184, %p53;
	selp.b32 	%r327, %r326, %r323, %p53;
	mov.b32 	%r328, %f186;
	shfl.sync.bfly.b32	%r329|%p54, %r328, 1, 31, -1;
	mov.b32 	%f187, %r329;
	shfl.sync.bfly.b32	%r330|%p55, %r327, 1, 31, -1;
	setp.lt.f32 	%p56, %f186, %f187;
	selp.b32 	%r331, %r330, %r327, %p56;
	shfl.sync.idx.b32	%r19|%p57, %r331, 0, 31, -1;
	@%p40 bra 	$L__BB2_6;
	st.shared.u32 	[_ZZ22topk_attn_fused_kernelP6__halfPKS_S2_S2_S2_E11center_topk+4], %r19;
$L__BB2_6:
	setp.ne.s32 	%p58, %r3, 0;
	setp.eq.s32 	%p59, %r17, %r19;
	selp.f32 	%f4, 0fFF800000, %f3, %p59;
	bar.warp.sync 	-1;
	mov.b32 	%r332, %f4;
	shfl.sync.bfly.b32	%r333|%p60, %r332, 16, 31, -1;
	mov.b32 	%f188, %r333;
	shfl.sync.bfly.b32	%r334|%p61, %r17, 16, 31, -1;
	setp.lt.f32 	%p62, %f4, %f188;
	selp.f32 	%f189, %f188, %f4, %p62;
	selp.b32 	%r335, %r334, %r17, %p62;
	mov.b32 	%r336, %f189;
	shfl.sync.bfly.b32	%r337|%p63, %r336, 8, 31, -1;
	mov.b32 	%f190, %r337;
	shfl.sync.bfly.b32	%r338|%p64, %r335, 8, 31, -1;
	setp.lt.f32 	%p65, %f189, %f190;
	selp.f32 	%f191, %f190, %f189, %p65;
	selp.b32 	%r339, %r338, %r335, %p65;
	mov.b32 	%r340, %f191;
	shfl.sync.bfly.b32	%r341|%p66, %r340, 4, 31, -1;
	mov.b32 	%f192, %r341;
	shfl.sync.bfly.b32	%r342|%p67, %r339, 4, 31, -1;
	setp.lt.f32 	%p68, %f191, %f192;
	selp.f32 	%f193, %f192, %f191, %p68;
	selp.b32 	%r343, %r342, %r339, %p68;
	mov.b32 	%r344, %f193;
	shfl.sync.bfly.b32	%r345|%p69, %r344, 2, 31, -1;
	mov.b32 	%f194, %r345;
	shfl.sync.bfly.b32	%r346|%p70, %r343, 2, 31, -1;
	setp.lt.f32 	%p71, %f193, %f194;
	selp.f32 	%f195, %f194, %f193, %p71;
	selp.b32 	%r347, %r346, %r343, %p71;
	mov.b32 	%r348, %f195;
	shfl.sync.bfly.b32	%r349|%p72, %r348, 1, 31, -1;
	mov.b32 	%f196, %r349;
	shfl.sync.bfly.b32	%r350|%p73, %r347, 1, 31, -1;
	setp.lt.f32 	%p74, %f195, %f196;
	selp.b32 	%r351, %r350, %r347, %p74;
	shfl.sync.idx.b32	%r20|%p75, %r351, 0, 31, -1;
	@%p58 bra 	$L__BB2_8;
	st.shared.u32 	[_ZZ22topk_attn_fused_kernelP6__halfPKS_S2_S2_S2_E11center_topk+8], %r20;
$L__BB2_8:
	setp.ne.s32 	%p76, %r3, 0;
	setp.eq.s32 	%p77, %r17, %r20;
	selp.f32 	%f5, 0fFF800000, %f4, %p77;
	bar.warp.sync 	-1;
	mov.b32 	%r352, %f5;
	shfl.sync.bfly.b32	%r353|%p78, %r352, 16, 31, -1;
	mov.b32 	%f197, %r353;
	shfl.sync.bfly.b32	%r354|%p79, %r17, 16, 31, -1;
	setp.lt.f32 	%p80, %f5, %f197;
	selp.f32 	%f198, %f197, %f5, %p80;
	selp.b32 	%r355, %r354, %r17, %p80;
	mov.b32 	%r356, %f198;
	shfl.sync.bfly.b32	%r357|%p81, %r356, 8, 31, -1;
	mov.b32 	%f199, %r357;
	shfl.sync.bfly.b32	%r358|%p82, %r355, 8, 31, -1;
	setp.lt.f32 	%p83, %f198, %f199;
	selp.f32 	%f200, %f199, %f198, %p83;
	selp.b32 	%r359, %r358, %r355, %p83;
	mov.b32 	%r360, %f200;
	shfl.sync.bfly.b32	%r361|%p84, %r360, 4, 31, -1;
	mov.b32 	%f201, %r361;
	shfl.sync.bfly.b32	%r362|%p85, %r359, 4, 31, -1;
	setp.lt.f32 	%p86, %f200, %f201;
	selp.f32 	%f202, %f201, %f200, %p86;
	selp.b32 	%r363, %r362, %r359, %p86;
	mov.b32 	%r364, %f202;
	shfl.sync.bfly.b32	%r365|%p87, %r364, 2, 31, -1;
	mov.b32 	%f203, %r365;
	shfl.sync.bfly.b32	%r366|%p88, %r363, 2, 31, -1;
	setp.lt.f32 	%p89, %f202, %f203;
	selp.f32 	%f204, %f203, %f202, %p89;
	selp.b32 	%r367, %r366, %r363, %p89;
	mov.b32 	%r368, %f204;
	shfl.sync.bfly.b32	%r369|%p90, %r368, 1, 31, -1;
	mov.b32 	%f205, %r369;
	shfl.sync.bfly.b32	%r370|%p91, %r367, 1, 31, -1;
	setp.lt.f32 	%p92, %f204, %f205;
	selp.b32 	%r371, %r370, %r367, %p92;
	shfl.sync.idx.b32	%r21|%p93, %r371, 0, 31, -1;
	@%p76 bra 	$L__BB2_10;
	st.shared.u32 	[_ZZ22topk_attn_fused_kernelP6__halfPKS_S2_S2_S2_E11center_topk+12], %r21;
$L__BB2_10:
	setp.ne.s32 	%p94, %r3, 0;
	setp.eq.s32 	%p95, %r17, %r21;
	selp.f32 	%f206, 0fFF800000, %f5, %p95;
	bar.warp.sync 	-1;
	mov.b32 	%r372, %f206;
	shfl.sync.bfly.b32	%r373|%p96, %r372, 16, 31, -1;
	mov.b32 	%f207, %r373;
	shfl.sync.bfly.b32	%r374|%p97, %r17, 16, 31, -1;
	setp.lt.f32 	%p98, %f206, %f207;
	selp.f32 	%f208, %f207, %f206, %p98;
	selp.b32 	%r375, %r374, %r17, %p98;
	mov.b32 	%r376, %f208;
	shfl.sync.bfly.b32	%r377|%p99, %r376, 8, 31, -1;
	mov.b32 	%f209, %r377;
	shfl.sync.bfly.b32	%r378|%p100, %r375, 8, 31, -1;
	setp.lt.f32 	%p101, %f208, %f209;
	selp.f32 	%f210, %f209, %f208, %p101;
	selp.b32 	%r379, %r378, %r375, %p101;
	mov.b32 	%r380, %f210;
	shfl.sync.bfly.b32	%r381|%p102, %r380, 4, 31, -1;
	mov.b32 	%f211, %r381;
	shfl.sync.bfly.b32	%r382|%p103, %r379, 4, 31, -1;
	setp.lt.f32 	%p104, %f210, %f211;
	selp.f32 	%f212, %f211, %f210, %p104;
	selp.b32 	%r383, %r382, %r379, %p104;
	mov.b32 	%r384, %f212;
	shfl.sync.bfly.b32	%r385|%p105, %r384, 2, 31, -1;
	mov.b32 	%f213, %r385;
	shfl.sync.bfly.b32	%r386|%p106, %r383, 2, 31, -1;
	setp.lt.f32 	%p107, %f212, %f213;
	selp.f32 	%f214, %f213, %f212, %p107;
	selp.b32 	%r387, %r386, %r383, %p107;
	mov.b32 	%r388, %f214;
	shfl.sync.bfly.b32	%r389|%p108, %r388, 1, 31, -1;
	mov.b32 	%f215, %r389;
	shfl.sync.bfly.b32	%r390|%p109, %r387, 1, 31, -1;
	setp.lt.f32 	%p110, %f214, %f215;
	selp.b32 	%r391, %r390, %r387, %p110;
	shfl.sync.idx.b32	%r22|%p111, %r391, 0, 31, -1;
	@%p94 bra 	$L__BB2_12;
	st.shared.u32 	[_ZZ22topk_attn_fused_kernelP6__halfPKS_S2_S2_S2_E11center_topk+16], %r22;
$L__BB2_12:
	bar.warp.sync 	-1;
$L__BB2_13:
	bar.sync 	0;
$L__BB2_14:
	barrier.cluster.arrive;
	barrier.cluster.wait;
	setp.ne.s32 	%p112, %r6, 0;
	@%p112 bra 	$L__BB2_16;
	mov.u32 	%r392, _ZZ22topk_attn_fused_kernelP6__halfPKS_S2_S2_S2_E11center_topk;
	cvt.u64.u32 	%rd44, %r392;
	cvta.shared.u64 	%rd45, %rd44;
	mapa.u64	%rd46, %rd45, 0;
	mul.wide.u32 	%rd47, %r2, 4;
	add.s64 	%rd48, %rd46, %rd47;
	ld.u32 	%r393, [%rd48];
	st.shared.u32 	[_ZZ22topk_attn_fused_kernelP6__halfPKS_S2_S2_S2_E15assigned_center], %r393;
$L__BB2_16:
	ld.param.u64 	%rd148, [_Z22topk_attn_fused_kernelP6__halfPKS_S2_S2_S2__param_1];
	barrier.sync 	0;
	ld.shared.u32 	%r403, [_ZZ22topk_attn_fused_kernelP6__halfPKS_S2_S2_S2_E15assigned_center];
	mul.lo.s32 	%r23, %r403, 1280;
	add.s32 	%r404, %r23, %r10;
	shl.b32 	%r405, %r404, 12;
	or.b32  	%r24, %r12, %r405;
	shl.b32 	%r25, %r10, 7;
	or.b32  	%r26, %r25, %r9;
	mul.wide.s32 	%rd53, %r24, 2;
	add.s64 	%rd49, %rd148, %rd53;
	shl.b32 	%r406, %r26, 1;
	mov.u32 	%r407, shmem_base;
	add.s32 	%r394, %r407, %r406;
	mov.b32 	%r401, 16;
	// begin inline asm
	cp.async.cg.shared.global [%r394], [%rd49], 16, %r401;

	// end inline asm
	add.s64 	%rd50, %rd49, 8192;
	add.s32 	%r396, %r394, 256;
	// begin inline asm
	cp.async.cg.shared.global [%r396], [%rd50], 16, %r401;

	// end inline asm
	add.s64 	%rd51, %rd49, 16384;
	add.s32 	%r398, %r394, 512;
	// begin inline asm
	cp.async.cg.shared.global [%r398], [%rd51], 16, %r401;

	// end inline asm
	add.s64 	%rd52, %rd49, 24576;
	add.s32 	%r400, %r394, 768;
	// begin inline asm
	cp.async.cg.shared.global [%r400], [%rd52], 16, %r401;

	// end inline asm
	// begin inline asm
	cp.async.commit_group;

	// end inline asm
	mov.b32 	{%rs1, %rs2}, %r13;
	mov.b32 	{%rs3, %rs4}, %r14;
	mov.b32 	{%rs5, %rs6}, %r15;
	mov.b32 	{%rs7, %rs8}, %r16;
	mov.b32 	%r1166, 1;
$L__BB2_17:
	ld.param.u64 	%rd149, [_Z22topk_attn_fused_kernelP6__halfPKS_S2_S2_S2__param_1];
	shl.b32 	%r416, %r1166, 17;
	add.s32 	%r417, %r416, %r24;
	shl.b32 	%r418, %r1166, 12;
	and.b32  	%r419, %r418, 4096;
	add.s32 	%r420, %r419, %r25;
	add.s32 	%r421, %r420, %r9;
	mul.wide.s32 	%rd58, %r417, 2;
	add.s64 	%rd54, %rd149, %rd58;
	shl.b32 	%r422, %r421, 1;
	mov.u32 	%r423, shmem_base;
	add.s32 	%r408, %r423, %r422;
	mov.b32 	%r415, 16;
	// begin inline asm
	cp.async.cg.shared.global [%r408], [%rd54], 16, %r415;

	// end inline asm
	add.s64 	%rd55, %rd54, 8192;
	add.s32 	%r410, %r408, 256;
	// begin inline asm
	cp.async.cg.shared.global [%r410], [%rd55], 16, %r415;

	// end inline asm
	add.s64 	%rd56, %rd54, 16384;
	add.s32 	%r412, %r408, 512;
	// begin inline asm
	cp.async.cg.shared.global [%r412], [%rd56], 16, %r415;

	// end inline asm
	add.s64 	%rd57, %rd54, 24576;
	add.s32 	%r414, %r408, 768;
	// begin inline asm
	cp.async.cg.shared.global [%r414], [%rd57], 16, %r415;

	// end inline asm
	// begin inline asm
	cp.async.commit_group;

	// end inline asm
	// begin inline asm
	cp.async.wait_group 1;

	// end inline asm
	bar.sync 	0;
	add.s32 	%r424, %r1166, -1;
	shl.b32 	%r425, %r424, 5;
	add.s32 	%r426, %r425, %r10;
	shl.b32 	%r427, %r424, 12;
	and.b32  	%r428, %r427, 4096;
	add.s32 	%r429, %r428, %r25;
	add.s32 	%r430, %r429, %r9;
	shl.b32 	%r431, %r430, 1;
	add.s32 	%r432, %r423, %r431;
	ld.shared.v4.u32 	{%r433, %r434, %r435, %r436}, [%r432];
	// begin inline asm
	{  cvt.f32.f16 %f216, %rs1;}

	// end inline asm
	mov.b32 	{%rs60, %rs62}, %r433;
	// begin inline asm
	{  cvt.f32.f16 %f217, %rs60;}

	// end inline asm
	fma.rn.f32 	%f256, %f216, %f217, 0f00000000;
	// begin inline asm
	{  cvt.f32.f16 %f218, %rs2;}

	// end inline asm
	// begin inline asm
	{  cvt.f32.f16 %f219, %rs62;}

	// end inline asm
	fma.rn.f32 	%f257, %f218, %f219, %f256;
	// begin inline asm
	{  cvt.f32.f16 %f220, %rs3;}

	// end inline asm
	mov.b32 	{%rs64, %rs66}, %r434;
	// begin inline asm
	{  cvt.f32.f16 %f221, %rs64;}

	// end inline asm
	fma.rn.f32 	%f258, %f220, %f221, %f257;
	// begin inline asm
	{  cvt.f32.f16 %f222, %rs4;}

	// end inline asm
	// begin inline asm
	{  cvt.f32.f16 %f223, %rs66;}

	// end inline asm
	fma.rn.f32 	%f259, %f222, %f223, %f258;
	// begin inline asm
	{  cvt.f32.f16 %f224, %rs5;}

	// end inline asm
	mov.b32 	{%rs68, %rs70}, %r435;
	// begin inline asm
	{  cvt.f32.f16 %f225, %rs68;}

	// end inline asm
	fma.rn.f32 	%f260, %f224, %f225, %f259;
	// begin inline asm
	{  cvt.f32.f16 %f226, %rs6;}

	// end inline asm
	// begin inline asm
	{  cvt.f32.f16 %f227, %rs70;}

	// end inline asm
	fma.rn.f32 	%f261, %f226, %f227, %f260;
	// begin inline asm
	{  cvt.f32.f16 %f228, %rs7;}

	// end inline asm
	mov.b32 	{%rs72, %rs74}, %r436;
	// begin inline asm
	{  cvt.f32.f16 %f229, %rs72;}

	// end inline asm
	fma.rn.f32 	%f262, %f228, %f229, %f261;
	// begin inline asm
	{  cvt.f32.f16 %f230, %rs8;}

	// end inline asm
	// begin inline asm
	{  cvt.f32.f16 %f231, %rs74;}

	// end inline asm
	fma.rn.f32 	%f263, %f230, %f231, %f262;
	mov.b32 	%r437, %f263;
	shfl.sync.bfly.b32	%r438|%p113, %r437, 8, 31, -1;
	mov.b32 	%f264, %r438;
	add.f32 	%f265, %f263, %f264;
	mov.b32 	%r439, %f265;
	shfl.sync.bfly.b32	%r440|%p114, %r439, 4, 31, -1;
	mov.b32 	%f266, %r440;
	add.f32 	%f267, %f265, %f266;
	mov.b32 	%r441, %f267;
	shfl.sync.bfly.b32	%r442|%p115, %r441, 2, 31, -1;
	mov.b32 	%f268, %r442;
	add.f32 	%f269, %f267, %f268;
	mov.b32 	%r443, %f269;
	shfl.sync.bfly.b32	%r444|%p116, %r443, 1, 31, -1;
	mov.b32 	%f270, %r444;
	add.f32 	%f271, %f269, %f270;
	shl.b32 	%r445, %r426, 2;
	add.s32 	%r446, %r423, %r445;
	st.shared.f32 	[%r446+16640], %f271;
	st.shared.u32 	[%r446+21760], %r426;
	ld.shared.v4.u32 	{%r447, %r448, %r449, %r450}, [%r432+256];
	mov.b32 	{%rs75, %rs76}, %r447;
	// begin inline asm
	{  cvt.f32.f16 %f232, %rs75;}

	// end inline asm
	fma.rn.f32 	%f272, %f216, %f232, 0f00000000;
	// begin inline asm
	{  cvt.f32.f16 %f233, %rs76;}

	// end inline asm
	fma.rn.f32 	%f273, %f218, %f233, %f272;
	mov.b32 	{%rs77, %rs78}, %r448;
	// begin inline asm
	{  cvt.f32.f16 %f234, %rs77;}

	// end inline asm
	fma.rn.f32 	%f274, %f220, %f234, %f273;
	// begin inline asm
	{  cvt.f32.f16 %f235, %rs78;}

	// end inline asm
	fma.rn.f32 	%f275, %f222, %f235, %f274;
	mov.b32 	{%rs79, %rs80}, %r449;
	// begin inline asm
	{  cvt.f32.f16 %f236, %rs79;}

	// end inline asm
	fma.rn.f32 	%f276, %f224, %f236, %f275;
	// begin inline asm
	{  cvt.f32.f16 %f237, %rs80;}

	// end inline asm
	fma.rn.f32 	%f277, %f226, %f237, %f276;
	mov.b32 	{%rs81, %rs82}, %r450;
	// begin inline asm
	{  cvt.f32.f16 %f238, %rs81;}

	// end inline asm
	fma.rn.f32 	%f278, %f228, %f238, %f277;
	// begin inline asm
	{  cvt.f32.f16 %f239, %rs82;}

	// end inline asm
	fma.rn.f32 	%f279, %f230, %f239, %f278;
	mov.b32 	%r451, %f279;
	shfl.sync.bfly.b32	%r452|%p117, %r451, 8, 31, -1;
	mov.b32 	%f280, %r452;
	add.f32 	%f281, %f279, %f280;
	mov.b32 	%r453, %f281;
	shfl.sync.bfly.b32	%r454|%p118, %r453, 4, 31, -1;
	mov.b32 	%f282, %r454;
	add.f32 	%f283, %f281, %f282;
	mov.b32 	%r455, %f283;
	shfl.sync.bfly.b32	%r456|%p119, %r455, 2, 31, -1;
	mov.b32 	%f284, %r456;
	add.f32 	%f285, %f283, %f284;
	mov.b32 	%r457, %f285;
	shfl.sync.bfly.b32	%r458|%p120, %r457, 1, 31, -1;
	mov.b32 	%f286, %r458;
	add.f32 	%f287, %f285, %f286;
	add.s32 	%r459, %r426, 1;
	st.shared.f32 	[%r446+16644], %f287;
	st.shared.u32 	[%r446+21764], %r459;
	ld.shared.v4.u32 	{%r460, %r461, %r462, %r463}, [%r432+512];
	mov.b32 	{%rs83, %rs84}, %r460;
	// begin inline asm
	{  cvt.f32.f16 %f240, %rs83;}

	// end inline asm
	fma.rn.f32 	%f288, %f216, %f240, 0f00000000;
	// begin inline asm
	{  cvt.f32.f16 %f241, %rs84;}

	// end inline asm
	fma.rn.f32 	%f289, %f218, %f241, %f288;
	mov.b32 	{%rs85, %rs86}, %r461;
	// begin inline asm
	{  cvt.f32.f16 %f242, %rs85;}

	// end inline asm
	fma.rn.f32 	%f290, %f220, %f242, %f289;
	// begin inline asm
	{  cvt.f32.f16 %f243, %rs86;}

	// end inline asm
	fma.rn.f32 	%f291, %f222, %f243, %f290;
	mov.b32 	{%rs87, %rs88}, %r462;
	// begin inline asm
	{  cvt.f32.f16 %f244, %rs87;}

	// end inline asm
	fma.rn.f32 	%f292, %f224, %f244, %f291;
	// begin inline asm
	{  cvt.f32.f16 %f245, %rs88;}

	// end inline asm
	fma.rn.f32 	%f293, %f226, %f245, %f292;
	mov.b32 	{%rs89, %rs90}, %r463;
	// begin inline asm
	{  cvt.f32.f16 %f246, %rs89;}

	// end inline asm
	fma.rn.f32 	%f294, %f228, %f246, %f293;
	// begin inline asm
	{  cvt.f32.f16 %f247, %rs90;}

	// end inline asm
	fma.rn.f32 	%f295, %f230, %f247, %f294;
	mov.b32 	%r464, %f295;
	shfl.sync.bfly.b32	%r465|%p121, %r464, 8, 31, -1;
	mov.b32 	%f296, %r465;
	add.f32 	%f297, %f295, %f296;
	mov.b32 	%r466, %f297;
	shfl.sync.bfly.b32	%r467|%p122, %r466, 4, 31, -1;
	mov.b32 	%f298, %r467;
	add.f32 	%f299, %f297, %f298;
	mov.b32 	%r468, %f299;
	shfl.sync.bfly.b32	%r469|%p123, %r468, 2, 31, -1;
	mov.b32 	%f300, %r469;
	add.f32 	%f301, %f299, %f300;
	mov.b32 	%r470, %f301;
	shfl.sync.bfly.b32	%r471|%p124, %r470, 1, 31, -1;
	mov.b32 	%f302, %r471;
	add.f32 	%f303, %f301, %f302;
	add.s32 	%r472, %r426, 2;
	st.shared.f32 	[%r446+16648], %f303;
	st.shared.u32 	[%r446+21768], %r472;
	ld.shared.v4.u32 	{%r473, %r474, %r475, %r476}, [%r432+768];
	mov.b32 	{%rs91, %rs92}, %r473;
	// begin inline asm
	{  cvt.f32.f16 %f248, %rs91;}

	// end inline asm
	fma.rn.f32 	%f304, %f216, %f248, 0f00000000;
	// begin inline asm
	{  cvt.f32.f16 %f249, %rs92;}

	// end inline asm
	fma.rn.f32 	%f305, %f218, %f249, %f304;
	mov.b32 	{%rs93, %rs94}, %r474;
	// begin inline asm
	{  cvt.f32.f16 %f250, %rs93;}

	// end inline asm
	fma.rn.f32 	%f306, %f220, %f250, %f305;
	// begin inline asm
	{  cvt.f32.f16 %f251, %rs94;}

	// end inline asm
	fma.rn.f32 	%f307, %f222, %f251, %f306;
	mov.b32 	{%rs95, %rs96}, %r475;
	// begin inline asm
	{  cvt.f32.f16 %f252, %rs95;}

	// end inline asm
	fma.rn.f32 	%f308, %f224, %f252, %f307;
	// begin inline asm
	{  cvt.f32.f16 %f253, %rs96;}

	// end inline asm
	fma.rn.f32 	%f309, %f226, %f253, %f308;
	mov.b32 	{%rs97, %rs98}, %r476;
	// begin inline asm
	{  cvt.f32.f16 %f254, %rs97;}

	// end inline asm
	fma.rn.f32 	%f310, %f228, %f254, %f309;
	// begin inline asm
	{  cvt.f32.f16 %f255, %rs98;}

	// end inline asm
	fma.rn.f32 	%f311, %f230, %f255, %f310;
	mov.b32 	%r477, %f311;
	shfl.sync.bfly.b32	%r478|%p125, %r477, 8, 31, -1;
	mov.b32 	%f312, %r478;
	add.f32 	%f313, %f311, %f312;
	mov.b32 	%r479, %f313;
	shfl.sync.bfly.b32	%r480|%p126, %r479, 4, 31, -1;
	mov.b32 	%f314, %r480;
	add.f32 	%f315, %f313, %f314;
	mov.b32 	%r481, %f315;
	shfl.sync.bfly.b32	%r482|%p127, %r481, 2, 31, -1;
	mov.b32 	%f316, %r482;
	add.f32 	%f317, %f315, %f316;
	mov.b32 	%r483, %f317;
	shfl.sync.bfly.b32	%r484|%p128, %r483, 1, 31, -1;
	mov.b32 	%f318, %r484;
	add.f32 	%f319, %f317, %f318;
	add.s32 	%r485, %r426, 3;
	st.shared.f32 	[%r446+16652], %f319;
	st.shared.u32 	[%r446+21772], %r485;
	add.s32 	%r1166, %r1166, 1;
	setp.ne.s32 	%p129, %r1166, 40;
	@%p129 bra 	$L__BB2_17;
	// begin inline asm
	cp.async.wait_group 0;

	// end inline asm
	bar.sync 	0;
	add.s32 	%r491, %r10, 1248;
	ld.shared.v4.u32 	{%r492, %r493, %r494, %r495}, [%r394+8192];
	mov.b32 	{%rs99, %rs100}, %r492;
	// begin inline asm
	{  cvt.f32.f16 %f320, %rs99;}

	// end inline asm
	fma.rn.f32 	%f352, %f216, %f320, 0f00000000;
	// begin inline asm
	{  cvt.f32.f16 %f321, %rs100;}

	// end inline asm
	fma.rn.f32 	%f353, %f218, %f321, %f352;
	mov.b32 	{%rs101, %rs102}, %r493;
	// begin inline asm
	{  cvt.f32.f16 %f322, %rs101;}

	// end inline asm
	fma.rn.f32 	%f354, %f220, %f322, %f353;
	// begin inline asm
	{  cvt.f32.f16 %f323, %rs102;}

	// end inline asm
	fma.rn.f32 	%f355, %f222, %f323, %f354;
	mov.b32 	{%rs103, %rs104}, %r494;
	// begin inline asm
	{  cvt.f32.f16 %f324, %rs103;}

	// end inline asm
	fma.rn.f32 	%f356, %f224, %f324, %f355;
	// begin inline asm
	{  cvt.f32.f16 %f325, %rs104;}

	// end inline asm
	fma.rn.f32 	%f357, %f226, %f325, %f356;
	mov.b32 	{%rs105, %rs106}, %r495;
	// begin inline asm
	{  cvt.f32.f16 %f326, %rs105;}

	// end inline asm
	fma.rn.f32 	%f358, %f228, %f326, %f357;
	// begin inline asm
	{  cvt.f32.f16 %f327, %rs106;}

	// end inline asm
	fma.rn.f32 	%f359, %f230, %f327, %f358;
	mov.b32 	%r496, %f359;
	shfl.sync.bfly.b32	%r497|%p130, %r496, 8, 31, -1;
	mov.b32 	%f360, %r497;
	add.f32 	%f361, %f359, %f360;
	mov.b32 	%r498, %f361;
	shfl.sync.bfly.b32	%r499|%p131, %r498, 4, 31, -1;
	mov.b32 	%f362, %r499;
	add.f32 	%f363, %f361, %f362;
	mov.b32 	%r500, %f363;
	shfl.sync.bfly.b32	%r501|%p132, %r500, 2, 31, -1;
	mov.b32 	%f364, %r501;
	add.f32 	%f365, %f363, %f364;
	mov.b32 	%r502, %f365;
	shfl.sync.bfly.b32	%r503|%p133, %r502, 1, 31, -1;
	mov.b32 	%f366, %r503;
	add.f32 	%f367, %f365, %f366;
	shl.b32 	%r504, %r10, 2;
	mov.u32 	%r505, shmem_base;
	add.s32 	%r506, %r505, 16640;
	add.s32 	%r507, %r506, %r504;
	st.shared.f32 	[%r507+4992], %f367;
	st.shared.u32 	[%r507+10112], %r491;
	ld.shared.v4.u32 	{%r508, %r509, %r510, %r511}, [%r394+8448];
	mov.b32 	{%rs107, %rs108}, %r508;
	// begin inline asm
	{  cvt.f32.f16 %f328, %rs107;}

	// end inline asm
	fma.rn.f32 	%f368, %f216, %f328, 0f00000000;
	// begin inline asm
	{  cvt.f32.f16 %f329, %rs108;}

	// end inline asm
	fma.rn.f32 	%f369, %f218, %f329, %f368;
	mov.b32 	{%rs109, %rs110}, %r509;
	// begin inline asm
	{  cvt.f32.f16 %f330, %rs109;}

	// end inline asm
	fma.rn.f32 	%f370, %f220, %f330, %f369;
	// begin inline asm
	{  cvt.f32.f16 %f331, %rs110;}

	// end inline asm
	fma.rn.f32 	%f371, %f222, %f331, %f370;
	mov.b32 	{%rs111, %rs112}, %r510;
	// begin inline asm
	{  cvt.f32.f16 %f332, %rs111;}

	// end inline asm
	fma.rn.f32 	%f372, %f224, %f332, %f371;
	// begin inline asm
	{  cvt.f32.f16 %f333, %rs112;}

	// end inline asm
	fma.rn.f32 	%f373, %f226, %f333, %f372;
	mov.b32 	{%rs113, %rs114}, %r511;
	// begin inline asm
	{  cvt.f32.f16 %f334, %rs113;}

	// end inline asm
	fma.rn.f32 	%f374, %f228, %f334, %f373;
	// begin inline asm
	{  cvt.f32.f16 %f335, %rs114;}

	// end inline asm
	fma.rn.f32 	%f375, %f230, %f335, %f374;
	mov.b32 	%r512, %f375;
	shfl.sync.bfly.b32	%r513|%p134, %r512, 8, 31, -1;
	mov.b32 	%f376, %r513;
	add.f32 	%f377, %f375, %f376;
	mov.b32 	%r514, %f377;
	shfl.sync.bfly.b32	%r515|%p135, %r514, 4, 31, -1;
	mov.b32 	%f378, %r515;
	add.f32 	%f379, %f377, %f378;
	mov.b32 	%r516, %f379;
	shfl.sync.bfly.b32	%r517|%p136, %r516, 2, 31, -1;
	mov.b32 	%f380, %r517;
	add.f32 	%f381, %f379, %f380;
	mov.b32 	%r518, %f381;
	shfl.sync.bfly.b32	%r519|%p137, %r518, 1, 31, -1;
	mov.b32 	%f382, %r519;
	add.f32 	%f383, %f381, %f382;
	add.s32 	%r520, %r10, 1249;
	st.shared.f32 	[%r507+4996], %f383;
	st.shared.u32 	[%r507+10116], %r520;
	ld.shared.v4.u32 	{%r521, %r522, %r523, %r524}, [%r394+8704];
	mov.b32 	{%rs115, %rs116}, %r521;
	// begin inline asm
	{  cvt.f32.f16 %f336, %rs115;}

	// end inline asm
	fma.rn.f32 	%f384, %f216, %f336, 0f00000000;
	// begin inline asm
	{  cvt.f32.f16 %f337, %rs116;}

	// end inline asm
	fma.rn.f32 	%f385, %f218, %f337, %f384;
	mov.b32 	{%rs117, %rs118}, %r522;
	// begin inline asm
	{  cvt.f32.f16 %f338, %rs117;}

	// end inline asm
	fma.rn.f32 	%f386, %f220, %f338, %f385;
	// begin inline asm
	{  cvt.f32.f16 %f339, %rs118;}

	// end inline asm
	fma.rn.f32 	%f387, %f222, %f339, %f386;
	mov.b32 	{%rs119, %rs120}, %r523;
	// begin inline asm
	{  cvt.f32.f16 %f340, %rs119;}

	// end inline asm
	fma.rn.f32 	%f388, %f224, %f340, %f387;
	// begin inline asm
	{  cvt.f32.f16 %f341, %rs120;}

	// end inline asm
	fma.rn.f32 	%f389, %f226, %f341, %f388;
	mov.b32 	{%rs121, %rs122}, %r524;
	// begin inline asm
	{  cvt.f32.f16 %f342, %rs121;}

	// end inline asm
	fma.rn.f32 	%f390, %f228, %f342, %f389;
	// begin inline asm
	{  cvt.f32.f16 %f343, %rs122;}

	// end inline asm
	fma.rn.f32 	%f391, %f230, %f343, %f390;
	mov.b32 	%r525, %f391;
	shfl.sync.bfly.b32	%r526|%p138, %r525, 8, 31, -1;
	mov.b32 	%f392, %r526;
	add.f32 	%f393, %f391, %f392;
	mov.b32 	%r527, %f393;
	shfl.sync.bfly.b32	%r528|%p139, %r527, 4, 31, -1;
	mov.b32 	%f394, %r528;
	add.f32 	%f395, %f393, %f394;
	mov.b32 	%r529, %f395;
	shfl.sync.bfly.b32	%r530|%p140, %r529, 2, 31, -1;
	mov.b32 	%f396, %r530;
	add.f32 	%f397, %f395, %f396;
	mov.b32 	%r531, %f397;
	shfl.sync.bfly.b32	%r532|%p141, %r531, 1, 31, -1;
	mov.b32 	%f398, %r532;
	add.f32 	%f399, %f397, %f398;
	add.s32 	%r533, %r10, 1250;
	st.shared.f32 	[%r507+5000], %f399;
	st.shared.u32 	[%r507+10120], %r533;
	ld.shared.v4.u32 	{%r534, %r535, %r536, %r537}, [%r394+8960];
	mov.b32 	{%rs123, %rs124}, %r534;
	// begin inline asm
	{  cvt.f32.f16 %f344, %rs123;}

	// end inline asm
	fma.rn.f32 	%f400, %f216, %f344, 0f00000000;
	// begin inline asm
	{  cvt.f32.f16 %f345, %rs124;}

	// end inline asm
	fma.rn.f32 	%f401, %f218, %f345, %f400;
	mov.b32 	{%rs125, %rs126}, %r535;
	// begin inline asm
	{  cvt.f32.f16 %f346, %rs125;}

	// end inline asm
	fma.rn.f32 	%f402, %f220, %f346, %f401;
	// begin inline asm
	{  cvt.f32.f16 %f347, %rs126;}

	// end inline asm
	fma.rn.f32 	%f403, %f222, %f347, %f402;
	mov.b32 	{%rs127, %rs128}, %r536;
	// begin inline asm
	{  cvt.f32.f16 %f348, %rs127;}

	// end inline asm
	fma.rn.f32 	%f404, %f224, %f348, %f403;
	// begin inline asm
	{  cvt.f32.f16 %f349, %rs128;}

	// end inline asm
	fma.rn.f32 	%f405, %f226, %f349, %f404;
	mov.b32 	{%rs129, %rs130}, %r537;
	// begin inline asm
	{  cvt.f32.f16 %f350, %rs129;}

	// end inline asm
	fma.rn.f32 	%f406, %f228, %f350, %f405;
	// begin inline asm
	{  cvt.f32.f16 %f351, %rs130;}

	// end inline asm
	fma.rn.f32 	%f407, %f230, %f351, %f406;
	mov.b32 	%r538, %f407;
	shfl.sync.bfly.b32	%r539|%p142, %r538, 8, 31, -1;
	mov.b32 	%f408, %r539;
	add.f32 	%f409, %f407, %f408;
	mov.b32 	%r540, %f409;
	shfl.sync.bfly.b32	%r541|%p143, %r540, 4, 31, -1;
	mov.b32 	%f410, %r541;
	add.f32 	%f411, %f409, %f410;
	mov.b32 	%r542, %f411;
	shfl.sync.bfly.b32	%r543|%p144, %r542, 2, 31, -1;
	mov.b32 	%f412, %r543;
	add.f32 	%f413, %f411, %f412;
	mov.b32 	%r544, %f413;
	shfl.sync.bfly.b32	%r545|%p145, %r544, 1, 31, -1;
	mov.b32 	%f414, %r545;
	add.f32 	%f415, %f413, %f414;
	add.s32 	%r546, %r10, 1251;
	st.shared.f32 	[%r507+5004], %f415;
	st.shared.u32 	[%r507+10124], %r546;
	bar.sync 	0;
	mad.lo.s32 	%r547, %r6, 40, %r506;
	ld.shared.v2.u32 	{%r548, %r549}, [%r547];
	ld.shared.v2.u32 	{%r1186, %r1185}, [%r547+5120];
	ld.shared.v2.u32 	{%r550, %r551}, [%r547+8];
	ld.shared.v2.u32 	{%r1184, %r1183}, [%r547+5128];
	ld.shared.v2.u32 	{%r552, %r553}, [%r547+16];
	ld.shared.v2.u32 	{%r1182, %r1181}, [%r547+5136];
	ld.shared.v2.u32 	{%r554, %r555}, [%r547+24];
	ld.shared.v2.u32 	{%r1180, %r1179}, [%r547+5144];
	ld.shared.v2.u32 	{%r556, %r557}, [%r547+32];
	ld.shared.v2.u32 	{%r1178, %r1177}, [%r547+5152];
	setp.gt.s32 	%p146, %r548, -1;
	selp.b32 	%r558, -2147483648, -1, %p146;
	xor.b32  	%r1176, %r558, %r548;
	setp.gt.s32 	%p147, %r549, -1;
	selp.b32 	%r559, -2147483648, -1, %p147;
	xor.b32  	%r1175, %r559, %r549;
	setp.gt.s32 	%p148, %r550, -1;
	selp.b32 	%r560, -2147483648, -1, %p148;
	xor.b32  	%r1174, %r560, %r550;
	setp.gt.s32 	%p149, %r551, -1;
	selp.b32 	%r561, -2147483648, -1, %p149;
	xor.b32  	%r1173, %r561, %r551;
	setp.gt.s32 	%p150, %r552, -1;
	selp.b32 	%r562, -2147483648, -1, %p150;
	xor.b32  	%r1172, %r562, %r552;
	setp.gt.s32 	%p151, %r553, -1;
	selp.b32 	%r563, -2147483648, -1, %p151;
	xor.b32  	%r1171, %r563, %r553;
	setp.gt.s32 	%p152, %r554, -1;
	selp.b32 	%r564, -2147483648, -1, %p152;
	xor.b32  	%r1170, %r564, %r554;
	setp.gt.s32 	%p153, %r555, -1;
	selp.b32 	%r565, -2147483648, -1, %p153;
	xor.b32  	%r1169, %r565, %r555;
	setp.gt.s32 	%p154, %r556, -1;
	selp.b32 	%r566, -2147483648, -1, %p154;
	xor.b32  	%r1168, %r566, %r556;
	setp.gt.s32 	%p155, %r557, -1;
	selp.b32 	%r567, -2147483648, -1, %p155;
	xor.b32  	%r1167, %r567, %r557;
	mov.u32 	%r568, _ZZ22topk_attn_fused_kernelP6__halfPKS_S2_S2_S2_E22candidate_sort_storage;
	mad.lo.s32 	%r50, %r3, 40, %r568;
	mad.lo.s32 	%r569, %r3, -36, %r50;
	mov.b32 	%r1188, 0;
	mov.b32 	%r488, 4;
	// begin inline asm
	bmsk.clamp.b32 %r486, %r1188, %r488;
	// end inline asm
	shl.b32 	%r570, %r3, 5;
	add.s32 	%r52, %r569, %r570;
$L__BB2_19:
	mad.lo.s32 	%r632, %r3, -36, %r50;
	mov.b32 	%r629, 0;
	st.shared.u32 	[%r632], %r629;
	st.shared.u32 	[%r632+512], %r629;
	st.shared.u32 	[%r632+1024], %r629;
	st.shared.u32 	[%r632+1536], %r629;
	st.shared.u32 	[%r632+2048], %r629;
	st.shared.u32 	[%r632+2560], %r629;
	st.shared.u32 	[%r632+3072], %r629;
	st.shared.u32 	[%r632+3584], %r629;
	st.shared.u32 	[%r632+4096], %r629;
	setp.eq.s32 	%p156, %r1176, 2147483647;
	selp.b32 	%r572, -2147483648, %r1176, %p156;
	// begin inline asm
	shr.b32 %r571, %r572, %r1188;
	// end inline asm
	and.b32  	%r633, %r486, %r571;
	shl.b32 	%r634, %r633, 9;
	not.b32 	%r635, %r634;
	and.b32  	%r636, %r635, 3584;
	add.s32 	%r637, %r632, %r636;
	shr.u32 	%r638, %r633, 2;
	and.b32  	%r639, %r638, 1073741822;
	sub.s32 	%r75, %r637, %r639;
	ld.shared.u16 	%rs9, [%r75+2];
	add.s16 	%rs131, %rs9, 1;
	st.shared.u16 	[%r75+2], %rs131;
	setp.eq.s32 	%p157, %r1175, 2147483647;
	selp.b32 	%r575, -2147483648, %r1175, %p157;
	// begin inline asm
	shr.b32 %r574, %r575, %r1188;
	// end inline asm
	and.b32  	%r640, %r486, %r574;
	shl.b32 	%r641, %r640, 9;
	not.b32 	%r642, %r641;
	and.b32  	%r643, %r642, 3584;
	add.s32 	%r644, %r632, %r643;
	shr.u32 	%r645, %r640, 2;
	and.b32  	%r646, %r645, 1073741822;
	sub.s32 	%r76, %r644, %r646;
	ld.shared.u16 	%rs10, [%r76+2];
	add.s16 	%rs132, %rs10, 1;
	st.shared.u16 	[%r76+2], %rs132;
	setp.eq.s32 	%p158, %r1174, 2147483647;
	selp.b32 	%r578, -2147483648, %r1174, %p158;
	// begin inline asm
	shr.b32 %r577, %r578, %r1188;
	// end inline asm
	and.b32  	%r647, %r486, %r577;
	shl.b32 	%r648, %r647, 9;
	not.b32 	%r649, %r648;
	and.b32  	%r650, %r649, 3584;
	add.s32 	%r651, %r632, %r650;
	shr.u32 	%r652, %r647, 2;
	and.b32  	%r653, %r652, 1073741822;
	sub.s32 	%r77, %r651, %r653;
	ld.shared.u16 	%rs11, [%r77+2];
	add.s16 	%rs133, %rs11, 1;
	st.shared.u16 	[%r77+2], %rs133;
	setp.eq.s32 	%p159, %r1173, 2147483647;
	selp.b32 	%r581, -2147483648, %r1173, %p159;
	// begin inline asm
	shr.b32 %r580, %r581, %r1188;
	// end inline asm
	and.b32  	%r654, %r486, %r580;
	shl.b32 	%r655, %r654, 9;
	not.b32 	%r656, %r655;
	and.b32  	%r657, %r656, 3584;
	add.s32 	%r658, %r632, %r657;
	shr.u32 	%r659, %r654, 2;
	and.b32  	%r660, %r659, 1073741822;
	sub.s32 	%r78, %r658, %r660;
	ld.shared.u16 	%rs12, [%r78+2];
	add.s16 	%rs134, %rs12, 1;
	st.shared.u16 	[%r78+2], %rs134;
	setp.eq.s32 	%p160, %r1172, 2147483647;
	selp.b32 	%r584, -2147483648, %r1172, %p160;
	// begin inline asm
	shr.b32 %r583, %r584, %r1188;
	// end inline asm
	and.b32  	%r661, %r486, %r583;
	shl.b32 	%r662, %r661, 9;
	not.b32 	%r663, %r662;
	and.b32  	%r664, %r663, 3584;
	add.s32 	%r665, %r632, %r664;
	shr.u32 	%r666, %r661, 2;
	and.b32  	%r667, %r666, 1073741822;
	sub.s32 	%r79, %r665, %r667;
	ld.shared.u16 	%rs13, [%r79+2];
	add.s16 	%rs135, %rs13, 1;
	st.shared.u16 	[%r79+2], %rs135;
	setp.eq.s32 	%p161, %r1171, 2147483647;
	selp.b32 	%r587, -2147483648, %r1171, %p161;
	// begin inline asm
	shr.b32 %r586, %r587, %r1188;
	// end inline asm
	and.b32  	%r668, %r486, %r586;
	shl.b32 	%r669, %r668, 9;
	not.b32 	%r670, %r669;
	and.b32  	%r671, %r670, 3584;
	add.s32 	%r672, %r632, %r671;
	shr.u32 	%r673, %r668, 2;
	and.b32  	%r674, %r673, 1073741822;
	sub.s32 	%r80, %r672, %r674;
	ld.shared.u16 	%rs14, [%r80+2];
	add.s16 	%rs136, %rs14, 1;
	st.shared.u16 	[%r80+2], %rs136;
	setp.eq.s32 	%p162, %r1170, 2147483647;
	selp.b32 	%r590, -2147483648, %r1170, %p162;
	// begin inline asm
	shr.b32 %r589, %r590, %r1188;
	// end inline asm
	and.b32  	%r675, %r486, %r589;
	shl.b32 	%r676, %r675, 9;
	not.b32 	%r677, %r676;
	and.b32  	%r678, %r677, 3584;
	add.s32 	%r679, %r632, %r678;
	shr.u32 	%r680, %r675, 2;
	and.b32  	%r681, %r680, 1073741822;
	sub.s32 	%r81, %r679, %r681;
	ld.shared.u16 	%rs15, [%r81+2];
	add.s16 	%rs137, %rs15, 1;
	st.shared.u16 	[%r81+2], %rs137;
	setp.eq.s32 	%p163, %r1169, 2147483647;
	selp.b32 	%r593, -2147483648, %r1169, %p163;
	// begin inline asm
	shr.b32 %r592, %r593, %r1188;
	// end inline asm
	and.b32  	%r682, %r486, %r592;
	shl.b32 	%r683, %r682, 9;
	not.b32 	%r684, %r683;
	and.b32  	%r685, %r684, 3584;
	add.s32 	%r686, %r632, %r685;
	shr.u32 	%r687, %r682, 2;
	and.b32  	%r688, %r687, 1073741822;
	sub.s32 	%r82, %r686, %r688;
	ld.shared.u16 	%rs16, [%r82+2];
	add.s16 	%rs138, %rs16, 1;
	st.shared.u16 	[%r82+2], %rs138;
	setp.eq.s32 	%p164, %r1168, 2147483647;
	selp.b32 	%r596, -2147483648, %r1168, %p164;
	// begin inline asm
	shr.b32 %r595, %r596, %r1188;
	// end inline asm
	and.b32  	%r689, %r486, %r595;
	shl.b32 	%r690, %r689, 9;
	not.b32 	%r691, %r690;
	and.b32  	%r692, %r691, 3584;
	add.s32 	%r693, %r632, %r692;
	shr.u32 	%r694, %r689, 2;
	and.b32  	%r695, %r694, 1073741822;
	sub.s32 	%r83, %r693, %r695;
	ld.shared.u16 	%rs17, [%r83+2];
	add.s16 	%rs139, %rs17, 1;
	st.shared.u16 	[%r83+2], %rs139;
	setp.eq.s32 	%p165, %r1167, 2147483647;
	selp.b32 	%r599, -2147483648, %r1167, %p165;
	// begin inline asm
	shr.b32 %r598, %r599, %r1188;
	// end inline asm
	and.b32  	%r696, %r486, %r598;
	shl.b32 	%r697, %r696, 9;
	not.b32 	%r698, %r697;
	and.b32  	%r699, %r698, 3584;
	add.s32 	%r700, %r632, %r699;
	shr.u32 	%r701, %r696, 2;
	and.b32  	%r702, %r701, 1073741822;
	sub.s32 	%r84, %r700, %r702;
	ld.shared.u16 	%rs18, [%r84+2];
	add.s16 	%rs140, %rs18, 1;
	st.shared.u16 	[%r84+2], %rs140;
	bar.sync 	0;
	ld.shared.u32 	%r85, [%r52];
	ld.shared.u32 	%r703, [%r52+4];
	ld.shared.u32 	%r704, [%r52+8];
	ld.shared.u32 	%r705, [%r52+12];
	ld.shared.u32 	%r706, [%r52+16];
	ld.shared.u32 	%r707, [%r52+20];
	ld.shared.u32 	%r708, [%r52+24];
	ld.shared.u32 	%r709, [%r52+28];
	ld.shared.u32 	%r710, [%r52+32];
	add.s32 	%r86, %r703, %r85;
	add.s32 	%r87, %r704, %r86;
	add.s32 	%r88, %r705, %r87;
	add.s32 	%r89, %r706, %r88;
	add.s32 	%r90, %r707, %r89;
	add.s32 	%r91, %r708, %r90;
	add.s32 	%r92, %r709, %r91;
	add.s32 	%r606, %r710, %r92;
	// begin inline asm
	mov.u32 %r601, %laneid;
	// end inline asm
	mov.b32 	%r604, 1;
	mov.b32 	%r631, -1;
	// begin inline asm
	{  .reg .u32 r0;  .reg .pred p;  shfl.sync.up.b32 r0|p, %r606, %r604, %r629, %r631;  @p add.u32 r0, r0, %r606;  mov.u32 %r602, r0;}
	// end inline asm
	mov.b32 	%r610, 2;
	// begin inline asm
	{  .reg .u32 r0;  .reg .pred p;  shfl.sync.up.b32 r0|p, %r602, %r610, %r629, %r631;  @p add.u32 r0, r0, %r602;  mov.u32 %r608, r0;}
	// end inline asm
	mov.b32 	%r616, 4;
	// begin inline asm
	{  .reg .u32 r0;  .reg .pred p;  shfl.sync.up.b32 r0|p, %r608, %r616, %r629, %r631;  @p add.u32 r0, r0, %r608;  mov.u32 %r614, r0;}
	// end inline asm
	mov.b32 	%r622, 8;
	// begin inline asm
	{  .reg .u32 r0;  .reg .pred p;  shfl.sync.up.b32 r0|p, %r614, %r622, %r629, %r631;  @p add.u32 r0, r0, %r614;  mov.u32 %r620, r0;}
	// end inline asm
	mov.b32 	%r628, 16;
	// begin inline asm
	{  .reg .u32 r0;  .reg .pred p;  shfl.sync.up.b32 r0|p, %r620, %r628, %r629, %r631;  @p add.u32 r0, r0, %r620;  mov.u32 %r626, r0;}
	// end inline asm
	setp.ne.s32 	%p166, %r601, 31;
	@%p166 bra 	$L__BB2_21;
	shr.u32 	%r711, %r3, 3;
	and.b32  	%r712, %r711, 124;
	mov.u32 	%r713, _ZZ22topk_attn_fused_kernelP6__halfPKS_S2_S2_S2_E22candidate_sort_storage;
	add.s32 	%r714, %r713, %r712;
	st.shared.u32 	[%r714+4608], %r626;
$L__BB2_21:
	sub.s32 	%r715, %r626, %r606;
	setp.gt.u32 	%p167, %r3, 31;
	shr.u32 	%r716, %r3, 5;
	setp.eq.s32 	%p168, %r716, 3;
	setp.eq.s32 	%p169, %r716, 2;
	setp.eq.s32 	%p170, %r716, 1;
	bar.sync 	0;
	ld.shared.v4.u32 	{%r717, %r718, %r719, %r720}, [_ZZ22topk_attn_fused_kernelP6__halfPKS_S2_S2_S2_E22candidate_sort_storage+4608];
	selp.b32 	%r721, %r717, %r1187, %p170;
	add.s32 	%r722, %r718, %r717;
	selp.b32 	%r723, %r722, %r721, %p169;
	add.s32 	%r724, %r722, %r719;
	selp.b32 	%r1187, %r724, %r723, %p168;
	add.s32 	%r97, %r724, %r720;
	setp.ne.s32 	%p171, %r601, 0;
	selp.b32 	%r725, %r715, 0, %p171;
	add.s32 	%r726, %r1187, %r725;
	or.pred  	%p172, %p167, %p171;
	selp.b32 	%r1189, %r726, %r715, %p167;
	@%p172 bra 	$L__BB2_23;
	shl.b32 	%r1189, %r97, 16;
	st.shared.u32 	[_ZZ22topk_attn_fused_kernelP6__halfPKS_S2_S2_S2_E22candidate_sort_storage+4628], %r1189;
$L__BB2_23:
	setp.eq.s32 	%p173, %r3, 0;
	bar.sync 	0;
	mov.u32 	%r727, _ZZ22topk_attn_fused_kernelP6__halfPKS_S2_S2_S2_E22candidate_sort_storage;
	ld.shared.u32 	%r728, [_ZZ22topk_attn_fused_kernelP6__halfPKS_S2_S2_S2_E22candidate_sort_storage+4628];
	selp.b32 	%r729, 0, %r728, %p173;
	add.s32 	%r730, %r1189, %r729;
	add.s32 	%r731, %r85, %r730;
	add.s32 	%r732, %r86, %r730;
	add.s32 	%r733, %r87, %r730;
	add.s32 	%r734, %r88, %r730;
	add.s32 	%r735, %r89, %r730;
	add.s32 	%r736, %r90, %r730;
	add.s32 	%r737, %r91, %r730;
	add.s32 	%r738, %r92, %r730;
	st.shared.u32 	[%r52], %r730;
	st.shared.u32 	[%r52+4], %r731;
	st.shared.u32 	[%r52+8], %r732;
	st.shared.u32 	[%r52+12], %r733;
	st.shared.u32 	[%r52+16], %r734;
	st.shared.u32 	[%r52+20], %r735;
	st.shared.u32 	[%r52+24], %r736;
	st.shared.u32 	[%r52+28], %r737;
	st.shared.u32 	[%r52+32], %r738;
	bar.sync 	0;
	cvt.u32.u16 	%r739, %rs9;
	ld.shared.u16 	%r740, [%r75+2];
	add.s32 	%r741, %r740, %r739;
	cvt.u32.u16 	%r742, %rs10;
	ld.shared.u16 	%r743, [%r76+2];
	add.s32 	%r744, %r743, %r742;
	cvt.u32.u16 	%r745, %rs11;
	ld.shared.u16 	%r746, [%r77+2];
	add.s32 	%r747, %r746, %r745;
	cvt.u32.u16 	%r748, %rs12;
	ld.shared.u16 	%r749, [%r78+2];
	add.s32 	%r750, %r749, %r748;
	cvt.u32.u16 	%r751, %rs13;
	ld.shared.u16 	%r752, [%r79+2];
	add.s32 	%r753, %r752, %r751;
	cvt.u32.u16 	%r754, %rs14;
	ld.shared.u16 	%r755, [%r80+2];
	add.s32 	%r756, %r755, %r754;
	cvt.u32.u16 	%r757, %rs15;
	ld.shared.u16 	%r758, [%r81+2];
	add.s32 	%r759, %r758, %r757;
	cvt.u32.u16 	%r760, %rs16;
	ld.shared.u16 	%r761, [%r82+2];
	add.s32 	%r762, %r761, %r760;
	cvt.u32.u16 	%r763, %rs17;
	ld.shared.u16 	%r764, [%r83+2];
	add.s32 	%r765, %r764, %r763;
	cvt.u32.u16 	%r766, %rs18;
	ld.shared.u16 	%r767, [%r84+2];
	add.s32 	%r768, %r767, %r766;
	bar.sync 	0;
	shl.b32 	%r769, %r741, 2;
	add.s32 	%r770, %r727, %r769;
	st.shared.u32 	[%r770], %r1176;
	shl.b32 	%r771, %r744, 2;
	add.s32 	%r772, %r727, %r771;
	st.shared.u32 	[%r772], %r1175;
	shl.b32 	%r773, %r747, 2;
	add.s32 	%r774, %r727, %r773;
	st.shared.u32 	[%r774], %r1174;
	shl.b32 	%r775, %r750, 2;
	add.s32 	%r776, %r727, %r775;
	st.shared.u32 	[%r776], %r1173;
	shl.b32 	%r777, %r753, 2;
	add.s32 	%r778, %r727, %r777;
	st.shared.u32 	[%r778], %r1172;
	shl.b32 	%r779, %r756, 2;
	add.s32 	%r780, %r727, %r779;
	st.shared.u32 	[%r780], %r1171;
	shl.b32 	%r781, %r759, 2;
	add.s32 	%r782, %r727, %r781;
	st.shared.u32 	[%r782], %r1170;
	shl.b32 	%r783, %r762, 2;
	add.s32 	%r784, %r727, %r783;
	st.shared.u32 	[%r784], %r1169;
	shl.b32 	%r785, %r765, 2;
	add.s32 	%r786, %r727, %r785;
	st.shared.u32 	[%r786], %r1168;
	shl.b32 	%r787, %r768, 2;
	add.s32 	%r788, %r727, %r787;
	st.shared.u32 	[%r788], %r1167;
	bar.sync 	0;
	ld.shared.v2.f32 	{%f416, %f417}, [%r50];
	mov.b32 	%r1176, %f416;
	mov.b32 	%r1175, %f417;
	shl.b32 	%r789, %r3, 2;
	add.s32 	%r790, %r52, %r789;
	ld.shared.v2.f32 	{%f418, %f419}, [%r790+8];
	mov.b32 	%r1174, %f418;
	mov.b32 	%r1173, %f419;
	ld.shared.v2.f32 	{%f420, %f421}, [%r790+16];
	mov.b32 	%r1172, %f420;
	mov.b32 	%r1171, %f421;
	ld.shared.v2.f32 	{%f422, %f423}, [%r790+24];
	mov.b32 	%r1170, %f422;
	mov.b32 	%r1169, %f423;
	ld.shared.v2.f32 	{%f424, %f425}, [%r790+32];
	mov.b32 	%r1168, %f424;
	mov.b32 	%r1167, %f425;
	bar.sync 	0;
	st.shared.u32 	[%r770], %r1186;
	st.shared.u32 	[%r772], %r1185;
	st.shared.u32 	[%r774], %r1184;
	st.shared.u32 	[%r776], %r1183;
	st.shared.u32 	[%r778], %r1182;
	st.shared.u32 	[%r780], %r1181;
	st.shared.u32 	[%r782], %r1180;
	st.shared.u32 	[%r784], %r1179;
	st.shared.u32 	[%r786], %r1178;
	st.shared.u32 	[%r788], %r1177;
	bar.sync 	0;
	ld.shared.v2.u32 	{%r1186, %r1185}, [%r50];
	ld.shared.v2.u32 	{%r1184, %r1183}, [%r790+8];
	ld.shared.v2.u32 	{%r1182, %r1181}, [%r790+16];
	ld.shared.v2.u32 	{%r1180, %r1179}, [%r790+24];
	ld.shared.v2.u32 	{%r1178, %r1177}, [%r790+32];
	setp.gt.u32 	%p174, %r1188, 27;
	@%p174 bra 	$L__BB2_25;
	add.s32 	%r1188, %r1188, 4;
	bar.sync 	0;
	bra.uni 	$L__BB2_19;
$L__BB2_25:
	setp.gt.s32 	%p175, %r1176, -1;
	selp.b32 	%r791, -1, -2147483648, %p175;
	xor.b32  	%r792, %r791, %r1176;
	setp.gt.s32 	%p176, %r1175, -1;
	selp.b32 	%r793, -1, -2147483648, %p176;
	xor.b32  	%r794, %r793, %r1175;
	setp.gt.s32 	%p177, %r1174, -1;
	selp.b32 	%r795, -1, -2147483648, %p177;
	xor.b32  	%r796, %r795, %r1174;
	setp.gt.s32 	%p178, %r1173, -1;
	selp.b32 	%r797, -1, -2147483648, %p178;
	xor.b32  	%r798, %r797, %r1173;
	setp.gt.s32 	%p179, %r1172, -1;
	selp.b32 	%r799, -1, -2147483648, %p179;
	xor.b32  	%r800, %r799, %r1172;
	setp.gt.s32 	%p180, %r1171, -1;
	selp.b32 	%r801, -1, -2147483648, %p180;
	xor.b32  	%r802, %r801, %r1171;
	setp.gt.s32 	%p181, %r1170, -1;
	selp.b32 	%r803, -1, -2147483648, %p181;
	xor.b32  	%r804, %r803, %r1170;
	setp.gt.s32 	%p182, %r1169, -1;
	selp.b32 	%r805, -1, -2147483648, %p182;
	xor.b32  	%r806, %r805, %r1169;
	setp.gt.s32 	%p183, %r1168, -1;
	selp.b32 	%r807, -1, -2147483648, %p183;
	xor.b32  	%r808, %r807, %r1168;
	setp.gt.s32 	%p184, %r1167, -1;
	selp.b32 	%r809, -1, -2147483648, %p184;
	xor.b32  	%r810, %r809, %r1167;
	bar.sync 	0;
	mov.u32 	%r811, shmem_base;
	mad.lo.s32 	%r812, %r6, 40, %r811;
	st.shared.v2.u32 	[%r812+16640], {%r792, %r794};
	st.shared.v2.u32 	[%r812+21760], {%r1186, %r1185};
	st.shared.v2.u32 	[%r812+16648], {%r796, %r798};
	st.shared.v2.u32 	[%r812+21768], {%r1184, %r1183};
	st.shared.v2.u32 	[%r812+16656], {%r800, %r802};
	st.shared.v2.u32 	[%r812+21776], {%r1182, %r1181};
	st.shared.v2.u32 	[%r812+16664], {%r804, %r806};
	st.shared.v2.u32 	[%r812+21784], {%r1180, %r1179};
	st.shared.v2.u32 	[%r812+16672], {%r808, %r810};
	st.shared.v2.u32 	[%r812+21792], {%r1178, %r1177};
	bar.sync 	0;
	setp.gt.u32 	%p185, %r6, 511;
	@%p185 bra 	$L__BB2_32;
	add.s32 	%r813, %r6, %r4;
	max.u32 	%r814, %r813, 512;
	sub.s32 	%r815, %r814, %r813;
	setp.lt.u32 	%p186, %r813, 512;
	selp.u32 	%r816, 1, 0, %p186;
	selp.s32 	%r817, -1, 0, %p186;
	add.s32 	%r818, %r815, %r817;
	div.u32 	%r819, %r818, %r4;
	add.s32 	%r132, %r819, %r816;
	and.b32  	%r820, %r132, 3;
	setp.eq.s32 	%p187, %r820, 3;
	mov.u32 	%r1194, %r6;
	@%p187 bra 	$L__BB2_29;
	add.s32 	%r821, %r132, 1;
	and.b32  	%r822, %r821, 3;
	shl.b32 	%r1191, %r6, 2;
	shl.b32 	%r134, %r4, 2;
	neg.s32 	%r1190, %r822;
	add.s32 	%r823, %r5, %r822;
	mad.lo.s32 	%r1194, %r4, %r823, %r3;
$L__BB2_28:
	.pragma "nounroll";
	add.s32 	%r825, %r811, %r1191;
	ld.shared.u32 	%r826, [%r825+21760];
	add.s32 	%r827, %r826, %r23;
	mov.u32 	%r828, _ZZ22topk_attn_fused_kernelP6__halfPKS_S2_S2_S2_E10kv_indices;
	add.s32 	%r829, %r828, %r1191;
	st.shared.u32 	[%r829], %r827;
	add.s32 	%r1191, %r1191, %r134;
	add.s32 	%r1190, %r1190, 1;
	setp.ne.s32 	%p188, %r1190, 0;
	@%p188 bra 	$L__BB2_28;
$L__BB2_29:
	setp.lt.u32 	%p189, %r132, 3;
	@%p189 bra 	$L__BB2_32;
	shl.b32 	%r142, %r4, 2;
	mov.u32 	%r830, _ZZ22topk_attn_fused_kernelP6__halfPKS_S2_S2_S2_E10kv_indices;
	add.s32 	%r143, %r830, %r142;
	shl.b32 	%r1193, %r1194, 2;
	shl.b32 	%r145, %r4, 4;
	shl.b32 	%r831, %r4, 3;
	add.s32 	%r146, %r830, %r831;
	mul.lo.s32 	%r832, %r4, 12;
	add.s32 	%r147, %r830, %r832;
	add.s32 	%r834, %r142, %r811;
	add.s32 	%r148, %r834, 21760;
	add.s32 	%r835, %r831, %r811;
	add.s32 	%r149, %r835, 21760;
	add.s32 	%r836, %r832, %r811;
	add.s32 	%r150, %r836, 21760;
$L__BB2_31:
	add.s32 	%r838, %r811, %r1193;
	ld.shared.u32 	%r839, [%r838+21760];
	add.s32 	%r840, %r839, %r23;
	add.s32 	%r842, %r830, %r1193;
	st.shared.u32 	[%r842], %r840;
	add.s32 	%r843, %r148, %r1193;
	ld.shared.u32 	%r844, [%r843];
	add.s32 	%r845, %r844, %r23;
	add.s32 	%r846, %r143, %r1193;
	st.shared.u32 	[%r846], %r845;
	add.s32 	%r847, %r149, %r1193;
	ld.shared.u32 	%r848, [%r847];
	add.s32 	%r849, %r848, %r23;
	add.s32 	%r850, %r146, %r1193;
	st.shared.u32 	[%r850], %r849;
	add.s32 	%r851, %r150, %r1193;
	ld.shared.u32 	%r852, [%r851];
	add.s32 	%r853, %r852, %r23;
	add.s32 	%r854, %r147, %r1193;
	st.shared.u32 	[%r854], %r853;
	add.s32 	%r1194, %r1194, %r142;
	add.s32 	%r1193, %r1193, %r145;
	setp.lt.u32 	%p190, %r1194, 512;
	@%p190 bra 	$L__BB2_31;
$L__BB2_32:
	ld.param.u64 	%rd152, [_Z22topk_attn_fused_kernelP6__halfPKS_S2_S2_S2__param_2];
	ld.param.u64 	%rd150, [_Z22topk_attn_fused_kernelP6__halfPKS_S2_S2_S2__param_1];
	cvt.u64.u32 	%rd67, %r811;
	cvta.shared.u64 	%rd68, %rd67;
	add.s64 	%rd69, %rd68, 127;
	and.b64  	%rd1, %rd69, -128;
	bar.sync 	0;
	barrier.sync 	0;
	cvta.to.shared.u64 	%rd70, %rd1;
	cvt.u32.u64 	%r155, %rd70;
	and.b32  	%r874, %r6, -16;
	mov.u32 	%r875, _ZZ22topk_attn_fused_kernelP6__halfPKS_S2_S2_S2_E10kv_indices;
	add.s32 	%r876, %r875, %r874;
	ld.shared.u32 	%r877, [%r876];
	shl.b32 	%r878, %r877, 12;
	or.b32  	%r879, %r12, %r878;
	mul.wide.u32 	%rd71, %r879, 2;
	add.s64 	%rd59, %rd150, %rd71;
	shl.b32 	%r880, %r26, 1;
	add.s32 	%r855, %r155, %r880;
	mov.b32 	%r870, 16;
	// begin inline asm
	cp.async.cg.shared.global [%r855], [%rd59], 16, %r870;

	// end inline asm
	ld.shared.u32 	%r881, [%r876+4];
	shl.b32 	%r882, %r881, 12;
	or.b32  	%r883, %r12, %r882;
	mul.wide.u32 	%rd72, %r883, 2;
	add.s64 	%rd60, %rd150, %rd72;
	add.s32 	%r857, %r855, 256;
	// begin inline asm
	cp.async.cg.shared.global [%r857], [%rd60], 16, %r870;

	// end inline asm
	ld.shared.u32 	%r884, [%r876+8];
	shl.b32 	%r885, %r884, 12;
	or.b32  	%r886, %r12, %r885;
	mul.wide.u32 	%rd73, %r886, 2;
	add.s64 	%rd61, %rd150, %rd73;
	add.s32 	%r859, %r855, 512;
	// begin inline asm
	cp.async.cg.shared.global [%r859], [%rd61], 16, %r870;

	// end inline asm
	ld.shared.u32 	%r887, [%r876+12];
	shl.b32 	%r888, %r887, 12;
	or.b32  	%r889, %r12, %r888;
	mul.wide.u32 	%rd74, %r889, 2;
	add.s64 	%rd62, %rd150, %rd74;
	add.s32 	%r861, %r855, 768;
	// begin inline asm
	cp.async.cg.shared.global [%r861], [%rd62], 16, %r870;

	// end inline asm
	// begin inline asm
	cp.async.commit_group;

	// end inline asm
	ld.shared.u32 	%r890, [%r876];
	shl.b32 	%r891, %r890, 12;
	or.b32  	%r892, %r12, %r891;
	mul.wide.u32 	%rd75, %r892, 2;
	add.s64 	%rd63, %rd152, %rd75;
	add.s32 	%r863, %r855, 8192;
	// begin inline asm
	cp.async.cg.shared.global [%r863], [%rd63], 16, %r870;

	// end inline asm
	ld.shared.u32 	%r893, [%r876+4];
	shl.b32 	%r894, %r893, 12;
	or.b32  	%r895, %r12, %r894;
	mul.wide.u32 	%rd76, %r895, 2;
	add.s64 	%rd64, %rd152, %rd76;
	add.s32 	%r865, %r855, 8448;
	// begin inline asm
	cp.async.cg.shared.global [%r865], [%rd64], 16, %r870;

	// end inline asm
	ld.shared.u32 	%r896, [%r876+8];
	shl.b32 	%r897, %r896, 12;
	or.b32  	%r898, %r12, %r897;
	mul.wide.u32 	%rd77, %r898, 2;
	add.s64 	%rd65, %rd152, %rd77;
	add.s32 	%r867, %r855, 8704;
	// begin inline asm
	cp.async.cg.shared.global [%r867], [%rd65], 16, %r870;

	// end inline asm
	ld.shared.u32 	%r899, [%r876+12];
	shl.b32 	%r900, %r899, 12;
	or.b32  	%r901, %r12, %r900;
	mul.wide.u32 	%rd78, %r901, 2;
	add.s64 	%rd66, %rd152, %rd78;
	add.s32 	%r869, %r855, 8960;
	// begin inline asm
	cp.async.cg.shared.global [%r869], [%rd66], 16, %r870;

	// end inline asm
	// begin inline asm
	cp.async.commit_group;

	// end inline asm
	and.b32  	%r902, %r6, -32;
	cvt.u16.u32 	%rs141, %r6;
	shr.u16 	%rs142, %rs141, 4;
	and.b16  	%rs143, %rs142, 1;
	mul.wide.u16 	%r903, %rs143, 16;
	or.b32  	%r904, %r902, %r903;
	add.s32 	%r905, %r904, %r875;
	add.s32 	%r1195, %r905, 140;
	mov.f32 	%f1216, 0fFF800000;
	mov.f32 	%f1207, 0f00000000;
	mov.b32 	%r1197, 128;
	mov.b32 	%r1196, -15;
	mov.f32 	%f1208, %f1207;
	mov.f32 	%f1209, %f1207;
	mov.f32 	%f1210, %f1207;
	mov.f32 	%f1211, %f1207;
	mov.f32 	%f1212, %f1207;
	mov.f32 	%f1213, %f1207;
	mov.f32 	%f1214, %f1207;
	mov.f32 	%f1215, %f1207;
$L__BB2_33:
	ld.param.u64 	%rd153, [_Z22topk_attn_fused_kernelP6__halfPKS_S2_S2_S2__param_2];
	ld.param.u64 	%rd151, [_Z22topk_attn_fused_kernelP6__halfPKS_S2_S2_S2__param_1];
	shl.b32 	%r922, %r1196, 13;
	add.s32 	%r923, %r922, 131072;
	and.b32  	%r924, %r923, 8192;
	or.b32  	%r925, %r924, %r9;
	add.s32 	%r926, %r925, %r25;
	ld.shared.u32 	%r927, [%r1195+-12];
	shl.b32 	%r928, %r927, 12;
	or.b32  	%r929, %r12, %r928;
	mul.wide.u32 	%rd87, %r929, 2;
	add.s64 	%rd79, %rd151, %rd87;
	shl.b32 	%r930, %r926, 1;
	add.s32 	%r906, %r155, %r930;
	mov.b32 	%r921, 16;
	// begin inline asm
	cp.async.cg.shared.global [%r906], [%rd79], 16, %r921;

	// end inline asm
	ld.shared.u32 	%r931, [%r1195+-8];
	shl.b32 	%r932, %r931, 12;
	or.b32  	%r933, %r12, %r932;
	mul.wide.u32 	%rd88, %r933, 2;
	add.s64 	%rd80, %rd151, %rd88;
	add.s32 	%r908, %r906, 256;
	// begin inline asm
	cp.async.cg.shared.global [%r908], [%rd80], 16, %r921;

	// end inline asm
	ld.shared.u32 	%r934, [%r1195+-4];
	shl.b32 	%r935, %r934, 12;
	or.b32  	%r936, %r12, %r935;
	mul.wide.u32 	%rd89, %r936, 2;
	add.s64 	%rd81, %rd151, %rd89;
	add.s32 	%r910, %r906, 512;
	// begin inline asm
	cp.async.cg.shared.global [%r910], [%rd81], 16, %r921;

	// end inline asm
	ld.shared.u32 	%r937, [%r1195];
	shl.b32 	%r938, %r937, 12;
	or.b32  	%r939, %r12, %r938;
	mul.wide.u32 	%rd90, %r939, 2;
	add.s64 	%rd82, %rd151, %rd90;
	add.s32 	%r912, %r906, 768;
	// begin inline asm
	cp.async.cg.shared.global [%r912], [%rd82], 16, %r921;

	// end inline asm
	// begin inline asm
	cp.async.commit_group;

	// end inline asm
	// begin inline asm
	cp.async.wait_group 2;

	// end inline asm
	barrier.sync 	0;
	xor.b32  	%r940, %r924, 8192;
	add.s32 	%r941, %r26, %r940;
	mul.wide.u32 	%rd91, %r941, 2;
	add.s64 	%rd92, %rd1, %rd91;
	ld.v4.u32 	{%r942, %r943, %r944, %r945}, [%rd92];
	mov.b32 	{%rs144, %rs145}, %r942;
	// begin inline asm
	{  cvt.f32.f16 %f428, %rs144;}

	// end inline asm
	fma.rn.f32 	%f502, %f216, %f428, 0f00000000;
	// begin inline asm
	{  cvt.f32.f16 %f429, %rs145;}

	// end inline asm
	fma.rn.f32 	%f503, %f218, %f429, %f502;
	mov.b32 	{%rs146, %rs147}, %r943;
	// begin inline asm
	{  cvt.f32.f16 %f430, %rs146;}

	// end inline asm
	fma.rn.f32 	%f504, %f220, %f430, %f503;
	// begin inline asm
	{  cvt.f32.f16 %f431, %rs147;}

	// end inline asm
	fma.rn.f32 	%f505, %f222, %f431, %f504;
	mov.b32 	{%rs148, %rs149}, %r944;
	// begin inline asm
	{  cvt.f32.f16 %f432, %rs148;}

	// end inline asm
	fma.rn.f32 	%f506, %f224, %f432, %f505;
	// begin inline asm
	{  cvt.f32.f16 %f433, %rs149;}

	// end inline asm
	fma.rn.f32 	%f507, %f226, %f433, %f506;
	mov.b32 	{%rs150, %rs151}, %r945;
	// begin inline asm
	{  cvt.f32.f16 %f434, %rs150;}

	// end inline asm
	fma.rn.f32 	%f508, %f228, %f434, %f507;
	// begin inline asm
	{  cvt.f32.f16 %f435, %rs151;}

	// end inline asm
	fma.rn.f32 	%f509, %f230, %f435, %f508;
	mov.b32 	%r946, %f509;
	shfl.sync.bfly.b32	%r947|%p191, %r946, 8, 31, -1;
	mov.b32 	%f510, %r947;
	add.f32 	%f511, %f509, %f510;
	mov.b32 	%r948, %f511;
	shfl.sync.bfly.b32	%r949|%p192, %r948, 4, 31, -1;
	mov.b32 	%f512, %r949;
	add.f32 	%f513, %f511, %f512;
	mov.b32 	%r950, %f513;
	shfl.sync.bfly.b32	%r951|%p193, %r950, 2, 31, -1;
	mov.b32 	%f514, %r951;
	add.f32 	%f515, %f513, %f514;
	mov.b32 	%r952, %f515;
	shfl.sync.bfly.b32	%r953|%p194, %r952, 1, 31, -1;
	mov.b32 	%f516, %r953;
	add.f32 	%f517, %f515, %f516;
	mul.f32 	%f518, %f1, %f517;
	max.f32 	%f519, %f1216, %f518;
	add.s32 	%r954, %r941, 128;
	mul.wide.u32 	%rd93, %r954, 2;
	add.s64 	%rd94, %rd1, %rd93;
	ld.v4.u32 	{%r955, %r956, %r957, %r958}, [%rd94];
	mov.b32 	{%rs152, %rs153}, %r955;
	// begin inline asm
	{  cvt.f32.f16 %f436, %rs152;}

	// end inline asm
	fma.rn.f32 	%f520, %f216, %f436, 0f00000000;
	// begin inline asm
	{  cvt.f32.f16 %f437, %rs153;}

	// end inline asm
	fma.rn.f32 	%f521, %f218, %f437, %f520;
	mov.b32 	{%rs154, %rs155}, %r956;
	// begin inline asm
	{  cvt.f32.f16 %f438, %rs154;}

	// end inline asm
	fma.rn.f32 	%f522, %f220, %f438, %f521;
	// begin inline asm
	{  cvt.f32.f16 %f439, %rs155;}

	// end inline asm
	fma.rn.f32 	%f523, %f222, %f439, %f522;
	mov.b32 	{%rs156, %rs157}, %r957;
	// begin inline asm
	{  cvt.f32.f16 %f440, %rs156;}

	// end inline asm
	fma.rn.f32 	%f524, %f224, %f440, %f523;
	// begin inline asm
	{  cvt.f32.f16 %f441, %rs157;}

	// end inline asm
	fma.rn.f32 	%f525, %f226, %f441, %f524;
	mov.b32 	{%rs158, %rs159}, %r958;
	// begin inline asm
	{  cvt.f32.f16 %f442, %rs158;}

	// end inline asm
	fma.rn.f32 	%f526, %f228, %f442, %f525;
	// begin inline asm
	{  cvt.f32.f16 %f443, %rs159;}

	// end inline asm
	fma.rn.f32 	%f527, %f230, %f443, %f526;
	mov.b32 	%r959, %f527;
	shfl.sync.bfly.b32	%r960|%p195, %r959, 8, 31, -1;
	mov.b32 	%f528, %r960;
	add.f32 	%f529, %f527, %f528;
	mov.b32 	%r961, %f529;
	shfl.sync.bfly.b32	%r962|%p196, %r961, 4, 31, -1;
	mov.b32 	%f530, %r962;
	add.f32 	%f531, %f529, %f530;
	mov.b32 	%r963, %f531;
	shfl.sync.bfly.b32	%r964|%p197, %r963, 2, 31, -1;
	mov.b32 	%f532, %r964;
	add.f32 	%f533, %f531, %f532;
	mov.b32 	%r965, %f533;
	shfl.sync.bfly.b32	%r966|%p198, %r965, 1, 31, -1;
	mov.b32 	%f534, %r966;
	add.f32 	%f535, %f533, %f534;
	mul.f32 	%f536, %f1, %f535;
	max.f32 	%f537, %f519, %f536;
	add.s32 	%r967, %r941, 256;
	mul.wide.u32 	%rd95, %r967, 2;
	add.s64 	%rd96, %rd1, %rd95;
	ld.v4.u32 	{%r968, %r969, %r970, %r971}, [%rd96];
	mov.b32 	{%rs160, %rs161}, %r968;
	// begin inline asm
	{  cvt.f32.f16 %f444, %rs160;}

	// end inline asm
	fma.rn.f32 	%f538, %f216, %f444, 0f00000000;
	// begin inline asm
	{  cvt.f32.f16 %f445, %rs161;}

	// end inline asm
	fma.rn.f32 	%f539, %f218, %f445, %f538;
	mov.b32 	{%rs162, %rs163}, %r969;
	// begin inline asm
	{  cvt.f32.f16 %f446, %rs162;}

	// end inline asm
	fma.rn.f32 	%f540, %f220, %f446, %f539;
	// begin inline asm
	{  cvt.f32.f16 %f447, %rs163;}

	// end inline asm
	fma.rn.f32 	%f541, %f222, %f447, %f540;
	mov.b32 	{%rs164, %rs165}, %r970;
	// begin inline asm
	{  cvt.f32.f16 %f448, %rs164;}

	// end inline asm
	fma.rn.f32 	%f542, %f224, %f448, %f541;
	// begin inline asm
	{  cvt.f32.f16 %f449, %rs165;}

	// end inline asm
	fma.rn.f32 	%f543, %f226, %f449, %f542;
	mov.b32 	{%rs166, %rs167}, %r971;
	// begin inline asm
	{  cvt.f32.f16 %f450, %rs166;}

	// end inline asm
	fma.rn.f32 	%f544, %f228, %f450, %f543;
	// begin inline asm
	{  cvt.f32.f16 %f451, %rs167;}

	// end inline asm
	fma.rn.f32 	%f545, %f230, %f451, %f544;
	mov.b32 	%r972, %f545;
	shfl.sync.bfly.b32	%r973|%p199, %r972, 8, 31, -1;
	mov.b32 	%f546, %r973;
	add.f32 	%f547, %f545, %f546;
	mov.b32 	%r974, %f547;
	shfl.sync.bfly.b32	%r975|%p200, %r974, 4, 31, -1;
	mov.b32 	%f548, %r975;
	add.f32 	%f549, %f547, %f548;
	mov.b32 	%r976, %f549;
	shfl.sync.bfly.b32	%r977|%p201, %r976, 2, 31, -1;
	mov.b32 	%f550, %r977;
	add.f32 	%f551, %f549, %f550;
	mov.b32 	%r978, %f551;
	shfl.sync.bfly.b32	%r979|%p202, %r978, 1, 31, -1;
	mov.b32 	%f552, %r979;
	add.f32 	%f553, %f551, %f552;
	mul.f32 	%f554, %f1, %f553;
	max.f32 	%f555, %f537, %f554;
	add.s32 	%r980, %r941, 384;
	mul.wide.u32 	%rd97, %r980, 2;
	add.s64 	%rd98, %rd1, %rd97;
	ld.v4.u32 	{%r981, %r982, %r983, %r984}, [%rd98];
	mov.b32 	{%rs168, %rs169}, %r981;
	// begin inline asm
	{  cvt.f32.f16 %f452, %rs168;}

	// end inline asm
	fma.rn.f32 	%f556, %f216, %f452, 0f00000000;
	// begin inline asm
	{  cvt.f32.f16 %f453, %rs169;}

	// end inline asm
	fma.rn.f32 	%f557, %f218, %f453, %f556;
	mov.b32 	{%rs170, %rs171}, %r982;
	// begin inline asm
	{  cvt.f32.f16 %f454, %rs170;}

	// end inline asm
	fma.rn.f32 	%f558, %f220, %f454, %f557;
	// begin inline asm
	{  cvt.f32.f16 %f455, %rs171;}

	// end inline asm
	fma.rn.f32 	%f559, %f222, %f455, %f558;
	mov.b32 	{%rs172, %rs173}, %r983;
	// begin inline asm
	{  cvt.f32.f16 %f456, %rs172;}

	// end inline asm
	fma.rn.f32 	%f560, %f224, %f456, %f559;
	// begin inline asm
	{  cvt.f32.f16 %f457, %rs173;}

	// end inline asm
	fma.rn.f32 	%f561, %f226, %f457, %f560;
	mov.b32 	{%rs174, %rs175}, %r984;
	// begin inline asm
	{  cvt.f32.f16 %f458, %rs174;}

	// end inline asm
	fma.rn.f32 	%f562, %f228, %f458, %f561;
	// begin inline asm
	{  cvt.f32.f16 %f459, %rs175;}

	// end inline asm
	fma.rn.f32 	%f563, %f230, %f459, %f562;
	mov.b32 	%r985, %f563;
	shfl.sync.bfly.b32	%r986|%p203, %r985, 8, 31, -1;
	mov.b32 	%f564, %r986;
	add.f32 	%f565, %f563, %f564;
	mov.b32 	%r987, %f565;
	shfl.sync.bfly.b32	%r988|%p204, %r987, 4, 31, -1;
	mov.b32 	%f566, %r988;
	add.f32 	%f567, %f565, %f566;
	mov.b32 	%r989, %f567;
	shfl.sync.bfly.b32	%r990|%p205, %r989, 2, 31, -1;
	mov.b32 	%f568, %r990;
	add.f32 	%f569, %f567, %f568;
	mov.b32 	%r991, %f569;
	shfl.sync.bfly.b32	%r992|%p206, %r991, 1, 31, -1;
	mov.b32 	%f570, %r992;
	add.f32 	%f571, %f569, %f570;
	mul.f32 	%f572, %f1, %f571;
	max.f32 	%f24, %f555, %f572;
	sub.f32 	%f461, %f1216, %f24;
	// begin inline asm
	ex2.approx.ftz.f32 %f460, %f461;
	// end inline asm
	sub.f32 	%f463, %f518, %f24;
	// begin inline asm
	ex2.approx.ftz.f32 %f462, %f463;
	// end inline asm
	fma.rn.f32 	%f573, %f1215, %f460, %f462;
	sub.f32 	%f465, %f536, %f24;
	// begin inline asm
	ex2.approx.ftz.f32 %f464, %f465;
	// end inline asm
	add.f32 	%f574, %f573, %f464;
	sub.f32 	%f467, %f554, %f24;
	// begin inline asm
	ex2.approx.ftz.f32 %f466, %f467;
	// end inline asm
	add.f32 	%f575, %f574, %f466;
	sub.f32 	%f469, %f572, %f24;
	// begin inline asm
	ex2.approx.ftz.f32 %f468, %f469;
	// end inline asm
	add.f32 	%f1215, %f575, %f468;
	ld.shared.u32 	%r993, [%r1195+-12];
	shl.b32 	%r994, %r993, 12;
	or.b32  	%r995, %r12, %r994;
	mul.wide.u32 	%rd99, %r995, 2;
	add.s64 	%rd83, %rd153, %rd99;
	add.s32 	%r914, %r906, 8192;
	// begin inline asm
	cp.async.cg.shared.global [%r914], [%rd83], 16, %r921;

	// end inline asm
	ld.shared.u32 	%r996, [%r1195+-8];
	shl.b32 	%r997, %r996, 12;
	or.b32  	%r998, %r12, %r997;
	mul.wide.u32 	%rd100, %r998, 2;
	add.s64 	%rd84, %rd153, %rd100;
	add.s32 	%r916, %r906, 8448;
	// begin inline asm
	cp.async.cg.shared.global [%r916], [%rd84], 16, %r921;

	// end inline asm
	ld.shared.u32 	%r999, [%r1195+-4];
	shl.b32 	%r1000, %r999, 12;
	or.b32  	%r1001, %r12, %r1000;
	mul.wide.u32 	%rd101, %r1001, 2;
	add.s64 	%rd85, %rd153, %rd101;
	add.s32 	%r918, %r906, 8704;
	// begin inline asm
	cp.async.cg.shared.global [%r918], [%rd85], 16, %r921;

	// end inline asm
	ld.shared.u32 	%r1002, [%r1195];
	shl.b32 	%r1003, %r1002, 12;
	or.b32  	%r1004, %r12, %r1003;
	mul.wide.u32 	%rd102, %r1004, 2;
	add.s64 	%rd86, %rd153, %rd102;
	add.s32 	%r920, %r906, 8960;
	// begin inline asm
	cp.async.cg.shared.global [%r920], [%rd86], 16, %r921;

	// end inline asm
	// begin inline asm
	cp.async.commit_group;

	// end inline asm
	// begin inline asm
	cp.async.wait_group 2;

	// end inline asm
	barrier.sync 	0;
	or.b32  	%r1005, %r9, %r940;
	cvt.u64.u32 	%rd103, %r1005;
	add.s32 	%r1006, %r1005, %r25;
	mul.wide.u32 	%rd104, %r1006, 2;
	add.s64 	%rd105, %rd1, %rd104;
	ld.v4.u32 	{%r1007, %r1008, %r1009, %r1010}, [%rd105+8192];
	mov.b32 	{%rs176, %rs177}, %r1007;
	// begin inline asm
	{  cvt.f32.f16 %f470, %rs176;}

	// end inline asm
	mul.f32 	%f576, %f462, %f470;
	fma.rn.f32 	%f577, %f460, %f1214, %f576;
	// begin inline asm
	{  cvt.f32.f16 %f471, %rs177;}

	// end inline asm
	mul.f32 	%f578, %f462, %f471;
	fma.rn.f32 	%f579, %f460, %f1213, %f578;
	mov.b32 	{%rs178, %rs179}, %r1008;
	// begin inline asm
	{  cvt.f32.f16 %f472, %rs178;}

	// end inline asm
	mul.f32 	%f580, %f462, %f472;
	fma.rn.f32 	%f581, %f460, %f1212, %f580;
	// begin inline asm
	{  cvt.f32.f16 %f473, %rs179;}

	// end inline asm
	mul.f32 	%f582, %f462, %f473;
	fma.rn.f32 	%f583, %f460, %f1211, %f582;
	mov.b32 	{%rs180, %rs181}, %r1009;
	// begin inline asm
	{  cvt.f32.f16 %f474, %rs180;}

	// end inline asm
	mul.f32 	%f584, %f462, %f474;
	fma.rn.f32 	%f585, %f460, %f1210, %f584;
	// begin inline asm
	{  cvt.f32.f16 %f475, %rs181;}

	// end inline asm
	mul.f32 	%f586, %f462, %f475;
	fma.rn.f32 	%f587, %f460, %f1209, %f586;
	mov.b32 	{%rs182, %rs183}, %r1010;
	// begin inline asm
	{  cvt.f32.f16 %f476, %rs182;}

	// end inline asm
	mul.f32 	%f588, %f462, %f476;
	fma.rn.f32 	%f589, %f460, %f1208, %f588;
	// begin inline asm
	{  cvt.f32.f16 %f477, %rs183;}

	// end inline asm
	mul.f32 	%f590, %f462, %f477;
	fma.rn.f32 	%f591, %f460, %f1207, %f590;
	add.s32 	%r160, %r25, 128;
	cvt.u64.u32 	%rd106, %r160;
	add.s64 	%rd107, %rd103, %rd106;
	shl.b64 	%rd108, %rd107, 1;
	add.s64 	%rd109, %rd1, %rd108;
	ld.v4.u32 	{%r1011, %r1012, %r1013, %r1014}, [%rd109+8192];
	mov.b32 	{%rs184, %rs185}, %r1011;
	// begin inline asm
	{  cvt.f32.f16 %f478, %rs184;}

	// end inline asm
	fma.rn.f32 	%f592, %f464, %f478, %f577;
	// begin inline asm
	{  cvt.f32.f16 %f479, %rs185;}

	// end inline asm
	fma.rn.f32 	%f593, %f464, %f479, %f579;
	mov.b32 	{%rs186, %rs187}, %r1012;
	// begin inline asm
	{  cvt.f32.f16 %f480, %rs186;}

	// end inline asm
	fma.rn.f32 	%f594, %f464, %f480, %f581;
	// begin inline asm
	{  cvt.f32.f16 %f481, %rs187;}

	// end inline asm
	fma.rn.f32 	%f595, %f464, %f481, %f583;
	mov.b32 	{%rs188, %rs189}, %r1013;
	// begin inline asm
	{  cvt.f32.f16 %f482, %rs188;}

	// end inline asm
	fma.rn.f32 	%f596, %f464, %f482, %f585;
	// begin inline asm
	{  cvt.f32.f16 %f483, %rs189;}

	// end inline asm
	fma.rn.f32 	%f597, %f464, %f483, %f587;
	mov.b32 	{%rs190, %rs191}, %r1014;
	// begin inline asm
	{  cvt.f32.f16 %f484, %rs190;}

	// end inline asm
	fma.rn.f32 	%f598, %f464, %f484, %f589;
	// begin inline asm
	{  cvt.f32.f16 %f485, %rs191;}

	// end inline asm
	fma.rn.f32 	%f599, %f464, %f485, %f591;
	ld.v4.u32 	{%r1015, %r1016, %r1017, %r1018}, [%rd109+8448];
	mov.b32 	{%rs192, %rs193}, %r1015;
	// begin inline asm
	{  cvt.f32.f16 %f486, %rs192;}

	// end inline asm
	fma.rn.f32 	%f600, %f466, %f486, %f592;
	// begin inline asm
	{  cvt.f32.f16 %f487, %rs193;}

	// end inline asm
	fma.rn.f32 	%f601, %f466, %f487, %f593;
	mov.b32 	{%rs194, %rs195}, %r1016;
	// begin inline asm
	{  cvt.f32.f16 %f488, %rs194;}

	// end inline asm
	fma.rn.f32 	%f602, %f466, %f488, %f594;
	// begin inline asm
	{  cvt.f32.f16 %f489, %rs195;}

	// end inline asm
	fma.rn.f32 	%f603, %f466, %f489, %f595;
	mov.b32 	{%rs196, %rs197}, %r1017;
	// begin inline asm
	{  cvt.f32.f16 %f490, %rs196;}

	// end inline asm
	fma.rn.f32 	%f604, %f466, %f490, %f596;
	// begin inline asm
	{  cvt.f32.f16 %f491, %rs197;}

	// end inline asm
	fma.rn.f32 	%f605, %f466, %f491, %f597;
	mov.b32 	{%rs198, %rs199}, %r1018;
	// begin inline asm
	{  cvt.f32.f16 %f492, %rs198;}

	// end inline asm
	fma.rn.f32 	%f606, %f466, %f492, %f598;
	// begin inline asm
	{  cvt.f32.f16 %f493, %rs199;}

	// end inline asm
	fma.rn.f32 	%f607, %f466, %f493, %f599;
	ld.v4.u32 	{%r1019, %r1020, %r1021, %r1022}, [%rd109+8704];
	mov.b32 	{%rs200, %rs201}, %r1019;
	// begin inline asm
	{  cvt.f32.f16 %f494, %rs200;}

	// end inline asm
	fma.rn.f32 	%f1214, %f468, %f494, %f600;
	// begin inline asm
	{  cvt.f32.f16 %f495, %rs201;}

	// end inline asm
	fma.rn.f32 	%f1213, %f468, %f495, %f601;
	mov.b32 	{%rs202, %rs203}, %r1020;
	// begin inline asm
	{  cvt.f32.f16 %f496, %rs202;}

	// end inline asm
	fma.rn.f32 	%f1212, %f468, %f496, %f602;
	// begin inline asm
	{  cvt.f32.f16 %f497, %rs203;}

	// end inline asm
	fma.rn.f32 	%f1211, %f468, %f497, %f603;
	mov.b32 	{%rs204, %rs205}, %r1021;
	// begin inline asm
	{  cvt.f32.f16 %f498, %rs204;}

	// end inline asm
	fma.rn.f32 	%f1210, %f468, %f498, %f604;
	// begin inline asm
	{  cvt.f32.f16 %f499, %rs205;}

	// end inline asm
	fma.rn.f32 	%f1209, %f468, %f499, %f605;
	mov.b32 	{%rs206, %rs207}, %r1022;
	// begin inline asm
	{  cvt.f32.f16 %f500, %rs206;}

	// end inline asm
	fma.rn.f32 	%f1208, %f468, %f500, %f606;
	// begin inline asm
	{  cvt.f32.f16 %f501, %rs207;}

	// end inline asm
	fma.rn.f32 	%f1207, %f468, %f501, %f607;
	add.s32 	%r1197, %r1197, 128;
	add.s32 	%r1196, %r1196, 1;
	add.s32 	%r1195, %r1195, 128;
	setp.ne.s32 	%p207, %r1197, 2048;
	mov.f32 	%f1216, %f24;
	@%p207 bra 	$L__BB2_33;
	// begin inline asm
	cp.async.wait_group 1;

	// end inline asm
	barrier.sync 	0;
	mul.wide.u32 	%rd110, %r26, 2;
	add.s64 	%rd111, %rd1, %rd110;
	ld.v4.u32 	{%r1023, %r1024, %r1025, %r1026}, [%rd111+16384];
	mov.b32 	{%rs208, %rs209}, %r1023;
	// begin inline asm
	{  cvt.f32.f16 %f608, %rs208;}

	// end inline asm
	fma.rn.f32 	%f690, %f216, %f608, 0f00000000;
	// begin inline asm
	{  cvt.f32.f16 %f609, %rs209;}

	// end inline asm
	fma.rn.f32 	%f691, %f218, %f609, %f690;
	mov.b32 	{%rs210, %rs211}, %r1024;
	// begin inline asm
	{  cvt.f32.f16 %f610, %rs210;}

	// end inline asm
	fma.rn.f32 	%f692, %f220, %f610, %f691;
	// begin inline asm
	{  cvt.f32.f16 %f611, %rs211;}

	// end inline asm
	fma.rn.f32 	%f693, %f222, %f611, %f692;
	mov.b32 	{%rs212, %rs213}, %r1025;
	// begin inline asm
	{  cvt.f32.f16 %f612, %rs212;}

	// end inline asm
	fma.rn.f32 	%f694, %f224, %f612, %f693;
	// begin inline asm
	{  cvt.f32.f16 %f613, %rs213;}

	// end inline asm
	fma.rn.f32 	%f695, %f226, %f613, %f694;
	mov.b32 	{%rs214, %rs215}, %r1026;
	// begin inline asm
	{  cvt.f32.f16 %f614, %rs214;}

	// end inline asm
	fma.rn.f32 	%f696, %f228, %f614, %f695;
	// begin inline asm
	{  cvt.f32.f16 %f615, %rs215;}

	// end inline asm
	fma.rn.f32 	%f697, %f230, %f615, %f696;
	mov.b32 	%r1027, %f697;
	shfl.sync.bfly.b32	%r1028|%p208, %r1027, 8, 31, -1;
	mov.b32 	%f698, %r1028;
	add.f32 	%f699, %f697, %f698;
	mov.b32 	%r1029, %f699;
	shfl.sync.bfly.b32	%r1030|%p209, %r1029, 4, 31, -1;
	mov.b32 	%f700, %r1030;
	add.f32 	%f701, %f699, %f700;
	mov.b32 	%r1031, %f701;
	shfl.sync.bfly.b32	%r1032|%p210, %r1031, 2, 31, -1;
	mov.b32 	%f702, %r1032;
	add.f32 	%f703, %f701, %f702;
	mov.b32 	%r1033, %f703;
	shfl.sync.bfly.b32	%r1034|%p211, %r1033, 1, 31, -1;
	mov.b32 	%f704, %r1034;
	add.f32 	%f705, %f703, %f704;
	mul.f32 	%f706, %f1, %f705;
	max.f32 	%f707, %f24, %f706;
	add.s32 	%r1035, %r9, %r160;
	mul.wide.u32 	%rd112, %r1035, 2;
	add.s64 	%rd113, %rd1, %rd112;
	ld.v4.u32 	{%r1036, %r1037, %r1038, %r1039}, [%rd113+16384];
	mov.b32 	{%rs216, %rs217}, %r1036;
	// begin inline asm
	{  cvt.f32.f16 %f616, %rs216;}

	// end inline asm
	fma.rn.f32 	%f708, %f216, %f616, 0f00000000;
	// begin inline asm
	{  cvt.f32.f16 %f617, %rs217;}

	// end inline asm
	fma.rn.f32 	%f709, %f218, %f617, %f708;
	mov.b32 	{%rs218, %rs219}, %r1037;
	// begin inline asm
	{  cvt.f32.f16 %f618, %rs218;}

	// end inline asm
	fma.rn.f32 	%f710, %f220, %f618, %f709;
	// begin inline asm
	{  cvt.f32.f16 %f619, %rs219;}

	// end inline asm
	fma.rn.f32 	%f711, %f222, %f619, %f710;
	mov.b32 	{%rs220, %rs221}, %r1038;
	// begin inline asm
	{  cvt.f32.f16 %f620, %rs220;}

	// end inline asm
	fma.rn.f32 	%f712, %f224, %f620, %f711;
	// begin inline asm
	{  cvt.f32.f16 %f621, %rs221;}

	// end inline asm
	fma.rn.f32 	%f713, %f226, %f621, %f712;
	mov.b32 	{%rs222, %rs223}, %r1039;
	// begin inline asm
	{  cvt.f32.f16 %f622, %rs222;}

	// end inline asm
	fma.rn.f32 	%f714, %f228, %f622, %f713;
	// begin inline asm
	{  cvt.f32.f16 %f623, %rs223;}

	// end inline asm
	fma.rn.f32 	%f715, %f230, %f623, %f714;
	mov.b32 	%r1040, %f715;
	shfl.sync.bfly.b32	%r1041|%p212, %r1040, 8, 31, -1;
	mov.b32 	%f716, %r1041;
	add.f32 	%f717, %f715, %f716;
	mov.b32 	%r1042, %f717;
	shfl.sync.bfly.b32	%r1043|%p213, %r1042, 4, 31, -1;
	mov.b32 	%f718, %r1043;
	add.f32 	%f719, %f717, %f718;
	mov.b32 	%r1044, %f719;
	shfl.sync.bfly.b32	%r1045|%p214, %r1044, 2, 31, -1;
	mov.b32 	%f720, %r1045;
	add.f32 	%f721, %f719, %f720;
	mov.b32 	%r1046, %f721;
	shfl.sync.bfly.b32	%r1047|%p215, %r1046, 1, 31, -1;
	mov.b32 	%f722, %r1047;
	add.f32 	%f723, %f721, %f722;
	mul.f32 	%f724, %f1, %f723;
	max.f32 	%f725, %f707, %f724;
	ld.v4.u32 	{%r1048, %r1049, %r1050, %r1051}, [%rd113+16640];
	mov.b32 	{%rs224, %rs225}, %r1048;
	// begin inline asm
	{  cvt.f32.f16 %f624, %rs224;}

	// end inline asm
	fma.rn.f32 	%f726, %f216, %f624, 0f00000000;
	// begin inline asm
	{  cvt.f32.f16 %f625, %rs225;}

	// end inline asm
	fma.rn.f32 	%f727, %f218, %f625, %f726;
	mov.b32 	{%rs226, %rs227}, %r1049;
	// begin inline asm
	{  cvt.f32.f16 %f626, %rs226;}

	// end inline asm
	fma.rn.f32 	%f728, %f220, %f626, %f727;
	// begin inline asm
	{  cvt.f32.f16 %f627, %rs227;}

	// end inline asm
	fma.rn.f32 	%f729, %f222, %f627, %f728;
	mov.b32 	{%rs228, %rs229}, %r1050;
	// begin inline asm
	{  cvt.f32.f16 %f628, %rs228;}

	// end inline asm
	fma.rn.f32 	%f730, %f224, %f628, %f729;
	// begin inline asm
	{  cvt.f32.f16 %f629, %rs229;}

	// end inline asm
	fma.rn.f32 	%f731, %f226, %f629, %f730;
	mov.b32 	{%rs230, %rs231}, %r1051;
	// begin inline asm
	{  cvt.f32.f16 %f630, %rs230;}

	// end inline asm
	fma.rn.f32 	%f732, %f228, %f630, %f731;
	// begin inline asm
	{  cvt.f32.f16 %f631, %rs231;}

	// end inline asm
	fma.rn.f32 	%f733, %f230, %f631, %f732;
	mov.b32 	%r1052, %f733;
	shfl.sync.bfly.b32	%r1053|%p216, %r1052, 8, 31, -1;
	mov.b32 	%f734, %r1053;
	add.f32 	%f735, %f733, %f734;
	mov.b32 	%r1054, %f735;
	shfl.sync.bfly.b32	%r1055|%p217, %r1054, 4, 31, -1;
	mov.b32 	%f736, %r1055;
	add.f32 	%f737, %f735, %f736;
	mov.b32 	%r1056, %f737;
	shfl.sync.bfly.b32	%r1057|%p218, %r1056, 2, 31, -1;
	mov.b32 	%f738, %r1057;
	add.f32 	%f739, %f737, %f738;
	mov.b32 	%r1058, %f739;
	shfl.sync.bfly.b32	%r1059|%p219, %r1058, 1, 31, -1;
	mov.b32 	%f740, %r1059;
	add.f32 	%f741, %f739, %f740;
	mul.f32 	%f742, %f1, %f741;
	max.f32 	%f743, %f725, %f742;
	ld.v4.u32 	{%r1060, %r1061, %r1062, %r1063}, [%rd113+16896];
	mov.b32 	{%rs232, %rs233}, %r1060;
	// begin inline asm
	{  cvt.f32.f16 %f632, %rs232;}

	// end inline asm
	fma.rn.f32 	%f744, %f216, %f632, 0f00000000;
	// begin inline asm
	{  cvt.f32.f16 %f633, %rs233;}

	// end inline asm
	fma.rn.f32 	%f745, %f218, %f633, %f744;
	mov.b32 	{%rs234, %rs235}, %r1061;
	// begin inline asm
	{  cvt.f32.f16 %f634, %rs234;}

	// end inline asm
	fma.rn.f32 	%f746, %f220, %f634, %f745;
	// begin inline asm
	{  cvt.f32.f16 %f635, %rs235;}

	// end inline asm
	fma.rn.f32 	%f747, %f222, %f635, %f746;
	mov.b32 	{%rs236, %rs237}, %r1062;
	// begin inline asm
	{  cvt.f32.f16 %f636, %rs236;}

	// end inline asm
	fma.rn.f32 	%f748, %f224, %f636, %f747;
	// begin inline asm
	{  cvt.f32.f16 %f637, %rs237;}

	// end inline asm
	fma.rn.f32 	%f749, %f226, %f637, %f748;
	mov.b32 	{%rs238, %rs239}, %r1063;
	// begin inline asm
	{  cvt.f32.f16 %f638, %rs238;}

	// end inline asm
	fma.rn.f32 	%f750, %f228, %f638, %f749;
	// begin inline asm
	{  cvt.f32.f16 %f639, %rs239;}

	// end inline asm
	fma.rn.f32 	%f751, %f230, %f639, %f750;
	mov.b32 	%r1064, %f751;
	shfl.sync.bfly.b32	%r1065|%p220, %r1064, 8, 31, -1;
	mov.b32 	%f752, %r1065;
	add.f32 	%f753, %f751, %f752;
	mov.b32 	%r1066, %f753;
	shfl.sync.bfly.b32	%r1067|%p221, %r1066, 4, 31, -1;
	mov.b32 	%f754, %r1067;
	add.f32 	%f755, %f753, %f754;
	mov.b32 	%r1068, %f755;
	shfl.sync.bfly.b32	%r1069|%p222, %r1068, 2, 31, -1;
	mov.b32 	%f756, %r1069;
	add.f32 	%f757, %f755, %f756;
	mov.b32 	%r1070, %f757;
	shfl.sync.bfly.b32	%r1071|%p223, %r1070, 1, 31, -1;
	mov.b32 	%f758, %r1071;
	add.f32 	%f759, %f757, %f758;
	mul.f32 	%f760, %f1, %f759;
	max.f32 	%f34, %f743, %f760;
	sub.f32 	%f641, %f24, %f34;
	// begin inline asm
	ex2.approx.ftz.f32 %f640, %f641;
	// end inline asm
	sub.f32 	%f643, %f706, %f34;
	// begin inline asm
	ex2.approx.ftz.f32 %f642, %f643;
	// end inline asm
	fma.rn.f32 	%f761, %f1215, %f640, %f642;
	sub.f32 	%f645, %f724, %f34;
	// begin inline asm
	ex2.approx.ftz.f32 %f644, %f645;
	// end inline asm
	add.f32 	%f762, %f761, %f644;
	sub.f32 	%f647, %f742, %f34;
	// begin inline asm
	ex2.approx.ftz.f32 %f646, %f647;
	// end inline asm
	add.f32 	%f763, %f762, %f646;
	sub.f32 	%f649, %f760, %f34;
	// begin inline asm
	ex2.approx.ftz.f32 %f648, %f649;
	// end inline asm
	add.f32 	%f35, %f763, %f648;
	// begin inline asm
	cp.async.wait_group 0;

	// end inline asm
	barrier.sync 	0;
	ld.v4.u32 	{%r1072, %r1073, %r1074, %r1075}, [%rd111+24576];
	mov.b32 	{%rs240, %rs241}, %r1072;
	// begin inline asm
	{  cvt.f32.f16 %f650, %rs240;}

	// end inline asm
	mul.f32 	%f764, %f642, %f650;
	fma.rn.f32 	%f765, %f640, %f1214, %f764;
	// begin inline asm
	{  cvt.f32.f16 %f651, %rs241;}

	// end inline asm
	mul.f32 	%f766, %f642, %f651;
	fma.rn.f32 	%f767, %f640, %f1213, %f766;
	mov.b32 	{%rs242, %rs243}, %r1073;
	// begin inline asm
	{  cvt.f32.f16 %f652, %rs242;}

	// end inline asm
	mul.f32 	%f768, %f642, %f652;
	fma.rn.f32 	%f769, %f640, %f1212, %f768;
	// begin inline asm
	{  cvt.f32.f16 %f653, %rs243;}

	// end inline asm
	mul.f32 	%f770, %f642, %f653;
	fma.rn.f32 	%f771, %f640, %f1211, %f770;
	mov.b32 	{%rs244, %rs245}, %r1074;
	// begin inline asm
	{  cvt.f32.f16 %f654, %rs244;}

	// end inline asm
	mul.f32 	%f772, %f642, %f654;
	fma.rn.f32 	%f773, %f640, %f1210, %f772;
	// begin inline asm
	{  cvt.f32.f16 %f655, %rs245;}

	// end inline asm
	mul.f32 	%f774, %f642, %f655;
	fma.rn.f32 	%f775, %f640, %f1209, %f774;
	mov.b32 	{%rs246, %rs247}, %r1075;
	// begin inline asm
	{  cvt.f32.f16 %f656, %rs246;}

	// end inline asm
	mul.f32 	%f776, %f642, %f656;
	fma.rn.f32 	%f777, %f640, %f1208, %f776;
	// begin inline asm
	{  cvt.f32.f16 %f657, %rs247;}

	// end inline asm
	mul.f32 	%f778, %f642, %f657;
	fma.rn.f32 	%f779, %f640, %f1207, %f778;
	ld.v4.u32 	{%r1076, %r1077, %r1078, %r1079}, [%rd113+24576];
	mov.b32 	{%rs248, %rs249}, %r1076;
	// begin inline asm
	{  cvt.f32.f16 %f658, %rs248;}

	// end inline asm
	fma.rn.f32 	%f780, %f644, %f658, %f765;
	// begin inline asm
	{  cvt.f32.f16 %f659, %rs249;}

	// end inline asm
	fma.rn.f32 	%f781, %f644, %f659, %f767;
	mov.b32 	{%rs250, %rs251}, %r1077;
	// begin inline asm
	{  cvt.f32.f16 %f660, %rs250;}

	// end inline asm
	fma.rn.f32 	%f782, %f644, %f660, %f769;
	// begin inline asm
	{  cvt.f32.f16 %f661, %rs251;}

	// end inline asm
	fma.rn.f32 	%f783, %f644, %f661, %f771;
	mov.b32 	{%rs252, %rs253}, %r1078;
	// begin inline asm
	{  cvt.f32.f16 %f662, %rs252;}

	// end inline asm
	fma.rn.f32 	%f784, %f644, %f662, %f773;
	// begin inline asm
	{  cvt.f32.f16 %f663, %rs253;}

	// end inline asm
	fma.rn.f32 	%f785, %f644, %f663, %f775;
	mov.b32 	{%rs254, %rs255}, %r1079;
	// begin inline asm
	{  cvt.f32.f16 %f664, %rs254;}

	// end inline asm
	fma.rn.f32 	%f786, %f644, %f664, %f777;
	// begin inline asm
	{  cvt.f32.f16 %f665, %rs255;}

	// end inline asm
	fma.rn.f32 	%f787, %f644, %f665, %f779;
	ld.v4.u32 	{%r1080, %r1081, %r1082, %r1083}, [%rd113+24832];
	mov.b32 	{%rs256, %rs257}, %r1080;
	// begin inline asm
	{  cvt.f32.f16 %f666, %rs256;}

	// end inline asm
	fma.rn.f32 	%f788, %f646, %f666, %f780;
	// begin inline asm
	{  cvt.f32.f16 %f667, %rs257;}

	// end inline asm
	fma.rn.f32 	%f789, %f646, %f667, %f781;
	mov.b32 	{%rs258, %rs259}, %r1081;
	// begin inline asm
	{  cvt.f32.f16 %f668, %rs258;}

	// end inline asm
	fma.rn.f32 	%f790, %f646, %f668, %f782;
	// begin inline asm
	{  cvt.f32.f16 %f669, %rs259;}

	// end inline asm
	fma.rn.f32 	%f791, %f646, %f669, %f783;
	mov.b32 	{%rs260, %rs261}, %r1082;
	// begin inline asm
	{  cvt.f32.f16 %f670, %rs260;}

	// end inline asm
	fma.rn.f32 	%f792, %f646, %f670, %f784;
	// begin inline asm
	{  cvt.f32.f16 %f671, %rs261;}

	// end inline asm
	fma.rn.f32 	%f793, %f646, %f671, %f785;
	mov.b32 	{%rs262, %rs263}, %r1083;
	// begin inline asm
	{  cvt.f32.f16 %f672, %rs262;}

	// end inline asm
	fma.rn.f32 	%f794, %f646, %f672, %f786;
	// begin inline asm
	{  cvt.f32.f16 %f673, %rs263;}

	// end inline asm
	fma.rn.f32 	%f795, %f646, %f673, %f787;
	ld.v4.u32 	{%r1084, %r1085, %r1086, %r1087}, [%rd113+25088];
	mov.b32 	{%rs264, %rs265}, %r1084;
	// begin inline asm
	{  cvt.f32.f16 %f674, %rs264;}

	// end inline asm
	fma.rn.f32 	%f682, %f648, %f674, %f788;
	// begin inline asm
	{  cvt.f32.f16 %f675, %rs265;}

	// end inline asm
	fma.rn.f32 	%f683, %f648, %f675, %f789;
	mov.b32 	{%rs266, %rs267}, %r1085;
	// begin inline asm
	{  cvt.f32.f16 %f676, %rs266;}

	// end inline asm
	fma.rn.f32 	%f684, %f648, %f676, %f790;
	// begin inline asm
	{  cvt.f32.f16 %f677, %rs267;}

	// end inline asm
	fma.rn.f32 	%f685, %f648, %f677, %f791;
	mov.b32 	{%rs268, %rs269}, %r1086;
	// begin inline asm
	{  cvt.f32.f16 %f678, %rs268;}

	// end inline asm
	fma.rn.f32 	%f686, %f648, %f678, %f792;
	// begin inline asm
	{  cvt.f32.f16 %f679, %rs269;}

	// end inline asm
	fma.rn.f32 	%f687, %f648, %f679, %f793;
	mov.b32 	{%rs270, %rs271}, %r1087;
	// begin inline asm
	{  cvt.f32.f16 %f680, %rs270;}

	// end inline asm
	fma.rn.f32 	%f688, %f648, %f680, %f794;
	// begin inline asm
	{  cvt.f32.f16 %f681, %rs271;}

	// end inline asm
	fma.rn.f32 	%f689, %f648, %f681, %f795;
	barrier.sync 	0;
	// begin inline asm
	{  cvt.rn.f16.f32 %rs272, %f682;}

	// end inline asm
	shl.b32 	%r1088, %r6, 3;
	mul.wide.u32 	%rd114, %r1088, 2;
	add.s64 	%rd2, %rd1, %rd114;
	// begin inline asm
	{  cvt.rn.f16.f32 %rs273, %f683;}

	// end inline asm
	// begin inline asm
	{  cvt.rn.f16.f32 %rs274, %f684;}

	// end inline asm
	// begin inline asm
	{  cvt.rn.f16.f32 %rs275, %f685;}

	// end inline asm
	// begin inline asm
	{  cvt.rn.f16.f32 %rs276, %f686;}

	// end inline asm
	// begin inline asm
	{  cvt.rn.f16.f32 %rs277, %f687;}

	// end inline asm
	// begin inline asm
	{  cvt.rn.f16.f32 %rs278, %f688;}

	// end inline asm
	// begin inline asm
	{  cvt.rn.f16.f32 %rs279, %f689;}

	// end inline asm
	mov.b32 	%r1089, {%rs278, %rs279};
	mov.b32 	%r1090, {%rs276, %rs277};
	mov.b32 	%r1091, {%rs274, %rs275};
	mov.b32 	%r1092, {%rs272, %rs273};
	st.v4.b32 	[%rd2], {%r1092, %r1091, %r1090, %r1089};
	and.b32  	%r164, %r6, 15;
	setp.ne.s32 	%p224, %r164, 0;
	@%p224 bra 	$L__BB2_36;
	shr.u32 	%r1093, %r6, 3;
	mul.wide.u32 	%rd115, %r1093, 4;
	add.s64 	%rd116, %rd1, %rd115;
	st.v2.f32 	[%rd116+33024], {%f34, %f35};
$L__BB2_36:
	setp.ne.s32 	%p225, %r6, 0;
	barrier.sync 	0;
	shl.b32 	%r1094, %r164, 3;
	mul.wide.u32 	%rd117, %r1094, 2;
	add.s64 	%rd118, %rd1, %rd117;
	ld.v4.u32 	{%r1095, %r1096, %r1097, %r1098}, [%rd118];
	ld.v2.f32 	{%f1020, %f1021}, [%rd1+33024];
	max.f32 	%f1022, %f1020, 0f00000000;
	sub.f32 	%f797, %f1020, %f1022;
	// begin inline asm
	ex2.approx.ftz.f32 %f796, %f797;
	// end inline asm
	mov.f32 	%f1023, 0f00000000;
	sub.f32 	%f822, %f1023, %f1022;
	// begin inline asm
	ex2.approx.ftz.f32 %f798, %f822;
	// end inline asm
	mul.f32 	%f1024, %f798, 0f00000000;
	fma.rn.f32 	%f1025, %f1021, %f796, %f1024;
	// begin inline asm
	ex2.approx.ftz.f32 %f800, %f822;
	// end inline asm
	mov.b32 	{%rs280, %rs281}, %r1095;
	// begin inline asm
	{  cvt.f32.f16 %f802, %rs280;}

	// end inline asm
	mul.f32 	%f1026, %f796, %f802;
	fma.rn.f32 	%f1027, %f800, 0f00000000, %f1026;
	// begin inline asm
	ex2.approx.ftz.f32 %f803, %f822;
	// end inline asm
	// begin inline asm
	{  cvt.f32.f16 %f805, %rs281;}

	// end inline asm
	mul.f32 	%f1028, %f796, %f805;
	fma.rn.f32 	%f1029, %f803, 0f00000000, %f1028;
	// begin inline asm
	ex2.approx.ftz.f32 %f806, %f822;
	// end inline asm
	mov.b32 	{%rs282, %rs283}, %r1096;
	// begin inline asm
	{  cvt.f32.f16 %f808, %rs282;}

	// end inline asm
	mul.f32 	%f1030, %f796, %f808;
	fma.rn.f32 	%f1031, %f806, 0f00000000, %f1030;
	// begin inline asm
	ex2.approx.ftz.f32 %f809, %f822;
	// end inline asm
	// begin inline asm
	{  cvt.f32.f16 %f811, %rs283;}

	// end inline asm
	mul.f32 	%f1032, %f796, %f811;
	fma.rn.f32 	%f1033, %f809, 0f00000000, %f1032;
	// begin inline asm
	ex2.approx.ftz.f32 %f812, %f822;
	// end inline asm
	mov.b32 	{%rs284, %rs285}, %r1097;
	// begin inline asm
	{  cvt.f32.f16 %f814, %rs284;}

	// end inline asm
	mul.f32 	%f1034, %f796, %f814;
	fma.rn.f32 	%f1035, %f812, 0f00000000, %f1034;
	// begin inline asm
	ex2.approx.ftz.f32 %f815, %f822;
	// end inline asm
	// begin inline asm
	{  cvt.f32.f16 %f817, %rs285;}

	// end inline asm
	mul.f32 	%f1036, %f796, %f817;
	fma.rn.f32 	%f1037, %f815, 0f00000000, %f1036;
	// begin inline asm
	ex2.approx.ftz.f32 %f818, %f822;
	// end inline asm
	mov.b32 	{%rs286, %rs287}, %r1098;
	// begin inline asm
	{  cvt.f32.f16 %f820, %rs286;}

	// end inline asm
	mul.f32 	%f1038, %f796, %f820;
	fma.rn.f32 	%f1039, %f818, 0f00000000, %f1038;
	// begin inline asm
	ex2.approx.ftz.f32 %f821, %f822;
	// end inline asm
	// begin inline asm
	{  cvt.f32.f16 %f823, %rs287;}

	// end inline asm
	mul.f32 	%f1040, %f796, %f823;
	fma.rn.f32 	%f1041, %f821, 0f00000000, %f1040;
	ld.v4.u32 	{%r1099, %r1100, %r1101, %r1102}, [%rd118+256];
	ld.v2.f32 	{%f1042, %f1043}, [%rd1+33032];
	max.f32 	%f1044, %f1042, %f1022;
	sub.f32 	%f825, %f1042, %f1044;
	// begin inline asm
	ex2.approx.ftz.f32 %f824, %f825;
	// end inline asm
	sub.f32 	%f850, %f1022, %f1044;
	// begin inline asm
	ex2.approx.ftz.f32 %f826, %f850;
	// end inline asm
	mul.f32 	%f1045, %f1025, %f826;
	fma.rn.f32 	%f1046, %f1043, %f824, %f1045;
	// begin inline asm
	ex2.approx.ftz.f32 %f828, %f850;
	// end inline asm
	mov.b32 	{%rs288, %rs289}, %r1099;
	// begin inline asm
	{  cvt.f32.f16 %f830, %rs288;}

	// end inline asm
	mul.f32 	%f1047, %f824, %f830;
	fma.rn.f32 	%f1048, %f1027, %f828, %f1047;
	// begin inline asm
	ex2.approx.ftz.f32 %f831, %f850;
	// end inline asm
	// begin inline asm
	{  cvt.f32.f16 %f833, %rs289;}

	// end inline asm
	mul.f32 	%f1049, %f824, %f833;
	fma.rn.f32 	%f1050, %f1029, %f831, %f1049;
	// begin inline asm
	ex2.approx.ftz.f32 %f834, %f850;
	// end inline asm
	mov.b32 	{%rs290, %rs291}, %r1100;
	// begin inline asm
	{  cvt.f32.f16 %f836, %rs290;}

	// end inline asm
	mul.f32 	%f1051, %f824, %f836;
	fma.rn.f32 	%f1052, %f1031, %f834, %f1051;
	// begin inline asm
	ex2.approx.ftz.f32 %f837, %f850;
	// end inline asm
	// begin inline asm
	{  cvt.f32.f16 %f839, %rs291;}

	// end inline asm
	mul.f32 	%f1053, %f824, %f839;
	fma.rn.f32 	%f1054, %f1033, %f837, %f1053;
	// begin inline asm
	ex2.approx.ftz.f32 %f840, %f850;
	// end inline asm
	mov.b32 	{%rs292, %rs293}, %r1101;
	// begin inline asm
	{  cvt.f32.f16 %f842, %rs292;}

	// end inline asm
	mul.f32 	%f1055, %f824, %f842;
	fma.rn.f32 	%f1056, %f1035, %f840, %f1055;
	// begin inline asm
	ex2.approx.ftz.f32 %f843, %f850;
	// end inline asm
	// begin inline asm
	{  cvt.f32.f16 %f845, %rs293;}

	// end inline asm
	mul.f32 	%f1057, %f824, %f845;
	fma.rn.f32 	%f1058, %f1037, %f843, %f1057;
	// begin inline asm
	ex2.approx.ftz.f32 %f846, %f850;
	// end inline asm
	mov.b32 	{%rs294, %rs295}, %r1102;
	// begin inline asm
	{  cvt.f32.f16 %f848, %rs294;}

	// end inline asm
	mul.f32 	%f1059, %f824, %f848;
	fma.rn.f32 	%f1060, %f1039, %f846, %f1059;
	// begin inline asm
	ex2.approx.ftz.f32 %f849, %f850;
	// end inline asm
	// begin inline asm
	{  cvt.f32.f16 %f851, %rs295;}

	// end inline asm
	mul.f32 	%f1061, %f824, %f851;
	fma.rn.f32 	%f1062, %f1041, %f849, %f1061;
	ld.v4.u32 	{%r1103, %r1104, %r1105, %r1106}, [%rd118+512];
	ld.v2.f32 	{%f1063, %f1064}, [%rd1+33040];
	max.f32 	%f1065, %f1063, %f1044;
	sub.f32 	%f853, %f1063, %f1065;
	// begin inline asm
	ex2.approx.ftz.f32 %f852, %f853;
	// end inline asm
	sub.f32 	%f878, %f1044, %f1065;
	// begin inline asm
	ex2.approx.ftz.f32 %f854, %f878;
	// end inline asm
	mul.f32 	%f1066, %f1046, %f854;
	fma.rn.f32 	%f1067, %f1064, %f852, %f1066;
	// begin inline asm
	ex2.approx.ftz.f32 %f856, %f878;
	// end inline asm
	mov.b32 	{%rs296, %rs297}, %r1103;
	// begin inline asm
	{  cvt.f32.f16 %f858, %rs296;}

	// end inline asm
	mul.f32 	%f1068, %f852, %f858;
	fma.rn.f32 	%f1069, %f1048, %f856, %f1068;
	// begin inline asm
	ex2.approx.ftz.f32 %f859, %f878;
	// end inline asm
	// begin inline asm
	{  cvt.f32.f16 %f861, %rs297;}

	// end inline asm
	mul.f32 	%f1070, %f852, %f861;
	fma.rn.f32 	%f1071, %f1050, %f859, %f1070;
	// begin inline asm
	ex2.approx.ftz.f32 %f862, %f878;
	// end inline asm
	mov.b32 	{%rs298, %rs299}, %r1104;
	// begin inline asm
	{  cvt.f32.f16 %f864, %rs298;}

	// end inline asm
	mul.f32 	%f1072, %f852, %f864;
	fma.rn.f32 	%f1073, %f1052, %f862, %f1072;
	// begin inline asm
	ex2.approx.ftz.f32 %f865, %f878;
	// end inline asm
	// begin inline asm
	{  cvt.f32.f16 %f867, %rs299;}

	// end inline asm
	mul.f32 	%f1074, %f852, %f867;
	fma.rn.f32 	%f1075, %f1054, %f865, %f1074;
	// begin inline asm
	ex2.approx.ftz.f32 %f868, %f878;
	// end inline asm
	mov.b32 	{%rs300, %rs301}, %r1105;
	// begin inline asm
	{  cvt.f32.f16 %f870, %rs300;}

	// end inline asm
	mul.f32 	%f1076, %f852, %f870;
	fma.rn.f32 	%f1077, %f1056, %f868, %f1076;
	// begin inline asm
	ex2.approx.ftz.f32 %f871, %f878;
	// end inline asm
	// begin inline asm
	{  cvt.f32.f16 %f873, %rs301;}

	// end inline asm
	mul.f32 	%f1078, %f852, %f873;
	fma.rn.f32 	%f1079, %f1058, %f871, %f1078;
	// begin inline asm
	ex2.approx.ftz.f32 %f874, %f878;
	// end inline asm
	mov.b32 	{%rs302, %rs303}, %r1106;
	// begin inline asm
	{  cvt.f32.f16 %f876, %rs302;}

	// end inline asm
	mul.f32 	%f1080, %f852, %f876;
	fma.rn.f32 	%f1081, %f1060, %f874, %f1080;
	// begin inline asm
	ex2.approx.ftz.f32 %f877, %f878;
	// end inline asm
	// begin inline asm
	{  cvt.f32.f16 %f879, %rs303;}

	// end inline asm
	mul.f32 	%f1082, %f852, %f879;
	fma.rn.f32 	%f1083, %f1062, %f877, %f1082;
	ld.v4.u32 	{%r1107, %r1108, %r1109, %r1110}, [%rd118+768];
	ld.v2.f32 	{%f1084, %f1085}, [%rd1+33048];
	max.f32 	%f1086, %f1084, %f1065;
	sub.f32 	%f881, %f1084, %f1086;
	// begin inline asm
	ex2.approx.ftz.f32 %f880, %f881;
	// end inline asm
	sub.f32 	%f906, %f1065, %f1086;
	// begin inline asm
	ex2.approx.ftz.f32 %f882, %f906;
	// end inline asm
	mul.f32 	%f1087, %f1067, %f882;
	fma.rn.f32 	%f1088, %f1085, %f880, %f1087;
	// begin inline asm
	ex2.approx.ftz.f32 %f884, %f906;
	// end inline asm
	mov.b32 	{%rs304, %rs305}, %r1107;
	// begin inline asm
	{  cvt.f32.f16 %f886, %rs304;}

	// end inline asm
	mul.f32 	%f1089, %f880, %f886;
	fma.rn.f32 	%f1090, %f1069, %f884, %f1089;
	// begin inline asm
	ex2.approx.ftz.f32 %f887, %f906;
	// end inline asm
	// begin inline asm
	{  cvt.f32.f16 %f889, %rs305;}

	// end inline asm
	mul.f32 	%f1091, %f880, %f889;
	fma.rn.f32 	%f1092, %f1071, %f887, %f1091;
	// begin inline asm
	ex2.approx.ftz.f32 %f890, %f906;
	// end inline asm
	mov.b32 	{%rs306, %rs307}, %r1108;
	// begin inline asm
	{  cvt.f32.f16 %f892, %rs306;}

	// end inline asm
	mul.f32 	%f1093, %f880, %f892;
	fma.rn.f32 	%f1094, %f1073, %f890, %f1093;
	// begin inline asm
	ex2.approx.ftz.f32 %f893, %f906;
	// end inline asm
	// begin inline asm
	{  cvt.f32.f16 %f895, %rs307;}

	// end inline asm
	mul.f32 	%f1095, %f880, %f895;
	fma.rn.f32 	%f1096, %f1075, %f893, %f1095;
	// begin inline asm
	ex2.approx.ftz.f32 %f896, %f906;
	// end inline asm
	mov.b32 	{%rs308, %rs309}, %r1109;
	// begin inline asm
	{  cvt.f32.f16 %f898, %rs308;}

	// end inline asm
	mul.f32 	%f1097, %f880, %f898;
	fma.rn.f32 	%f1098, %f1077, %f896, %f1097;
	// begin inline asm
	ex2.approx.ftz.f32 %f899, %f906;
	// end inline asm
	// begin inline asm
	{  cvt.f32.f16 %f901, %rs309;}

	// end inline asm
	mul.f32 	%f1099, %f880, %f901;
	fma.rn.f32 	%f1100, %f1079, %f899, %f1099;
	// begin inline asm
	ex2.approx.ftz.f32 %f902, %f906;
	// end inline asm
	mov.b32 	{%rs310, %rs311}, %r1110;
	// begin inline asm
	{  cvt.f32.f16 %f904, %rs310;}

	// end inline asm
	mul.f32 	%f1101, %f880, %f904;
	fma.rn.f32 	%f1102, %f1081, %f902, %f1101;
	// begin inline asm
	ex2.approx.ftz.f32 %f905, %f906;
	// end inline asm
	// begin inline asm
	{  cvt.f32.f16 %f907, %rs311;}

	// end inline asm
	mul.f32 	%f1103, %f880, %f907;
	fma.rn.f32 	%f1104, %f1083, %f905, %f1103;
	ld.v4.u32 	{%r1111, %r1112, %r1113, %r1114}, [%rd118+1024];
	ld.v2.f32 	{%f1105, %f1106}, [%rd1+33056];
	max.f32 	%f1107, %f1105, %f1086;
	sub.f32 	%f909, %f1105, %f1107;
	// begin inline asm
	ex2.approx.ftz.f32 %f908, %f909;
	// end inline asm
	sub.f32 	%f934, %f1086, %f1107;
	// begin inline asm
	ex2.approx.ftz.f32 %f910, %f934;
	// end inline asm
	mul.f32 	%f1108, %f1088, %f910;
	fma.rn.f32 	%f1109, %f1106, %f908, %f1108;
	// begin inline asm
	ex2.approx.ftz.f32 %f912, %f934;
	// end inline asm
	mov.b32 	{%rs312, %rs313}, %r1111;
	// begin inline asm
	{  cvt.f32.f16 %f914, %rs312;}

	// end inline asm
	mul.f32 	%f1110, %f908, %f914;
	fma.rn.f32 	%f1111, %f1090, %f912, %f1110;
	// begin inline asm
	ex2.approx.ftz.f32 %f915, %f934;
	// end inline asm
	// begin inline asm
	{  cvt.f32.f16 %f917, %rs313;}

	// end inline asm
	mul.f32 	%f1112, %f908, %f917;
	fma.rn.f32 	%f1113, %f1092, %f915, %f1112;
	// begin inline asm
	ex2.approx.ftz.f32 %f918, %f934;
	// end inline asm
	mov.b32 	{%rs314, %rs315}, %r1112;
	// begin inline asm
	{  cvt.f32.f16 %f920, %rs314;}

	// end inline asm
	mul.f32 	%f1114, %f908, %f920;
	fma.rn.f32 	%f1115, %f1094, %f918, %f1114;
	// begin inline asm
	ex2.approx.ftz.f32 %f921, %f934;
	// end inline asm
	// begin inline asm
	{  cvt.f32.f16 %f923, %rs315;}

	// end inline asm
	mul.f32 	%f1116, %f908, %f923;
	fma.rn.f32 	%f1117, %f1096, %f921, %f1116;
	// begin inline asm
	ex2.approx.ftz.f32 %f924, %f934;
	// end inline asm
	mov.b32 	{%rs316, %rs317}, %r1113;
	// begin inline asm
	{  cvt.f32.f16 %f926, %rs316;}

	// end inline asm
	mul.f32 	%f1118, %f908, %f926;
	fma.rn.f32 	%f1119, %f1098, %f924, %f1118;
	// begin inline asm
	ex2.approx.ftz.f32 %f927, %f934;
	// end inline asm
	// begin inline asm
	{  cvt.f32.f16 %f929, %rs317;}

	// end inline asm
	mul.f32 	%f1120, %f908, %f929;
	fma.rn.f32 	%f1121, %f1100, %f927, %f1120;
	// begin inline asm
	ex2.approx.ftz.f32 %f930, %f934;
	// end inline asm
	mov.b32 	{%rs318, %rs319}, %r1114;
	// begin inline asm
	{  cvt.f32.f16 %f932, %rs318;}

	// end inline asm
	mul.f32 	%f1122, %f908, %f932;
	fma.rn.f32 	%f1123, %f1102, %f930, %f1122;
	// begin inline asm
	ex2.approx.ftz.f32 %f933, %f934;
	// end inline asm
	// begin inline asm
	{  cvt.f32.f16 %f935, %rs319;}

	// end inline asm
	mul.f32 	%f1124, %f908, %f935;
	fma.rn.f32 	%f1125, %f1104, %f933, %f1124;
	ld.v4.u32 	{%r1115, %r1116, %r1117, %r1118}, [%rd118+1280];
	ld.v2.f32 	{%f1126, %f1127}, [%rd1+33064];
	max.f32 	%f1128, %f1126, %f1107;
	sub.f32 	%f937, %f1126, %f1128;
	// begin inline asm
	ex2.approx.ftz.f32 %f936, %f937;
	// end inline asm
	sub.f32 	%f962, %f1107, %f1128;
	// begin inline asm
	ex2.approx.ftz.f32 %f938, %f962;
	// end inline asm
	mul.f32 	%f1129, %f1109, %f938;
	fma.rn.f32 	%f1130, %f1127, %f936, %f1129;
	// begin inline asm
	ex2.approx.ftz.f32 %f940, %f962;
	// end inline asm
	mov.b32 	{%rs320, %rs321}, %r1115;
	// begin inline asm
	{  cvt.f32.f16 %f942, %rs320;}

	// end inline asm
	mul.f32 	%f1131, %f936, %f942;
	fma.rn.f32 	%f1132, %f1111, %f940, %f1131;
	// begin inline asm
	ex2.approx.ftz.f32 %f943, %f962;
	// end inline asm
	// begin inline asm
	{  cvt.f32.f16 %f945, %rs321;}

	// end inline asm
	mul.f32 	%f1133, %f936, %f945;
	fma.rn.f32 	%f1134, %f1113, %f943, %f1133;
	// begin inline asm
	ex2.approx.ftz.f32 %f946, %f962;
	// end inline asm
	mov.b32 	{%rs322, %rs323}, %r1116;
	// begin inline asm
	{  cvt.f32.f16 %f948, %rs322;}

	// end inline asm
	mul.f32 	%f1135, %f936, %f948;
	fma.rn.f32 	%f1136, %f1115, %f946, %f1135;
	// begin inline asm
	ex2.approx.ftz.f32 %f949, %f962;
	// end inline asm
	// begin inline asm
	{  cvt.f32.f16 %f951, %rs323;}

	// end inline asm
	mul.f32 	%f1137, %f936, %f951;
	fma.rn.f32 	%f1138, %f1117, %f949, %f1137;
	// begin inline asm
	ex2.approx.ftz.f32 %f952, %f962;
	// end inline asm
	mov.b32 	{%rs324, %rs325}, %r1117;
	// begin inline asm
	{  cvt.f32.f16 %f954, %rs324;}

	// end inline asm
	mul.f32 	%f1139, %f936, %f954;
	fma.rn.f32 	%f1140, %f1119, %f952, %f1139;
	// begin inline asm
	ex2.approx.ftz.f32 %f955, %f962;
	// end inline asm
	// begin inline asm
	{  cvt.f32.f16 %f957, %rs325;}

	// end inline asm
	mul.f32 	%f1141, %f936, %f957;
	fma.rn.f32 	%f1142, %f1121, %f955, %f1141;
	// begin inline asm
	ex2.approx.ftz.f32 %f958, %f962;
	// end inline asm
	mov.b32 	{%rs326, %rs327}, %r1118;
	// begin inline asm
	{  cvt.f32.f16 %f960, %rs326;}

	// end inline asm
	mul.f32 	%f1143, %f936, %f960;
	fma.rn.f32 	%f1144, %f1123, %f958, %f1143;
	// begin inline asm
	ex2.approx.ftz.f32 %f961, %f962;
	// end inline asm
	// begin inline asm
	{  cvt.f32.f16 %f963, %rs327;}

	// end inline asm
	mul.f32 	%f1145, %f936, %f963;
	fma.rn.f32 	%f1146, %f1125, %f961, %f1145;
	ld.v4.u32 	{%r1119, %r1120, %r1121, %r1122}, [%rd118+1536];
	ld.v2.f32 	{%f1147, %f1148}, [%rd1+33072];
	max.f32 	%f1149, %f1147, %f1128;
	sub.f32 	%f965, %f1147, %f1149;
	// begin inline asm
	ex2.approx.ftz.f32 %f964, %f965;
	// end inline asm
	sub.f32 	%f990, %f1128, %f1149;
	// begin inline asm
	ex2.approx.ftz.f32 %f966, %f990;
	// end inline asm
	mul.f32 	%f1150, %f1130, %f966;
	fma.rn.f32 	%f1151, %f1148, %f964, %f1150;
	// begin inline asm
	ex2.approx.ftz.f32 %f968, %f990;
	// end inline asm
	mov.b32 	{%rs328, %rs329}, %r1119;
	// begin inline asm
	{  cvt.f32.f16 %f970, %rs328;}

	// end inline asm
	mul.f32 	%f1152, %f964, %f970;
	fma.rn.f32 	%f1153, %f1132, %f968, %f1152;
	// begin inline asm
	ex2.approx.ftz.f32 %f971, %f990;
	// end inline asm
	// begin inline asm
	{  cvt.f32.f16 %f973, %rs329;}

	// end inline asm
	mul.f32 	%f1154, %f964, %f973;
	fma.rn.f32 	%f1155, %f1134, %f971, %f1154;
	// begin inline asm
	ex2.approx.ftz.f32 %f974, %f990;
	// end inline asm
	mov.b32 	{%rs330, %rs331}, %r1120;
	// begin inline asm
	{  cvt.f32.f16 %f976, %rs330;}

	// end inline asm
	mul.f32 	%f1156, %f964, %f976;
	fma.rn.f32 	%f1157, %f1136, %f974, %f1156;
	// begin inline asm
	ex2.approx.ftz.f32 %f977, %f990;
	// end inline asm
	// begin inline asm
	{  cvt.f32.f16 %f979, %rs331;}

	// end inline asm
	mul.f32 	%f1158, %f964, %f979;
	fma.rn.f32 	%f1159, %f1138, %f977, %f1158;
	// begin inline asm
	ex2.approx.ftz.f32 %f980, %f990;
	// end inline asm
	mov.b32 	{%rs332, %rs333}, %r1121;
	// begin inline asm
	{  cvt.f32.f16 %f982, %rs332;}

	// end inline asm
	mul.f32 	%f1160, %f964, %f982;
	fma.rn.f32 	%f1161, %f1140, %f980, %f1160;
	// begin inline asm
	ex2.approx.ftz.f32 %f983, %f990;
	// end inline asm
	// begin inline asm
	{  cvt.f32.f16 %f985, %rs333;}

	// end inline asm
	mul.f32 	%f1162, %f964, %f985;
	fma.rn.f32 	%f1163, %f1142, %f983, %f1162;
	// begin inline asm
	ex2.approx.ftz.f32 %f986, %f990;
	// end inline asm
	mov.b32 	{%rs334, %rs335}, %r1122;
	// begin inline asm
	{  cvt.f32.f16 %f988, %rs334;}

	// end inline asm
	mul.f32 	%f1164, %f964, %f988;
	fma.rn.f32 	%f1165, %f1144, %f986, %f1164;
	// begin inline asm
	ex2.approx.ftz.f32 %f989, %f990;
	// end inline asm
	// begin inline asm
	{  cvt.f32.f16 %f991, %rs335;}

	// end inline asm
	mul.f32 	%f1166, %f964, %f991;
	fma.rn.f32 	%f1167, %f1146, %f989, %f1166;
	ld.v4.u32 	{%r1123, %r1124, %r1125, %r1126}, [%rd118+1792];
	ld.v2.f32 	{%f1168, %f1169}, [%rd1+33080];
	max.f32 	%f36, %f1168, %f1149;
	sub.f32 	%f993, %f1168, %f36;
	// begin inline asm
	ex2.approx.ftz.f32 %f992, %f993;
	// end inline asm
	sub.f32 	%f1018, %f1149, %f36;
	// begin inline asm
	ex2.approx.ftz.f32 %f994, %f1018;
	// end inline asm
	mul.f32 	%f1170, %f1151, %f994;
	fma.rn.f32 	%f37, %f1169, %f992, %f1170;
	// begin inline asm
	ex2.approx.ftz.f32 %f996, %f1018;
	// end inline asm
	mov.b32 	{%rs336, %rs337}, %r1123;
	// begin inline asm
	{  cvt.f32.f16 %f998, %rs336;}

	// end inline asm
	mul.f32 	%f1171, %f992, %f998;
	fma.rn.f32 	%f38, %f1153, %f996, %f1171;
	// begin inline asm
	ex2.approx.ftz.f32 %f999, %f1018;
	// end inline asm
	// begin inline asm
	{  cvt.f32.f16 %f1001, %rs337;}

	// end inline asm
	mul.f32 	%f1172, %f992, %f1001;
	fma.rn.f32 	%f39, %f1155, %f999, %f1172;
	// begin inline asm
	ex2.approx.ftz.f32 %f1002, %f1018;
	// end inline asm
	mov.b32 	{%rs338, %rs339}, %r1124;
	// begin inline asm
	{  cvt.f32.f16 %f1004, %rs338;}

	// end inline asm
	mul.f32 	%f1173, %f992, %f1004;
	fma.rn.f32 	%f40, %f1157, %f1002, %f1173;
	// begin inline asm
	ex2.approx.ftz.f32 %f1005, %f1018;
	// end inline asm
	// begin inline asm
	{  cvt.f32.f16 %f1007, %rs339;}

	// end inline asm
	mul.f32 	%f1174, %f992, %f1007;
	fma.rn.f32 	%f41, %f1159, %f1005, %f1174;
	// begin inline asm
	ex2.approx.ftz.f32 %f1008, %f1018;
	// end inline asm
	mov.b32 	{%rs340, %rs341}, %r1125;
	// begin inline asm
	{  cvt.f32.f16 %f1010, %rs340;}

	// end inline asm
	mul.f32 	%f1175, %f992, %f1010;
	fma.rn.f32 	%f42, %f1161, %f1008, %f1175;
	// begin inline asm
	ex2.approx.ftz.f32 %f1011, %f1018;
	// end inline asm
	// begin inline asm
	{  cvt.f32.f16 %f1013, %rs341;}

	// end inline asm
	mul.f32 	%f1176, %f992, %f1013;
	fma.rn.f32 	%f43, %f1163, %f1011, %f1176;
	// begin inline asm
	ex2.approx.ftz.f32 %f1014, %f1018;
	// end inline asm
	mov.b32 	{%rs342, %rs343}, %r1126;
	// begin inline asm
	{  cvt.f32.f16 %f1016, %rs342;}

	// end inline asm
	mul.f32 	%f1177, %f992, %f1016;
	fma.rn.f32 	%f44, %f1165, %f1014, %f1177;
	// begin inline asm
	ex2.approx.ftz.f32 %f1017, %f1018;
	// end inline asm
	// begin inline asm
	{  cvt.f32.f16 %f1019, %rs343;}

	// end inline asm
	mul.f32 	%f1178, %f992, %f1019;
	fma.rn.f32 	%f45, %f1167, %f1017, %f1178;
	barrier.sync 	0;
	@%p225 bra 	$L__BB2_38;
	st.shared.f32 	[_ZZ22topk_attn_fused_kernelP6__halfPKS_S2_S2_S2_E17cluster_local_max], %f36;
$L__BB2_38:
	barrier.cluster.arrive;
	barrier.cluster.wait;
	mov.u32 	%r165, %cluster_nctarank;
	setp.lt.u32 	%p226, %r165, 2;
	@%p226 bra 	$L__BB2_66;
	add.s32 	%r166, %r165, -1;
	add.s32 	%r1128, %r165, -2;
	and.b32  	%r167, %r166, 3;
	setp.lt.u32 	%p227, %r1128, 3;
	mov.b32 	%r1201, 1;
	@%p227 bra 	$L__BB2_59;
	add.s32 	%r1199, %r2, 2;
	and.b32  	%r1130, %r166, -4;
	neg.s32 	%r1200, %r1130;
	mov.b32 	%r1198, 2;
$L__BB2_41:
	setp.ne.s32 	%p228, %r6, 0;
	@%p228 bra 	$L__BB2_43;
	add.s32 	%r1131, %r1199, -1;
	rem.u32 	%r1132, %r1131, %r165;
	mov.u32 	%r1133, _ZZ22topk_attn_fused_kernelP6__halfPKS_S2_S2_S2_E17cluster_local_max;
	cvt.u64.u32 	%rd123, %r1133;
	cvta.shared.u64 	%rd124, %rd123;
	mapa.u64	%rd163, %rd124, %r1132;
$L__BB2_43:
	setp.ne.s32 	%p229, %r6, 0;
	barrier.cluster.arrive;
	barrier.cluster.wait;
	@%p229 bra 	$L__BB2_45;
	ld.f32 	%f1179, [%rd163];
	max.f32 	%f1180, %f1179, %f36;
	st.f32 	[%rd163], %f1180;
$L__BB2_45:
	setp.ne.s32 	%p230, %r6, 0;
	barrier.cluster.arrive;
	barrier.cluster.wait;
	@%p230 bra 	$L__BB2_47;
	rem.u32 	%r1134, %r1199, %r165;
	mov.u32 	%r1135, _ZZ22topk_attn_fused_kernelP6__halfPKS_S2_S2_S2_E17cluster_local_max;
	cvt.u64.u32 	%rd125, %r1135;
	cvta.shared.u64 	%rd126, %rd125;
	mapa.u64	%rd163, %rd126, %r1134;
$L__BB2_47:
	setp.ne.s32 	%p231, %r6, 0;
	barrier.cluster.arrive;
	barrier.cluster.wait;
	@%p231 bra 	$L__BB2_49;
	ld.f32 	%f1181, [%rd163];
	max.f32 	%f1182, %f1181, %f36;
	st.f32 	[%rd163], %f1182;
$L__BB2_49:
	setp.ne.s32 	%p232, %r6, 0;
	barrier.cluster.arrive;
	barrier.cluster.wait;
	@%p232 bra 	$L__BB2_51;
	add.s32 	%r1136, %r1199, 1;
	rem.u32 	%r1137, %r1136, %r165;
	mov.u32 	%r1138, _ZZ22topk_attn_fused_kernelP6__halfPKS_S2_S2_S2_E17cluster_local_max;
	cvt.u64.u32 	%rd127, %r1138;
	cvta.shared.u64 	%rd128, %rd127;
	mapa.u64	%rd163, %rd128, %r1137;
$L__BB2_51:
	setp.ne.s32 	%p233, %r6, 0;
	barrier.cluster.arrive;
	barrier.cluster.wait;
	@%p233 bra 	$L__BB2_53;
	ld.f32 	%f1183, [%rd163];
	max.f32 	%f1184, %f1183, %f36;
	st.f32 	[%rd163], %f1184;
$L__BB2_53:
	setp.ne.s32 	%p234, %r6, 0;
	barrier.cluster.arrive;
	barrier.cluster.wait;
	@%p234 bra 	$L__BB2_55;
	add.s32 	%r1139, %r1199, 2;
	rem.u32 	%r1140, %r1139, %r165;
	mov.u32 	%r1141, _ZZ22topk_attn_fused_kernelP6__halfPKS_S2_S2_S2_E17cluster_local_max;
	cvt.u64.u32 	%rd129, %r1141;
	cvta.shared.u64 	%rd130, %rd129;
	mapa.u64	%rd163, %rd130, %r1140;
$L__BB2_55:
	setp.ne.s32 	%p235, %r6, 0;
	barrier.cluster.arrive;
	barrier.cluster.wait;
	@%p235 bra 	$L__BB2_57;
	ld.f32 	%f1185, [%rd163];
	max.f32 	%f1186, %f1185, %f36;
	st.f32 	[%rd163], %f1186;
$L__BB2_57:
	barrier.cluster.arrive;
	barrier.cluster.wait;
	add.s32 	%r1200, %r1200, 4;
	add.s32 	%r1199, %r1199, 4;
	add.s32 	%r1198, %r1198, 4;
	setp.ne.s32 	%p236, %r1200, 0;
	@%p236 bra 	$L__BB2_41;
	add.s32 	%r1201, %r1198, -1;
$L__BB2_59:
	setp.eq.s32 	%p237, %r167, 0;
	@%p237 bra 	$L__BB2_66;
	add.s32 	%r1203, %r2, %r1201;
	neg.s32 	%r1202, %r167;
$L__BB2_61:
	.pragma "nounroll";
	setp.ne.s32 	%p238, %r6, 0;
	@%p238 bra 	$L__BB2_63;
	rem.u32 	%r1142, %r1203, %r165;
	mov.u32 	%r1143, _ZZ22topk_attn_fused_kernelP6__halfPKS_S2_S2_S2_E17cluster_local_max;
	cvt.u64.u32 	%rd131, %r1143;
	cvta.shared.u64 	%rd132, %rd131;
	mapa.u64	%rd163, %rd132, %r1142;
$L__BB2_63:
	setp.ne.s32 	%p239, %r6, 0;
	barrier.cluster.arrive;
	barrier.cluster.wait;
	@%p239 bra 	$L__BB2_65;
	ld.f32 	%f1187, [%rd163];
	max.f32 	%f1188, %f1187, %f36;
	st.f32 	[%rd163], %f1188;
$L__BB2_65:
	barrier.cluster.arrive;
	barrier.cluster.wait;
	add.s32 	%r1203, %r1203, 1;
	add.s32 	%r1202, %r1202, 1;
	setp.ne.s32 	%p240, %r1202, 0;
	@%p240 bra 	$L__BB2_61;
$L__BB2_66:
	setp.ne.s32 	%p241, %r6, 0;
	ld.shared.f32 	%f1191, [_ZZ22topk_attn_fused_kernelP6__halfPKS_S2_S2_S2_E17cluster_local_max];
	sub.f32 	%f1190, %f36, %f1191;
	// begin inline asm
	ex2.approx.ftz.f32 %f1189, %f1190;
	// end inline asm
	mul.f32 	%f46, %f37, %f1189;
	mul.f32 	%f47, %f1189, %f38;
	mul.f32 	%f48, %f1189, %f39;
	mul.f32 	%f49, %f1189, %f40;
	mul.f32 	%f50, %f1189, %f41;
	mul.f32 	%f51, %f1189, %f42;
	mul.f32 	%f52, %f1189, %f43;
	mul.f32 	%f53, %f1189, %f44;
	mul.f32 	%f54, %f1189, %f45;
	@%p241 bra 	$L__BB2_68;
	st.shared.f32 	[_ZZ22topk_attn_fused_kernelP6__halfPKS_S2_S2_S2_E17cluster_local_sum], %f46;
$L__BB2_68:
	setp.lt.u32 	%p242, %r165, 2;
	barrier.cluster.arrive;
	barrier.cluster.wait;
	@%p242 bra 	$L__BB2_96;
	add.s32 	%r184, %r165, -1;
	add.s32 	%r1145, %r165, -2;
	and.b32  	%r185, %r184, 3;
	setp.lt.u32 	%p243, %r1145, 3;
	mov.b32 	%r1204, 1;
	@%p243 bra 	$L__BB2_89;
	add.s32 	%r1208, %r2, 2;
	and.b32  	%r1147, %r184, -4;
	neg.s32 	%r1209, %r1147;
	mov.b32 	%r1207, 2;
$L__BB2_71:
	setp.ne.s32 	%p244, %r6, 0;
	@%p244 bra 	$L__BB2_73;
	add.s32 	%r1148, %r1208, -1;
	rem.u32 	%r1149, %r1148, %r165;
	mov.u32 	%r1150, _ZZ22topk_attn_fused_kernelP6__halfPKS_S2_S2_S2_E17cluster_local_sum;
	cvt.u64.u32 	%rd133, %r1150;
	cvta.shared.u64 	%rd134, %rd133;
	mapa.u64	%rd163, %rd134, %r1149;
$L__BB2_73:
	setp.ne.s32 	%p245, %r6, 0;
	barrier.cluster.arrive;
	barrier.cluster.wait;
	@%p245 bra 	$L__BB2_75;
	atom.add.f32 	%f1192, [%rd163], %f46;
$L__BB2_75:
	setp.ne.s32 	%p246, %r6, 0;
	barrier.cluster.arrive;
	barrier.cluster.wait;
	@%p246 bra 	$L__BB2_77;
	rem.u32 	%r1151, %r1208, %r165;
	mov.u32 	%r1152, _ZZ22topk_attn_fused_kernelP6__halfPKS_S2_S2_S2_E17cluster_local_sum;
	cvt.u64.u32 	%rd135, %r1152;
	cvta.shared.u64 	%rd136, %rd135;
	mapa.u64	%rd163, %rd136, %r1151;
$L__BB2_77:
	setp.ne.s32 	%p247, %r6, 0;
	barrier.cluster.arrive;
	barrier.cluster.wait;
	@%p247 bra 	$L__BB2_79;
	atom.add.f32 	%f1193, [%rd163], %f46;
$L__BB2_79:
	setp.ne.s32 	%p248, %r6, 0;
	barrier.cluster.arrive;
	barrier.cluster.wait;
	@%p248 bra 	$L__BB2_81;
	add.s32 	%r1153, %r1208, 1;
	rem.u32 	%r1154, %r1153, %r165;
	mov.u32 	%r1155, _ZZ22topk_attn_fused_kernelP6__halfPKS_S2_S2_S2_E17cluster_local_sum;
	cvt.u64.u32 	%rd137, %r1155;
	cvta.shared.u64 	%rd138, %rd137;
	mapa.u64	%rd163, %rd138, %r1154;
$L__BB2_81:
	setp.ne.s32 	%p249, %r6, 0;
	barrier.cluster.arrive;
	barrier.cluster.wait;
	@%p249 bra 	$L__BB2_83;
	atom.add.f32 	%f1194, [%rd163], %f46;
$L__BB2_83:
	setp.ne.s32 	%p250, %r6, 0;
	barrier.cluster.arrive;
	barrier.cluster.wait;
	@%p250 bra 	$L__BB2_85;
	add.s32 	%r1156, %r1208, 2;
	rem.u32 	%r1157, %r1156, %r165;
	mov.u32 	%r1158, _ZZ22topk_attn_fused_kernelP6__halfPKS_S2_S2_S2_E17cluster_local_sum;
	cvt.u64.u32 	%rd139, %r1158;
	cvta.shared.u64 	%rd140, %rd139;
	mapa.u64	%rd163, %rd140, %r1157;
$L__BB2_85:
	setp.ne.s32 	%p251, %r6, 0;
	barrier.cluster.arrive;
	barrier.cluster.wait;
	@%p251 bra 	$L__BB2_87;
	atom.add.f32 	%f1195, [%rd163], %f46;
$L__BB2_87:
	barrier.cluster.arrive;
	barrier.cluster.wait;
	add.s32 	%r1209, %r1209, 4;
	add.s32 	%r1208, %r1208, 4;
	add.s32 	%r1207, %r1207, 4;
	setp.eq.s32 	%p252, %r1209, 0;
	@%p252 bra 	$L__BB2_88;
	bra.uni 	$L__BB2_71;
$L__BB2_88:
	add.s32 	%r1204, %r1207, -1;
$L__BB2_89:
	setp.eq.s32 	%p253, %r185, 0;
	@%p253 bra 	$L__BB2_96;
	add.s32 	%r1206, %r2, %r1204;
	neg.s32 	%r1205, %r185;
$L__BB2_91:
	.pragma "nounroll";
	setp.ne.s32 	%p254, %r6, 0;
	@%p254 bra 	$L__BB2_93;
	rem.u32 	%r1159, %r1206, %r165;
	mov.u32 	%r1160, _ZZ22topk_attn_fused_kernelP6__halfPKS_S2_S2_S2_E17cluster_local_sum;
	cvt.u64.u32 	%rd141, %r1160;
	cvta.shared.u64 	%rd142, %rd141;
	mapa.u64	%rd163, %rd142, %r1159;
$L__BB2_93:
	setp.ne.s32 	%p255, %r6, 0;
	barrier.cluster.arrive;
	barrier.cluster.wait;
	@%p255 bra 	$L__BB2_95;
	atom.add.f32 	%f1196, [%rd163], %f46;
$L__BB2_95:
	barrier.cluster.arrive;
	barrier.cluster.wait;
	add.s32 	%r1206, %r1206, 1;
	add.s32 	%r1205, %r1205, 1;
	setp.eq.s32 	%p256, %r1205, 0;
	@%p256 bra 	$L__BB2_96;
	bra.uni 	$L__BB2_91;
$L__BB2_96:
	setp.gt.u32 	%p257, %r6, 15;
	@%p257 bra 	$L__BB2_98;
	ld.shared.f32 	%f1205, [_ZZ22topk_attn_fused_kernelP6__halfPKS_S2_S2_S2_E17cluster_local_sum];
	rcp.rn.f32 	%f1206, %f1205;
	mul.f32 	%f1197, %f47, %f1206;
	// begin inline asm
	{  cvt.rn.f16.f32 %rs344, %f1197;}

	// end inline asm
	mul.f32 	%f1198, %f48, %f1206;
	// begin inline asm
	{  cvt.rn.f16.f32 %rs345, %f1198;}

	// end inline asm
	mul.f32 	%f1199, %f49, %f1206;
	// begin inline asm
	{  cvt.rn.f16.f32 %rs346, %f1199;}

	// end inline asm
	mul.f32 	%f1200, %f50, %f1206;
	// begin inline asm
	{  cvt.rn.f16.f32 %rs347, %f1200;}

	// end inline asm
	mul.f32 	%f1201, %f51, %f1206;
	// begin inline asm
	{  cvt.rn.f16.f32 %rs348, %f1201;}

	// end inline asm
	mul.f32 	%f1202, %f52, %f1206;
	// begin inline asm
	{  cvt.rn.f16.f32 %rs349, %f1202;}

	// end inline asm
	mul.f32 	%f1203, %f53, %f1206;
	// begin inline asm
	{  cvt.rn.f16.f32 %rs350, %f1203;}

	// end inline asm
	mul.f32 	%f1204, %f54, %f1206;
	// begin inline asm
	{  cvt.rn.f16.f32 %rs351, %f1204;}

	// end inline asm
	mov.b32 	%r1161, {%rs350, %rs351};
	mov.b32 	%r1162, {%rs348, %rs349};
	mov.b32 	%r1163, {%rs346, %rs347};
	mov.b32 	%r1164, {%rs344, %rs345};
	st.v4.b32 	[%rd2+32768], {%r1164, %r1163, %r1162, %r1161};
$L__BB2_98:
	ld.param.u64 	%rd147, [_Z22topk_attn_fused_kernelP6__halfPKS_S2_S2_S2__param_0];
	barrier.sync 	0;
	add.s32 	%r1165, %r11, %r6;
	mul.wide.u32 	%rd144, %r1165, 2;
	add.s64 	%rd143, %rd147, %rd144;
	mul.wide.u32 	%rd145, %r6, 2;
	add.s64 	%rd146, %rd1, %rd145;
	ld.u16 	%rs353, [%rd146+32768];
	// begin inline asm
	{ atom.add.noftz.f16 %rs352,[%rd143],%rs353; }

	// end inline asm
	ret;

}
	// .globl	_Z37topk_attn_block_specialization_kernelP6__halfPKS_S2_S2_S2_
.visible .entry _Z37topk_attn_block_specialization_kernelP6__halfPKS_S2_S2_S2_(
	.param .u64 .ptr .align 1 _Z37topk_attn_block_specialization_kernelP6__halfPKS_S2_S2_S2__param_0,
	.param .u64 .ptr .align 1 _Z37topk_attn_block_specialization_kernelP6__halfPKS_S2_S2_S2__param_1,
	.param .u64 .ptr .align 1 _Z37topk_attn_block_specialization_kernelP6__halfPKS_S2_S2_S2__param_2,
	.param .u64 .ptr .align 1 _Z37topk_attn_block_specialization_kernelP6__halfPKS_S2_S2_S2__param_3,
	.param .u64 .ptr .align 1 _Z37topk_attn_block_specialization_kernelP6__halfPKS_S2_S2_S2__param_4
)
.explicitcluster
.reqnctapercluster 5, 1, 1
{
	.local .align 8 .b8 	__local_depot3[8];
	.reg .b64 	%SP;
	.reg .b64 	%SPL;
	.reg .pred 	%p<195>;
	.reg .b16 	%rs<340>;
	.reg .b32 	%r<1363>;
	.reg .b32 	%f<1161>;
	.reg .b64 	%rd<212>;
	// demoted variable
	.shared .align 16 .b8 _ZZ37topk_attn_block_specialization_kernelP6__halfPKS_S2_S2_S2_E10kv_indices[10240];
	// demoted variable
	.shared .align 16 .u32 _ZZ37topk_attn_block_specialization_kernelP6__halfPKS_S2_S2_S2_E4lock;
	// demoted variable
	.shared .align 16 .b8 _ZZ37topk_attn_block_specialization_kernelP6__halfPKS_S2_S2_S2_E19center_sort_storage[4640];
	// demoted variable
	.shared .align 16 .b8 _ZZ37topk_attn_block_specialization_kernelP6__halfPKS_S2_S2_S2_E22candidate_sort_storage[5120];
	// demoted variable
	.shared .align 4 .f32 _ZZ37topk_attn_block_specialization_kernelP6__halfPKS_S2_S2_S2_E17cluster_local_sum;
	// demoted variable
	.shared .align 4 .f32 _ZZ37topk_attn_block_specialization_kernelP6__halfPKS_S2_S2_S2_E17cluster_local_max;
	mov.u64 	%SPL, __local_depot3;
	cvta.local.u64 	%SP, %SPL;
	ld.param.u64 	%rd31, [_Z37topk_attn_block_specialization_kernelP6__halfPKS_S2_S2_S2__param_0];
	ld.param.u64 	%rd33, [_Z37topk_attn_block_specialization_kernelP6__halfPKS_S2_S2_S2__param_2];
	ld.param.u64 	%rd34, [_Z37topk_attn_block_specialization_kernelP6__halfPKS_S2_S2_S2__param_3];
	ld.param.u64 	%rd35, [_Z37topk_attn_block_specialization_kernelP6__halfPKS_S2_S2_S2__param_4];
	mov.u32 	%r245, %clusterid.x;
	mov.u32 	%r246, %clusterid.y;
	mov.u32 	%r247, %clusterid.z;
	mov.u32 	%r248, %nclusterid.x;
	mov.u32 	%r249, %nclusterid.y;
	mad.lo.s32 	%r250, %r247, %r249, %r246;
	mad.lo.s32 	%r251, %r250, %r248, %r245;
	and.b32  	%r1, %r251, 31;
	mov.u32 	%r2, %cluster_ctarank;
	mov.u32 	%r3, %tid.x;
	mov.u32 	%r252, %tid.y;
	mov.u32 	%r253, %tid.z;
	mov.u32 	%r4, %ntid.x;
	mov.u32 	%r254, %ntid.y;
	mad.lo.s32 	%r255, %r253, %r254, %r252;
	mad.lo.s32 	%r5, %r255, %r4, %r3;
	shr.u32 	%r6, %r5, 5;
	shr.u32 	%r7, %r5, 4;
	and.b32  	%r8, %r5, 15;
	shl.b32 	%r9, %r5, 3;
	and.b32  	%r10, %r9, 120;
	shl.b32 	%r256, %r251, 7;
	and.b32  	%r11, %r256, 3968;
	mov.b32 	%r257, 0;
	st.shared.u32 	[_ZZ37topk_attn_block_specialization_kernelP6__halfPKS_S2_S2_S2_E4lock], %r257;
	setp.eq.s32 	%p2, %r2, 4;
	@%p2 bra 	$L__BB3_68;
	ld.volatile.shared.u32 	%r258, [_ZZ37topk_attn_block_specialization_kernelP6__halfPKS_S2_S2_S2_E4lock];
	setp.ne.s32 	%p3, %r258, 0;
	@%p3 bra 	$L__BB3_3;
$L__BB3_2:
	mov.b32 	%r259, 32;
	// begin inline asm
	nanosleep.u32 %r259;
	// end inline asm
	ld.volatile.shared.u32 	%r260, [_ZZ37topk_attn_block_specialization_kernelP6__halfPKS_S2_S2_S2_E4lock];
	setp.eq.s32 	%p4, %r260, 0;
	@%p4 bra 	$L__BB3_2;
$L__BB3_3:
	or.b32  	%r261, %r1, %r2;
	or.b32  	%r262, %r261, %r5;
	setp.ne.s32 	%p5, %r262, 0;
	@%p5 bra 	$L__BB3_5;
	add.u64 	%rd36, %SP, 0;
	add.u64 	%rd37, %SPL, 0;
	mov.u64 	%rd38, $str;
	cvta.global.u64 	%rd39, %rd38;
	{ // callseq 0, 0
	.param .b64 param0;
	st.param.b64 	[param0], %rd39;
	.param .b64 param1;
	st.param.b64 	[param1], 0;
	.param .b32 retval0;
	call.uni (retval0), 
	vprintf, 
	(
	param0, 
	param1
	);
	ld.param.b32 	%r263, [retval0];
	} // callseq 0
	ld.shared.u32 	%r265, [_ZZ37topk_attn_block_specialization_kernelP6__halfPKS_S2_S2_S2_E10kv_indices];
	st.local.u32 	[%rd37], %r265;
	mov.u64 	%rd40, $str$1;
	cvta.global.u64 	%rd41, %rd40;
	{ // callseq 1, 0
	.param .b64 param0;
	st.param.b64 	[param0], %rd41;
	.param .b64 param1;
	st.param.b64 	[param1], %rd36;
	.param .b32 retval0;
	call.uni (retval0), 
	vprintf, 
	(
	param0, 
	param1
	);
	ld.param.b32 	%r266, [retval0];
	} // callseq 1
	ld.shared.u32 	%r268, [_ZZ37topk_attn_block_specialization_kernelP6__halfPKS_S2_S2_S2_E10kv_indices+4];
	st.local.u32 	[%rd37], %r268;
	{ // callseq 2, 0
	.param .b64 param0;
	st.param.b64 	[param0], %rd41;
	.param .b64 param1;
	st.param.b64 	[param1], %rd36;
	.param .b32 retval0;
	call.uni (retval0), 
	vprintf, 
	(
	param0, 
	param1
	);
	ld.param.b32 	%r269, [retval0];
	} // callseq 2
	ld.shared.u32 	%r271, [_ZZ37topk_attn_block_specialization_kernelP6__halfPKS_S2_S2_S2_E10kv_indices+8];
	st.local.u32 	[%rd37], %r271;
	{ // callseq 3, 0
	.param .b64 param0;
	st.param.b64 	[param0], %rd41;
	.param .b64 param1;
	st.param.b64 	[param1], %rd36;
	.param .b32 retval0;
	call.uni (retval0), 
	vprintf, 
	(
	param0, 
	param1
	);
	ld.param.b32 	%r272, [retval0];
	} // callseq 3
	ld.shared.u32 	%r274, [_ZZ37topk_attn_block_specialization_kernelP6__halfPKS_S2_S2_S2_E10kv_indices+12];
	st.local.u32 	[%rd37], %r274;
	{ // callseq 4, 0
	.param .b64 param0;
	st.param.b64 	[param0], %rd41;
	.param .b64 param1;
	st.param.b64 	[param1], %rd36;
	.param .b32 retval0;
	call.uni (retval0), 
	vprintf, 
	(
	param0, 
	param1
	);
	ld.param.b32 	%r275, [retval0];
	} // callseq 4
	ld.shared.u32 	%r277, [_ZZ37topk_attn_block_specialization_kernelP6__halfPKS_S2_S2_S2_E10kv_indices+16];
	st.local.u32 	[%rd37], %r277;
	{ // callseq 5, 0
	.param .b64 param0;
	st.param.b64 	[param0], %rd41;
	.param .b64 param1;
	st.param.b64 	[param1], %rd36;
	.param .b32 retval0;
	call.uni (retval0), 
	vprintf, 
	(
	param0, 
	param1
	);
	ld.param.b32 	%r278, [retval0];
	} // callseq 5
	ld.shared.u32 	%r280, [_ZZ37topk_attn_block_specialization_kernelP6__halfPKS_S2_S2_S2_E10kv_indices+20];
	st.local.u32 	[%rd37], %r280;
	{ // callseq 6, 0
	.param .b64 param0;
	st.param.b64 	[param0], %rd41;
	.param .b64 param1;
	st.param.b64 	[param1], %rd36;
	.param .b32 retval0;
	call.uni (retval0), 
	vprintf, 
	(
	param0, 
	param1
	);
	ld.param.b32 	%r281, [retval0];
	} // callseq 6
	ld.shared.u32 	%r283, [_ZZ37topk_attn_block_specialization_kernelP6__halfPKS_S2_S2_S2_E10kv_indices+24];
	st.local.u32 	[%rd37], %r283;
	{ // callseq 7, 0
	.param .b64 param0;
	st.param.b64 	[param0], %rd41;
	.param .b64 param1;
	st.param.b64 	[param1], %rd36;
	.param .b32 retval0;
	call.uni (retval0), 
	vprintf, 
	(
	param0, 
	param1
	);
	ld.param.b32 	%r284, [retval0];
	} // callseq 7
	ld.shared.u32 	%r286, [_ZZ37topk_attn_block_specialization_kernelP6__halfPKS_S2_S2_S2_E10kv_indices+28];
	st.local.u32 	[%rd37], %r286;
	{ // callseq 8, 0
	.param .b64 param0;
	st.param.b64 	[param0], %rd41;
	.param .b64 param1;
	st.param.b64 	[param1], %rd36;
	.param .b32 retval0;
	call.uni (retval0), 
	vprintf, 
	(
	param0, 
	param1
	);
	ld.param.b32 	%r287, [retval0];
	} // callseq 8
	ld.shared.u32 	%r289, [_ZZ37topk_attn_block_specialization_kernelP6__halfPKS_S2_S2_S2_E10kv_indices+32];
	st.local.u32 	[%rd37], %r289;
	{ // callseq 9, 0
	.param .b64 param0;
	st.param.b64 	[param0], %rd41;
	.param .b64 param1;
	st.param.b64 	[param1], %rd36;
	.param .b32 retval0;
	call.uni (retval0), 
	vprintf, 
	(
	param0, 
	param1
	);
	ld.param.b32 	%r290, [retval0];
	} // callseq 9
	ld.shared.u32 	%r292, [_ZZ37topk_attn_block_specialization_kernelP6__halfPKS_S2_S2_S2_E10kv_indices+36];
	st.local.u32 	[%rd37], %r292;
	{ // callseq 10, 0
	.param .b64 param0;
	st.param.b64 	[param0], %rd41;
	.param .b64 param1;
	st.param.b64 	[param1], %rd36;
	.param .b32 retval0;
	call.uni (retval0), 
	vprintf, 
	(
	param0, 
	param1
	);
	ld.param.b32 	%r293, [retval0];
	} // callseq 10
	ld.shared.u32 	%r295, [_ZZ37topk_attn_block_specialization_kernelP6__halfPKS_S2_S2_S2_E10kv_indices+40];
	st.local.u32 	[%rd37], %r295;
	{ // callseq 11, 0
	.param .b64 param0;
	st.param.b64 	[param0], %rd41;
	.param .b64 param1;
	st.param.b64 	[param1], %rd36;
	.param .b32 retval0;
	call.uni (retval0), 
	vprintf, 
	(
	param0, 
	param1
	);
	ld.param.b32 	%r296, [retval0];
	} // callseq 11
	ld.shared.u32 	%r298, [_ZZ37topk_attn_block_specialization_kernelP6__halfPKS_S2_S2_S2_E10kv_indices+44];
	st.local.u32 	[%rd37], %r298;
	{ // callseq 12, 0
	.param .b64 param0;
	st.param.b64 	[param0], %rd41;
	.param .b64 param1;
	st.param.b64 	[param1], %rd36;
	.param .b32 retval0;
	call.uni (retval0), 
	vprintf, 
	(
	param0, 
	param1
	);
	ld.param.b32 	%r299, [retval0];
	} // callseq 12
	ld.shared.u32 	%r301, [_ZZ37topk_attn_block_specialization_kernelP6__halfPKS_S2_S2_S2_E10kv_indices+48];
	st.local.u32 	[%rd37], %r301;
	{ // callseq 13, 0
	.param .b64 param0;
	st.param.b64 	[param0], %rd41;
	.param .b64 param1;
	st.param.b64 	[param1], %rd36;
	.param .b32 retval0;
	call.uni (retval0), 
	vprintf, 
	(
	param0, 
	param1
	);
	ld.param.b32 	%r302, [retval0];
	} // callseq 13
	ld.shared.u32 	%r304, [_ZZ37topk_attn_block_specialization_kernelP6__halfPKS_S2_S2_S2_E10kv_indices+52];
	st.local.u32 	[%rd37], %r304;
	{ // callseq 14, 0
	.param .b64 param0;
	st.param.b64 	[param0], %rd41;
	.param .b64 param1;
	st.param.b64 	[param1], %rd36;
	.param .b32 retval0;
	call.uni (retval0), 
	vprintf, 
	(
	param0, 
	param1
	);
	ld.param.b32 	%r305, [retval0];
	} // callseq 14
	ld.shared.u32 	%r307, [_ZZ37topk_attn_block_specialization_kernelP6__halfPKS_S2_S2_S2_E10kv_indices+56];
	st.local.u32 	[%rd37], %r307;
	{ // callseq 15, 0
	.param .b64 param0;
	st.param.b64 	[param0], %rd41;
	.param .b64 param1;
	st.param.b64 	[param1], %rd36;
	.param .b32 retval0;
	call.uni (retval0), 
	vprintf, 
	(
	param0, 
	param1
	);
	ld.param.b32 	%r308, [retval0];
	} // callseq 15
	ld.shared.u32 	%r310, [_ZZ37topk_attn_block_specialization_kernelP6__halfPKS_S2_S2_S2_E10kv_indices+60];
	st.local.u32 	[%rd37], %r310;
	{ // callseq 16, 0
	.param .b64 param0;
	st.param.b64 	[param0], %rd41;
	.param .b64 param1;
	st.param.b64 	[param1], %rd36;
	.param .b32 retval0;
	call.uni (retval0), 
	vprintf, 
	(
	param0, 
	param1
	);
	ld.param.b32 	%r311, [retval0];
	} // callseq 16
	mov.u64 	%rd42, $str$2;
	cvta.global.u64 	%rd43, %rd42;
	{ // callseq 17, 0
	.param .b64 param0;
	st.param.b64 	[param0], %rd43;
	.param .b64 param1;
	st.param.b64 	[param1], 0;
	.param .b32 retval0;
	call.uni (retval0), 
	vprintf, 
	(
	param0, 
	param1
	);
	ld.param.b32 	%r313, [retval0];
	} // callseq 17
$L__BB3_5:
	ld.param.u64 	%rd190, [_Z37topk_attn_block_specialization_kernelP6__halfPKS_S2_S2_S2__param_1];
	barrier.sync 	0;
	mov.u32 	%r333, shmem_base;
	cvt.u64.u32 	%rd52, %r333;
	cvta.shared.u64 	%rd53, %rd52;
	add.s64 	%rd54, %rd53, 127;
	and.b64  	%rd1, %rd54, -128;
	mov.f32 	%f54, 0f3F000000;
	rsqrt.approx.ftz.f32 	%f55, %f54;
	mul.f32 	%f56, %f55, %f55;
	neg.f32 	%f57, %f56;
	fma.rn.f32 	%f58, %f55, %f55, %f57;
	fma.rn.f32 	%f59, %f56, 0fBF000000, 0f3F800000;
	fma.rn.f32 	%f60, %f58, 0fBF000000, %f59;
	fma.rn.f32 	%f61, %f60, 0f3EC00000, 0f3F000000;
	mul.f32 	%f62, %f55, %f60;
	fma.rn.f32 	%f63, %f61, %f62, %f55;
	mov.b32 	%r334, %f63;
	add.s32 	%r335, %r334, -33554432;
	mov.b32 	%f64, %r335;
	mul.f32 	%f9, %f64, 0f3FB8AA3B;
	shl.b32 	%r336, %r6, 3;
	shr.u32 	%r337, %r5, 2;
	and.b32  	%r338, %r337, 4;
	or.b32  	%r339, %r336, %r338;
	barrier.sync 	0;
	add.s32 	%r186, %r10, %r11;
	cvta.to.shared.u64 	%rd55, %rd1;
	cvt.u32.u64 	%r187, %rd55;
	shl.b32 	%r188, %r339, 7;
	or.b32  	%r189, %r188, %r10;
	shl.b32 	%r340, %r339, 2;
	mov.u32 	%r341, _ZZ37topk_attn_block_specialization_kernelP6__halfPKS_S2_S2_S2_E10kv_indices;
	add.s32 	%r342, %r341, %r340;
	ld.shared.u32 	%r343, [%r342];
	shl.b32 	%r344, %r343, 12;
	add.s32 	%r345, %r186, %r344;
	mul.wide.u32 	%rd56, %r345, 2;
	add.s64 	%rd44, %rd190, %rd56;
	shl.b32 	%r346, %r189, 1;
	add.s32 	%r315, %r187, %r346;
	mov.b32 	%r330, 16;
	// begin inline asm
	cp.async.cg.shared.global [%r315], [%rd44], 16, %r330;

	// end inline asm
	or.b32  	%r190, %r188, 128;
	ld.shared.u32 	%r347, [%r342+4];
	shl.b32 	%r348, %r347, 12;
	add.s32 	%r349, %r186, %r348;
	mul.wide.u32 	%rd57, %r349, 2;
	add.s64 	%rd45, %rd190, %rd57;
	add.s32 	%r317, %r315, 256;
	// begin inline asm
	cp.async.cg.shared.global [%r317], [%rd45], 16, %r330;

	// end inline asm
	ld.shared.u32 	%r350, [%r342+8];
	shl.b32 	%r351, %r350, 12;
	add.s32 	%r352, %r186, %r351;
	mul.wide.u32 	%rd58, %r352, 2;
	add.s64 	%rd46, %rd190, %rd58;
	add.s32 	%r319, %r315, 512;
	// begin inline asm
	cp.async.cg.shared.global [%r319], [%rd46], 16, %r330;

	// end inline asm
	ld.shared.u32 	%r353, [%r342+12];
	shl.b32 	%r354, %r353, 12;
	add.s32 	%r355, %r186, %r354;
	mul.wide.u32 	%rd59, %r355, 2;
	add.s64 	%rd47, %rd190, %rd59;
	add.s32 	%r321, %r315, 768;
	// begin inline asm
	cp.async.cg.shared.global [%r321], [%rd47], 16, %r330;

	// end inline asm
	// begin inline asm
	cp.async.commit_group;

	// end inline asm
	ld.shared.u32 	%r356, [%r342];
	shl.b32 	%r357, %r356, 12;
	add.s32 	%r358, %r186, %r357;
	mul.wide.u32 	%rd60, %r358, 2;
	add.s64 	%rd48, %rd33, %rd60;
	add.s32 	%r323, %r315, 8192;
	// begin inline asm
	cp.async.cg.shared.global [%r323], [%rd48], 16, %r330;

	// end inline asm
	ld.shared.u32 	%r359, [%r342+4];
	shl.b32 	%r360, %r359, 12;
	add.s32 	%r361, %r186, %r360;
	mul.wide.u32 	%rd61, %r361, 2;
	add.s64 	%rd49, %rd33, %rd61;
	add.s32 	%r325, %r315, 8448;
	// begin inline asm
	cp.async.cg.shared.global [%r325], [%rd49], 16, %r330;

	// end inline asm
	ld.shared.u32 	%r362, [%r342+8];
	shl.b32 	%r363, %r362, 12;
	add.s32 	%r364, %r186, %r363;
	mul.wide.u32 	%rd62, %r364, 2;
	add.s64 	%rd50, %rd33, %rd62;
	add.s32 	%r327, %r315, 8704;
	// begin inline asm
	cp.async.cg.shared.global [%r327], [%rd50], 16, %r330;

	// end inline asm
	ld.shared.u32 	%r365, [%r342+12];
	shl.b32 	%r366, %r365, 12;
	add.s32 	%r367, %r186, %r366;
	mul.wide.u32 	%rd63, %r367, 2;
	add.s64 	%rd51, %rd33, %rd63;
	add.s32 	%r329, %r315, 8960;
	// begin inline asm
	cp.async.cg.shared.global [%r329], [%rd51], 16, %r330;

	// end inline asm
	// begin inline asm
	cp.async.commit_group;

	// end inline asm
	shl.b32 	%r368, %r6, 5;
	cvt.u16.u32 	%rs12, %r7;
	and.b16  	%rs13, %rs12, 1;
	mul.wide.u16 	%r369, %rs13, 16;
	or.b32  	%r370, %r368, %r369;
	add.s32 	%r371, %r370, %r341;
	add.s32 	%r1344, %r371, 140;
	mov.f32 	%f1159, 0fFF800000;
	mov.f32 	%f1151, 0f00000000;
	mov.b32 	%r1346, 128;
	mov.b32 	%r1345, -19;
	mov.f32 	%f1152, %f1151;
	mov.f32 	%f1153, %f1151;
	mov.f32 	%f1154, %f1151;
	mov.f32 	%f1155, %f1151;
	mov.f32 	%f1156, %f1151;
	mov.f32 	%f1157, %f1151;
	mov.f32 	%f1158, %f1151;
	mov.f32 	%f1160, %f1151;
$L__BB3_6:
	ld.param.u64 	%rd191, [_Z37topk_attn_block_specialization_kernelP6__halfPKS_S2_S2_S2__param_1];
	shl.b32 	%r388, %r1345, 13;
	add.s32 	%r389, %r388, 163840;
	and.b32  	%r390, %r389, 8192;
	or.b32  	%r391, %r390, %r10;
	add.s32 	%r392, %r391, %r188;
	ld.shared.u32 	%r393, [%r1344+-12];
	shl.b32 	%r394, %r393, 12;
	add.s32 	%r395, %r186, %r394;
	mul.wide.u32 	%rd72, %r395, 2;
	add.s64 	%rd64, %rd191, %rd72;
	shl.b32 	%r396, %r392, 1;
	add.s32 	%r372, %r187, %r396;
	mov.b32 	%r387, 16;
	// begin inline asm
	cp.async.cg.shared.global [%r372], [%rd64], 16, %r387;

	// end inline asm
	ld.shared.u32 	%r397, [%r1344+-8];
	shl.b32 	%r398, %r397, 12;
	add.s32 	%r399, %r186, %r398;
	mul.wide.u32 	%rd73, %r399, 2;
	add.s64 	%rd65, %rd191, %rd73;
	add.s32 	%r374, %r372, 256;
	// begin inline asm
	cp.async.cg.shared.global [%r374], [%rd65], 16, %r387;

	// end inline asm
	ld.shared.u32 	%r400, [%r1344+-4];
	shl.b32 	%r401, %r400, 12;
	add.s32 	%r402, %r186, %r401;
	mul.wide.u32 	%rd74, %r402, 2;
	add.s64 	%rd66, %rd191, %rd74;
	add.s32 	%r376, %r372, 512;
	// begin inline asm
	cp.async.cg.shared.global [%r376], [%rd66], 16, %r387;

	// end inline asm
	ld.shared.u32 	%r403, [%r1344];
	shl.b32 	%r404, %r403, 12;
	add.s32 	%r405, %r186, %r404;
	mul.wide.u32 	%rd75, %r405, 2;
	add.s64 	%rd67, %rd191, %rd75;
	add.s32 	%r378, %r372, 768;
	// begin inline asm
	cp.async.cg.shared.global [%r378], [%rd67], 16, %r387;

	// end inline asm
	// begin inline asm
	cp.async.commit_group;

	// end inline asm
	// begin inline asm
	cp.async.wait_group 2;

	// end inline asm
	barrier.sync 	0;
	xor.b32  	%r406, %r390, 8192;
	add.s32 	%r407, %r189, %r406;
	mul.wide.u32 	%rd76, %r407, 2;
	add.s64 	%rd77, %rd1, %rd76;
	ld.v4.u32 	{%r408, %r409, %r410, %r411}, [%rd77];
	// begin inline asm
	{  cvt.f32.f16 %f65, %rs14;}

	// end inline asm
	mov.b32 	{%rs15, %rs16}, %r408;
	// begin inline asm
	{  cvt.f32.f16 %f66, %rs15;}

	// end inline asm
	fma.rn.f32 	%f140, %f65, %f66, 0f00000000;
	// begin inline asm
	{  cvt.f32.f16 %f67, %rs16;}

	// end inline asm
	fma.rn.f32 	%f141, %f65, %f67, %f140;
	mov.b32 	{%rs17, %rs18}, %r409;
	// begin inline asm
	{  cvt.f32.f16 %f68, %rs17;}

	// end inline asm
	fma.rn.f32 	%f142, %f65, %f68, %f141;
	// begin inline asm
	{  cvt.f32.f16 %f69, %rs18;}

	// end inline asm
	fma.rn.f32 	%f143, %f65, %f69, %f142;
	mov.b32 	{%rs19, %rs20}, %r410;
	// begin inline asm
	{  cvt.f32.f16 %f70, %rs19;}

	// end inline asm
	fma.rn.f32 	%f144, %f65, %f70, %f143;
	// begin inline asm
	{  cvt.f32.f16 %f71, %rs20;}

	// end inline asm
	fma.rn.f32 	%f145, %f65, %f71, %f144;
	mov.b32 	{%rs21, %rs22}, %r411;
	// begin inline asm
	{  cvt.f32.f16 %f72, %rs21;}

	// end inline asm
	fma.rn.f32 	%f146, %f65, %f72, %f145;
	// begin inline asm
	{  cvt.f32.f16 %f73, %rs22;}

	// end inline asm
	fma.rn.f32 	%f147, %f65, %f73, %f146;
	mov.b32 	%r412, %f147;
	shfl.sync.bfly.b32	%r413|%p6, %r412, 8, 31, -1;
	mov.b32 	%f148, %r413;
	add.f32 	%f149, %f147, %f148;
	mov.b32 	%r414, %f149;
	shfl.sync.bfly.b32	%r415|%p7, %r414, 4, 31, -1;
	mov.b32 	%f150, %r415;
	add.f32 	%f151, %f149, %f150;
	mov.b32 	%r416, %f151;
	shfl.sync.bfly.b32	%r417|%p8, %r416, 2, 31, -1;
	mov.b32 	%f152, %r417;
	add.f32 	%f153, %f151, %f152;
	mov.b32 	%r418, %f153;
	shfl.sync.bfly.b32	%r419|%p9, %r418, 1, 31, -1;
	mov.b32 	%f154, %r419;
	add.f32 	%f155, %f153, %f154;
	mul.f32 	%f156, %f9, %f155;
	max.f32 	%f157, %f1159, %f156;
	add.s32 	%r420, %r407, 128;
	mul.wide.u32 	%rd78, %r420, 2;
	add.s64 	%rd79, %rd1, %rd78;
	ld.v4.u32 	{%r421, %r422, %r423, %r424}, [%rd79];
	mov.b32 	{%rs23, %rs24}, %r421;
	// begin inline asm
	{  cvt.f32.f16 %f74, %rs23;}

	// end inline asm
	fma.rn.f32 	%f158, %f65, %f74, 0f00000000;
	// begin inline asm
	{  cvt.f32.f16 %f75, %rs24;}

	// end inline asm
	fma.rn.f32 	%f159, %f65, %f75, %f158;
	mov.b32 	{%rs25, %rs26}, %r422;
	// begin inline asm
	{  cvt.f32.f16 %f76, %rs25;}

	// end inline asm
	fma.rn.f32 	%f160, %f65, %f76, %f159;
	// begin inline asm
	{  cvt.f32.f16 %f77, %rs26;}

	// end inline asm
	fma.rn.f32 	%f161, %f65, %f77, %f160;
	mov.b32 	{%rs27, %rs28}, %r423;
	// begin inline asm
	{  cvt.f32.f16 %f78, %rs27;}

	// end inline asm
	fma.rn.f32 	%f162, %f65, %f78, %f161;
	// begin inline asm
	{  cvt.f32.f16 %f79, %rs28;}

	// end inline asm
	fma.rn.f32 	%f163, %f65, %f79, %f162;
	mov.b32 	{%rs29, %rs30}, %r424;
	// begin inline asm
	{  cvt.f32.f16 %f80, %rs29;}

	// end inline asm
	fma.rn.f32 	%f164, %f65, %f80, %f163;
	// begin inline asm
	{  cvt.f32.f16 %f81, %rs30;}

	// end inline asm
	fma.rn.f32 	%f165, %f65, %f81, %f164;
	mov.b32 	%r425, %f165;
	shfl.sync.bfly.b32	%r426|%p10, %r425, 8, 31, -1;
	mov.b32 	%f166, %r426;
	add.f32 	%f167, %f165, %f166;
	mov.b32 	%r427, %f167;
	shfl.sync.bfly.b32	%r428|%p11, %r427, 4, 31, -1;
	mov.b32 	%f168, %r428;
	add.f32 	%f169, %f167, %f168;
	mov.b32 	%r429, %f169;
	shfl.sync.bfly.b32	%r430|%p12, %r429, 2, 31, -1;
	mov.b32 	%f170, %r430;
	add.f32 	%f171, %f169, %f170;
	mov.b32 	%r431, %f171;
	shfl.sync.bfly.b32	%r432|%p13, %r431, 1, 31, -1;
	mov.b32 	%f172, %r432;
	add.f32 	%f173, %f171, %f172;
	mul.f32 	%f174, %f9, %f173;
	max.f32 	%f175, %f157, %f174;
	add.s32 	%r433, %r407, 256;
	mul.wide.u32 	%rd80, %r433, 2;
	add.s64 	%rd81, %rd1, %rd80;
	ld.v4.u32 	{%r434, %r435, %r436, %r437}, [%rd81];
	mov.b32 	{%rs31, %rs32}, %r434;
	// begin inline asm
	{  cvt.f32.f16 %f82, %rs31;}

	// end inline asm
	fma.rn.f32 	%f176, %f65, %f82, 0f00000000;
	// begin inline asm
	{  cvt.f32.f16 %f83, %rs32;}

	// end inline asm
	fma.rn.f32 	%f177, %f65, %f83, %f176;
	mov.b32 	{%rs33, %rs34}, %r435;
	// begin inline asm
	{  cvt.f32.f16 %f84, %rs33;}

	// end inline asm
	fma.rn.f32 	%f178, %f65, %f84, %f177;
	// begin inline asm
	{  cvt.f32.f16 %f85, %rs34;}

	// end inline asm
	fma.rn.f32 	%f179, %f65, %f85, %f178;
	mov.b32 	{%rs35, %rs36}, %r436;
	// begin inline asm
	{  cvt.f32.f16 %f86, %rs35;}

	// end inline asm
	fma.rn.f32 	%f180, %f65, %f86, %f179;
	// begin inline asm
	{  cvt.f32.f16 %f87, %rs36;}

	// end inline asm
	fma.rn.f32 	%f181, %f65, %f87, %f180;
	mov.b32 	{%rs37, %rs38}, %r437;
	// begin inline asm
	{  cvt.f32.f16 %f88, %rs37;}

	// end inline asm
	fma.rn.f32 	%f182, %f65, %f88, %f181;
	// begin inline asm
	{  cvt.f32.f16 %f89, %rs38;}

	// end inline asm
	fma.rn.f32 	%f183, %f65, %f89, %f182;
	mov.b32 	%r438, %f183;
	shfl.sync.bfly.b32	%r439|%p14, %r438, 8, 31, -1;
	mov.b32 	%f184, %r439;
	add.f32 	%f185, %f183, %f184;
	mov.b32 	%r440, %f185;
	shfl.sync.bfly.b32	%r441|%p15, %r440, 4, 31, -1;
	mov.b32 	%f186, %r441;
	add.f32 	%f187, %f185, %f186;
	mov.b32 	%r442, %f187;
	shfl.sync.bfly.b32	%r443|%p16, %r442, 2, 31, -1;
	mov.b32 	%f188, %r443;
	add.f32 	%f189, %f187, %f188;
	mov.b32 	%r444, %f189;
	shfl.sync.bfly.b32	%r445|%p17, %r444, 1, 31, -1;
	mov.b32 	%f190, %r445;
	add.f32 	%f191, %f189, %f190;
	mul.f32 	%f192, %f9, %f191;
	max.f32 	%f193, %f175, %f192;
	add.s32 	%r446, %r407, 384;
	mul.wide.u32 	%rd82, %r446, 2;
	add.s64 	%rd83, %rd1, %rd82;
	ld.v4.u32 	{%r447, %r448, %r449, %r450}, [%rd83];
	mov.b32 	{%rs39, %rs40}, %r447;
	// begin inline asm
	{  cvt.f32.f16 %f90, %rs39;}

	// end inline asm
	fma.rn.f32 	%f194, %f65, %f90, 0f00000000;
	// begin inline asm
	{  cvt.f32.f16 %f91, %rs40;}

	// end inline asm
	fma.rn.f32 	%f195, %f65, %f91, %f194;
	mov.b32 	{%rs41, %rs42}, %r448;
	// begin inline asm
	{  cvt.f32.f16 %f92, %rs41;}

	// end inline asm
	fma.rn.f32 	%f196, %f65, %f92, %f195;
	// begin inline asm
	{  cvt.f32.f16 %f93, %rs42;}

	// end inline asm
	fma.rn.f32 	%f197, %f65, %f93, %f196;
	mov.b32 	{%rs43, %rs44}, %r449;
	// begin inline asm
	{  cvt.f32.f16 %f94, %rs43;}

	// end inline asm
	fma.rn.f32 	%f198, %f65, %f94, %f197;
	// begin inline asm
	{  cvt.f32.f16 %f95, %rs44;}

	// end inline asm
	fma.rn.f32 	%f199, %f65, %f95, %f198;
	mov.b32 	{%rs45, %rs46}, %r450;
	// begin inline asm
	{  cvt.f32.f16 %f96, %rs45;}

	// end inline asm
	fma.rn.f32 	%f200, %f65, %f96, %f199;
	// begin inline asm
	{  cvt.f32.f16 %f97, %rs46;}

	// end inline asm
	fma.rn.f32 	%f201, %f65, %f97, %f200;
	mov.b32 	%r451, %f201;
	shfl.sync.bfly.b32	%r452|%p18, %r451, 8, 31, -1;
	mov.b32 	%f202, %r452;
	add.f32 	%f203, %f201, %f202;
	mov.b32 	%r453, %f203;
	shfl.sync.bfly.b32	%r454|%p19, %r453, 4, 31, -1;
	mov.b32 	%f204, %r454;
	add.f32 	%f205, %f203, %f204;
	mov.b32 	%r455, %f205;
	shfl.sync.bfly.b32	%r456|%p20, %r455, 2, 31, -1;
	mov.b32 	%f206, %r456;
	add.f32 	%f207, %f205, %f206;
	mov.b32 	%r457, %f207;
	shfl.sync.bfly.b32	%r458|%p21, %r457, 1, 31, -1;
	mov.b32 	%f208, %r458;
	add.f32 	%f209, %f207, %f208;
	mul.f32 	%f210, %f9, %f209;
	max.f32 	%f21, %f193, %f210;
	sub.f32 	%f99, %f1159, %f21;
	// begin inline asm
	ex2.approx.ftz.f32 %f98, %f99;
	// end inline asm
	sub.f32 	%f101, %f156, %f21;
	// begin inline asm
	ex2.approx.ftz.f32 %f100, %f101;
	// end inline asm
	fma.rn.f32 	%f211, %f1160, %f98, %f100;
	sub.f32 	%f103, %f174, %f21;
	// begin inline asm
	ex2.approx.ftz.f32 %f102, %f103;
	// end inline asm
	add.f32 	%f212, %f211, %f102;
	sub.f32 	%f105, %f192, %f21;
	// begin inline asm
	ex2.approx.ftz.f32 %f104, %f105;
	// end inline asm
	add.f32 	%f213, %f212, %f104;
	sub.f32 	%f107, %f210, %f21;
	// begin inline asm
	ex2.approx.ftz.f32 %f106, %f107;
	// end inline asm
	add.f32 	%f1160, %f213, %f106;
	ld.shared.u32 	%r459, [%r1344+-12];
	shl.b32 	%r460, %r459, 12;
	add.s32 	%r461, %r186, %r460;
	mul.wide.u32 	%rd84, %r461, 2;
	add.s64 	%rd68, %rd33, %rd84;
	add.s32 	%r380, %r372, 8192;
	// begin inline asm
	cp.async.cg.shared.global [%r380], [%rd68], 16, %r387;

	// end inline asm
	ld.shared.u32 	%r462, [%r1344+-8];
	shl.b32 	%r463, %r462, 12;
	add.s32 	%r464, %r186, %r463;
	mul.wide.u32 	%rd85, %r464, 2;
	add.s64 	%rd69, %rd33, %rd85;
	add.s32 	%r382, %r372, 8448;
	// begin inline asm
	cp.async.cg.shared.global [%r382], [%rd69], 16, %r387;

	// end inline asm
	ld.shared.u32 	%r465, [%r1344+-4];
	shl.b32 	%r466, %r465, 12;
	add.s32 	%r467, %r186, %r466;
	mul.wide.u32 	%rd86, %r467, 2;
	add.s64 	%rd70, %rd33, %rd86;
	add.s32 	%r384, %r372, 8704;
	// begin inline asm
	cp.async.cg.shared.global [%r384], [%rd70], 16, %r387;

	// end inline asm
	ld.shared.u32 	%r468, [%r1344];
	shl.b32 	%r469, %r468, 12;
	add.s32 	%r470, %r186, %r469;
	mul.wide.u32 	%rd87, %r470, 2;
	add.s64 	%rd71, %rd33, %rd87;
	add.s32 	%r386, %r372, 8960;
	// begin inline asm
	cp.async.cg.shared.global [%r386], [%rd71], 16, %r387;

	// end inline asm
	// begin inline asm
	cp.async.commit_group;

	// end inline asm
	// begin inline asm
	cp.async.wait_group 2;

	// end inline asm
	barrier.sync 	0;
	or.b32  	%r471, %r10, %r406;
	cvt.u64.u32 	%rd88, %r471;
	add.s32 	%r472, %r471, %r188;
	mul.wide.u32 	%rd89, %r472, 2;
	add.s64 	%rd90, %rd1, %rd89;
	ld.v4.u32 	{%r473, %r474, %r475, %r476}, [%rd90+8192];
	mov.b32 	{%rs47, %rs48}, %r473;
	// begin inline asm
	{  cvt.f32.f16 %f108, %rs47;}

	// end inline asm
	mul.f32 	%f214, %f100, %f108;
	fma.rn.f32 	%f215, %f98, %f1158, %f214;
	// begin inline asm
	{  cvt.f32.f16 %f109, %rs48;}

	// end inline asm
	mul.f32 	%f216, %f100, %f109;
	fma.rn.f32 	%f217, %f98, %f1157, %f216;
	mov.b32 	{%rs49, %rs50}, %r474;
	// begin inline asm
	{  cvt.f32.f16 %f110, %rs49;}

	// end inline asm
	mul.f32 	%f218, %f100, %f110;
	fma.rn.f32 	%f219, %f98, %f1156, %f218;
	// begin inline asm
	{  cvt.f32.f16 %f111, %rs50;}

	// end inline asm
	mul.f32 	%f220, %f100, %f111;
	fma.rn.f32 	%f221, %f98, %f1155, %f220;
	mov.b32 	{%rs51, %rs52}, %r475;
	// begin inline asm
	{  cvt.f32.f16 %f112, %rs51;}

	// end inline asm
	mul.f32 	%f222, %f100, %f112;
	fma.rn.f32 	%f223, %f98, %f1154, %f222;
	// begin inline asm
	{  cvt.f32.f16 %f113, %rs52;}

	// end inline asm
	mul.f32 	%f224, %f100, %f113;
	fma.rn.f32 	%f225, %f98, %f1153, %f224;
	mov.b32 	{%rs53, %rs54}, %r476;
	// begin inline asm
	{  cvt.f32.f16 %f114, %rs53;}

	// end inline asm
	mul.f32 	%f226, %f100, %f114;
	fma.rn.f32 	%f227, %f98, %f1152, %f226;
	// begin inline asm
	{  cvt.f32.f16 %f115, %rs54;}

	// end inline asm
	mul.f32 	%f228, %f100, %f115;
	fma.rn.f32 	%f229, %f98, %f1151, %f228;
	cvt.u64.u32 	%rd91, %r190;
	add.s64 	%rd92, %rd88, %rd91;
	shl.b64 	%rd93, %rd92, 1;
	add.s64 	%rd94, %rd1, %rd93;
	ld.v4.u32 	{%r477, %r478, %r479, %r480}, [%rd94+8192];
	mov.b32 	{%rs55, %rs56}, %r477;
	// begin inline asm
	{  cvt.f32.f16 %f116, %rs55;}

	// end inline asm
	fma.rn.f32 	%f230, %f102, %f116, %f215;
	// begin inline asm
	{  cvt.f32.f16 %f117, %rs56;}

	// end inline asm
	fma.rn.f32 	%f231, %f102, %f117, %f217;
	mov.b32 	{%rs57, %rs58}, %r478;
	// begin inline asm
	{  cvt.f32.f16 %f118, %rs57;}

	// end inline asm
	fma.rn.f32 	%f232, %f102, %f118, %f219;
	// begin inline asm
	{  cvt.f32.f16 %f119, %rs58;}

	// end inline asm
	fma.rn.f32 	%f233, %f102, %f119, %f221;
	mov.b32 	{%rs59, %rs60}, %r479;
	// begin inline asm
	{  cvt.f32.f16 %f120, %rs59;}

	// end inline asm
	fma.rn.f32 	%f234, %f102, %f120, %f223;
	// begin inline asm
	{  cvt.f32.f16 %f121, %rs60;}

	// end inline asm
	fma.rn.f32 	%f235, %f102, %f121, %f225;
	mov.b32 	{%rs61, %rs62}, %r480;
	// begin inline asm
	{  cvt.f32.f16 %f122, %rs61;}

	// end inline asm
	fma.rn.f32 	%f236, %f102, %f122, %f227;
	// begin inline asm
	{  cvt.f32.f16 %f123, %rs62;}

	// end inline asm
	fma.rn.f32 	%f237, %f102, %f123, %f229;
	ld.v4.u32 	{%r481, %r482, %r483, %r484}, [%rd94+8448];
	mov.b32 	{%rs63, %rs64}, %r481;
	// begin inline asm
	{  cvt.f32.f16 %f124, %rs63;}

	// end inline asm
	fma.rn.f32 	%f238, %f104, %f124, %f230;
	// begin inline asm
	{  cvt.f32.f16 %f125, %rs64;}

	// end inline asm
	fma.rn.f32 	%f239, %f104, %f125, %f231;
	mov.b32 	{%rs65, %rs66}, %r482;
	// begin inline asm
	{  cvt.f32.f16 %f126, %rs65;}

	// end inline asm
	fma.rn.f32 	%f240, %f104, %f126, %f232;
	// begin inline asm
	{  cvt.f32.f16 %f127, %rs66;}

	// end inline asm
	fma.rn.f32 	%f241, %f104, %f127, %f233;
	mov.b32 	{%rs67, %rs68}, %r483;
	// begin inline asm
	{  cvt.f32.f16 %f128, %rs67;}

	// end inline asm
	fma.rn.f32 	%f242, %f104, %f128, %f234;
	// begin inline asm
	{  cvt.f32.f16 %f129, %rs68;}

	// end inline asm
	fma.rn.f32 	%f243, %f104, %f129, %f235;
	mov.b32 	{%rs69, %rs70}, %r484;
	// begin inline asm
	{  cvt.f32.f16 %f130, %rs69;}

	// end inline asm
	fma.rn.f32 	%f244, %f104, %f130, %f236;
	// begin inline asm
	{  cvt.f32.f16 %f131, %rs70;}

	// end inline asm
	fma.rn.f32 	%f245, %f104, %f131, %f237;
	ld.v4.u32 	{%r485, %r486, %r487, %r488}, [%rd94+8704];
	mov.b32 	{%rs71, %rs72}, %r485;
	// begin inline asm
	{  cvt.f32.f16 %f132, %rs71;}

	// end inline asm
	fma.rn.f32 	%f1158, %f106, %f132, %f238;
	// begin inline asm
	{  cvt.f32.f16 %f133, %rs72;}

	// end inline asm
	fma.rn.f32 	%f1157, %f106, %f133, %f239;
	mov.b32 	{%rs73, %rs74}, %r486;
	// begin inline asm
	{  cvt.f32.f16 %f134, %rs73;}

	// end inline asm
	fma.rn.f32 	%f1156, %f106, %f134, %f240;
	// begin inline asm
	{  cvt.f32.f16 %f135, %rs74;}

	// end inline asm
	fma.rn.f32 	%f1155, %f106, %f135, %f241;
	mov.b32 	{%rs75, %rs76}, %r487;
	// begin inline asm
	{  cvt.f32.f16 %f136, %rs75;}

	// end inline asm
	fma.rn.f32 	%f1154, %f106, %f136, %f242;
	// begin inline asm
	{  cvt.f32.f16 %f137, %rs76;}

	// end inline asm
	fma.rn.f32 	%f1153, %f106, %f137, %f243;
	mov.b32 	{%rs77, %rs78}, %r488;
	// begin inline asm
	{  cvt.f32.f16 %f138, %rs77;}

	// end inline asm
	fma.rn.f32 	%f1152, %f106, %f138, %f244;
	// begin inline asm
	{  cvt.f32.f16 %f139, %rs78;}

	// end inline asm
	fma.rn.f32 	%f1151, %f106, %f139, %f245;
	add.s32 	%r1346, %r1346, 128;
	add.s32 	%r1345, %r1345, 1;
	add.s32 	%r1344, %r1344, 128;
	setp.ne.s32 	%p22, %r1346, 2560;
	mov.f32 	%f1159, %f21;
	@%p22 bra 	$L__BB3_6;
	// begin inline asm
	cp.async.wait_group 1;

	// end inline asm
	barrier.sync 	0;
	mul.wide.u32 	%rd95, %r189, 2;
	add.s64 	%rd96, %rd1, %rd95;
	ld.v4.u32 	{%r489, %r490, %r491, %r492}, [%rd96+16384];
	mov.b32 	{%rs79, %rs80}, %r489;
	// begin inline asm
	{  cvt.f32.f16 %f246, %rs79;}

	// end inline asm
	fma.rn.f32 	%f328, %f65, %f246, 0f00000000;
	// begin inline asm
	{  cvt.f32.f16 %f247, %rs80;}

	// end inline asm
	fma.rn.f32 	%f329, %f65, %f247, %f328;
	mov.b32 	{%rs81, %rs82}, %r490;
	// begin inline asm
	{  cvt.f32.f16 %f248, %rs81;}

	// end inline asm
	fma.rn.f32 	%f330, %f65, %f248, %f329;
	// begin inline asm
	{  cvt.f32.f16 %f249, %rs82;}

	// end inline asm
	fma.rn.f32 	%f331, %f65, %f249, %f330;
	mov.b32 	{%rs83, %rs84}, %r491;
	// begin inline asm
	{  cvt.f32.f16 %f250, %rs83;}

	// end inline asm
	fma.rn.f32 	%f332, %f65, %f250, %f331;
	// begin inline asm
	{  cvt.f32.f16 %f251, %rs84;}

	// end inline asm
	fma.rn.f32 	%f333, %f65, %f251, %f332;
	mov.b32 	{%rs85, %rs86}, %r492;
	// begin inline asm
	{  cvt.f32.f16 %f252, %rs85;}

	// end inline asm
	fma.rn.f32 	%f334, %f65, %f252, %f333;
	// begin inline asm
	{  cvt.f32.f16 %f253, %rs86;}

	// end inline asm
	fma.rn.f32 	%f335, %f65, %f253, %f334;
	mov.b32 	%r493, %f335;
	shfl.sync.bfly.b32	%r494|%p23, %r493, 8, 31, -1;
	mov.b32 	%f336, %r494;
	add.f32 	%f337, %f335, %f336;
	mov.b32 	%r495, %f337;
	shfl.sync.bfly.b32	%r496|%p24, %r495, 4, 31, -1;
	mov.b32 	%f338, %r496;
	add.f32 	%f339, %f337, %f338;
	mov.b32 	%r497, %f339;
	shfl.sync.bfly.b32	%r498|%p25, %r497, 2, 31, -1;
	mov.b32 	%f340, %r498;
	add.f32 	%f341, %f339, %f340;
	mov.b32 	%r499, %f341;
	shfl.sync.bfly.b32	%r500|%p26, %r499, 1, 31, -1;
	mov.b32 	%f342, %r500;
	add.f32 	%f343, %f341, %f342;
	mul.f32 	%f344, %f9, %f343;
	max.f32 	%f345, %f21, %f344;
	add.s32 	%r501, %r10, %r190;
	mul.wide.u32 	%rd97, %r501, 2;
	add.s64 	%rd98, %rd1, %rd97;
	ld.v4.u32 	{%r502, %r503, %r504, %r505}, [%rd98+16384];
	mov.b32 	{%rs87, %rs88}, %r502;
	// begin inline asm
	{  cvt.f32.f16 %f254, %rs87;}

	// end inline asm
	fma.rn.f32 	%f346, %f65, %f254, 0f00000000;
	// begin inline asm
	{  cvt.f32.f16 %f255, %rs88;}

	// end inline asm
	fma.rn.f32 	%f347, %f65, %f255, %f346;
	mov.b32 	{%rs89, %rs90}, %r503;
	// begin inline asm
	{  cvt.f32.f16 %f256, %rs89;}

	// end inline asm
	fma.rn.f32 	%f348, %f65, %f256, %f347;
	// begin inline asm
	{  cvt.f32.f16 %f257, %rs90;}

	// end inline asm
	fma.rn.f32 	%f349, %f65, %f257, %f348;
	mov.b32 	{%rs91, %rs92}, %r504;
	// begin inline asm
	{  cvt.f32.f16 %f258, %rs91;}

	// end inline asm
	fma.rn.f32 	%f350, %f65, %f258, %f349;
	// begin inline asm
	{  cvt.f32.f16 %f259, %rs92;}

	// end inline asm
	fma.rn.f32 	%f351, %f65, %f259, %f350;
	mov.b32 	{%rs93, %rs94}, %r505;
	// begin inline asm
	{  cvt.f32.f16 %f260, %rs93;}

	// end inline asm
	fma.rn.f32 	%f352, %f65, %f260, %f351;
	// begin inline asm
	{  cvt.f32.f16 %f261, %rs94;}

	// end inline asm
	fma.rn.f32 	%f353, %f65, %f261, %f352;
	mov.b32 	%r506, %f353;
	shfl.sync.bfly.b32	%r507|%p27, %r506, 8, 31, -1;
	mov.b32 	%f354, %r507;
	add.f32 	%f355, %f353, %f354;
	mov.b32 	%r508, %f355;
	shfl.sync.bfly.b32	%r509|%p28, %r508, 4, 31, -1;
	mov.b32 	%f356, %r509;
	add.f32 	%f357, %f355, %f356;
	mov.b32 	%r510, %f357;
	shfl.sync.bfly.b32	%r511|%p29, %r510, 2, 31, -1;
	mov.b32 	%f358, %r511;
	add.f32 	%f359, %f357, %f358;
	mov.b32 	%r512, %f359;
	shfl.sync.bfly.b32	%r513|%p30, %r512, 1, 31, -1;
	mov.b32 	%f360, %r513;
	add.f32 	%f361, %f359, %f360;
	mul.f32 	%f362, %f9, %f361;
	max.f32 	%f363, %f345, %f362;
	ld.v4.u32 	{%r514, %r515, %r516, %r517}, [%rd98+16640];
	mov.b32 	{%rs95, %rs96}, %r514;
	// begin inline asm
	{  cvt.f32.f16 %f262, %rs95;}

	// end inline asm
	fma.rn.f32 	%f364, %f65, %f262, 0f00000000;
	// begin inline asm
	{  cvt.f32.f16 %f263, %rs96;}

	// end inline asm
	fma.rn.f32 	%f365, %f65, %f263, %f364;
	mov.b32 	{%rs97, %rs98}, %r515;
	// begin inline asm
	{  cvt.f32.f16 %f264, %rs97;}

	// end inline asm
	fma.rn.f32 	%f366, %f65, %f264, %f365;
	// begin inline asm
	{  cvt.f32.f16 %f265, %rs98;}

	// end inline asm
	fma.rn.f32 	%f367, %f65, %f265, %f366;
	mov.b32 	{%rs99, %rs100}, %r516;
	// begin inline asm
	{  cvt.f32.f16 %f266, %rs99;}

	// end inline asm
	fma.rn.f32 	%f368, %f65, %f266, %f367;
	// begin inline asm
	{  cvt.f32.f16 %f267, %rs100;}

	// end inline asm
	fma.rn.f32 	%f369, %f65, %f267, %f368;
	mov.b32 	{%rs101, %rs102}, %r517;
	// begin inline asm
	{  cvt.f32.f16 %f268, %rs101;}

	// end inline asm
	fma.rn.f32 	%f370, %f65, %f268, %f369;
	// begin inline asm
	{  cvt.f32.f16 %f269, %rs102;}

	// end inline asm
	fma.rn.f32 	%f371, %f65, %f269, %f370;
	mov.b32 	%r518, %f371;
	shfl.sync.bfly.b32	%r519|%p31, %r518, 8, 31, -1;
	mov.b32 	%f372, %r519;
	add.f32 	%f373, %f371, %f372;
	mov.b32 	%r520, %f373;
	shfl.sync.bfly.b32	%r521|%p32, %r520, 4, 31, -1;
	mov.b32 	%f374, %r521;
	add.f32 	%f375, %f373, %f374;
	mov.b32 	%r522, %f375;
	shfl.sync.bfly.b32	%r523|%p33, %r522, 2, 31, -1;
	mov.b32 	%f376, %r523;
	add.f32 	%f377, %f375, %f376;
	mov.b32 	%r524, %f377;
	shfl.sync.bfly.b32	%r525|%p34, %r524, 1, 31, -1;
	mov.b32 	%f378, %r525;
	add.f32 	%f379, %f377, %f378;
	mul.f32 	%f380, %f9, %f379;
	max.f32 	%f381, %f363, %f380;
	ld.v4.u32 	{%r526, %r527, %r528, %r529}, [%rd98+16896];
	mov.b32 	{%rs103, %rs104}, %r526;
	// begin inline asm
	{  cvt.f32.f16 %f270, %rs103;}

	// end inline asm
	fma.rn.f32 	%f382, %f65, %f270, 0f00000000;
	// begin inline asm
	{  cvt.f32.f16 %f271, %rs104;}

	// end inline asm
	fma.rn.f32 	%f383, %f65, %f271, %f382;
	mov.b32 	{%rs105, %rs106}, %r527;
	// begin inline asm
	{  cvt.f32.f16 %f272, %rs105;}

	// end inline asm
	fma.rn.f32 	%f384, %f65, %f272, %f383;
	// begin inline asm
	{  cvt.f32.f16 %f273, %rs106;}

	// end inline asm
	fma.rn.f32 	%f385, %f65, %f273, %f384;
	mov.b32 	{%rs107, %rs108}, %r528;
	// begin inline asm
	{  cvt.f32.f16 %f274, %rs107;}

	// end inline asm
	fma.rn.f32 	%f386, %f65, %f274, %f385;
	// begin inline asm
	{  cvt.f32.f16 %f275, %rs108;}

	// end inline asm
	fma.rn.f32 	%f387, %f65, %f275, %f386;
	mov.b32 	{%rs109, %rs110}, %r529;
	// begin inline asm
	{  cvt.f32.f16 %f276, %rs109;}

	// end inline asm
	fma.rn.f32 	%f388, %f65, %f276, %f387;
	// begin inline asm
	{  cvt.f32.f16 %f277, %rs110;}

	// end inline asm
	fma.rn.f32 	%f389, %f65, %f277, %f388;
	mov.b32 	%r530, %f389;
	shfl.sync.bfly.b32	%r531|%p35, %r530, 8, 31, -1;
	mov.b32 	%f390, %r531;
	add.f32 	%f391, %f389, %f390;
	mov.b32 	%r532, %f391;
	shfl.sync.bfly.b32	%r533|%p36, %r532, 4, 31, -1;
	mov.b32 	%f392, %r533;
	add.f32 	%f393, %f391, %f392;
	mov.b32 	%r534, %f393;
	shfl.sync.bfly.b32	%r535|%p37, %r534, 2, 31, -1;
	mov.b32 	%f394, %r535;
	add.f32 	%f395, %f393, %f394;
	mov.b32 	%r536, %f395;
	shfl.sync.bfly.b32	%r537|%p38, %r536, 1, 31, -1;
	mov.b32 	%f396, %r537;
	add.f32 	%f397, %f395, %f396;
	mul.f32 	%f398, %f9, %f397;
	max.f32 	%f31, %f381, %f398;
	sub.f32 	%f279, %f21, %f31;
	// begin inline asm
	ex2.approx.ftz.f32 %f278, %f279;
	// end inline asm
	sub.f32 	%f281, %f344, %f31;
	// begin inline asm
	ex2.approx.ftz.f32 %f280, %f281;
	// end inline asm
	fma.rn.f32 	%f399, %f1160, %f278, %f280;
	sub.f32 	%f283, %f362, %f31;
	// begin inline asm
	ex2.approx.ftz.f32 %f282, %f283;
	// end inline asm
	add.f32 	%f400, %f399, %f282;
	sub.f32 	%f285, %f380, %f31;
	// begin inline asm
	ex2.approx.ftz.f32 %f284, %f285;
	// end inline asm
	add.f32 	%f401, %f400, %f284;
	sub.f32 	%f287, %f398, %f31;
	// begin inline asm
	ex2.approx.ftz.f32 %f286, %f287;
	// end inline asm
	add.f32 	%f32, %f401, %f286;
	// begin inline asm
	cp.async.wait_group 0;

	// end inline asm
	barrier.sync 	0;
	ld.v4.u32 	{%r538, %r539, %r540, %r541}, [%rd96+24576];
	mov.b32 	{%rs111, %rs112}, %r538;
	// begin inline asm
	{  cvt.f32.f16 %f288, %rs111;}

	// end inline asm
	mul.f32 	%f402, %f280, %f288;
	fma.rn.f32 	%f403, %f278, %f1158, %f402;
	// begin inline asm
	{  cvt.f32.f16 %f289, %rs112;}

	// end inline asm
	mul.f32 	%f404, %f280, %f289;
	fma.rn.f32 	%f405, %f278, %f1157, %f404;
	mov.b32 	{%rs113, %rs114}, %r539;
	// begin inline asm
	{  cvt.f32.f16 %f290, %rs113;}

	// end inline asm
	mul.f32 	%f406, %f280, %f290;
	fma.rn.f32 	%f407, %f278, %f1156, %f406;
	// begin inline asm
	{  cvt.f32.f16 %f291, %rs114;}

	// end inline asm
	mul.f32 	%f408, %f280, %f291;
	fma.rn.f32 	%f409, %f278, %f1155, %f408;
	mov.b32 	{%rs115, %rs116}, %r540;
	// begin inline asm
	{  cvt.f32.f16 %f292, %rs115;}

	// end inline asm
	mul.f32 	%f410, %f280, %f292;
	fma.rn.f32 	%f411, %f278, %f1154, %f410;
	// begin inline asm
	{  cvt.f32.f16 %f293, %rs116;}

	// end inline asm
	mul.f32 	%f412, %f280, %f293;
	fma.rn.f32 	%f413, %f278, %f1153, %f412;
	mov.b32 	{%rs117, %rs118}, %r541;
	// begin inline asm
	{  cvt.f32.f16 %f294, %rs117;}

	// end inline asm
	mul.f32 	%f414, %f280, %f294;
	fma.rn.f32 	%f415, %f278, %f1152, %f414;
	// begin inline asm
	{  cvt.f32.f16 %f295, %rs118;}

	// end inline asm
	mul.f32 	%f416, %f280, %f295;
	fma.rn.f32 	%f417, %f278, %f1151, %f416;
	ld.v4.u32 	{%r542, %r543, %r544, %r545}, [%rd98+24576];
	mov.b32 	{%rs119, %rs120}, %r542;
	// begin inline asm
	{  cvt.f32.f16 %f296, %rs119;}

	// end inline asm
	fma.rn.f32 	%f418, %f282, %f296, %f403;
	// begin inline asm
	{  cvt.f32.f16 %f297, %rs120;}

	// end inline asm
	fma.rn.f32 	%f419, %f282, %f297, %f405;
	mov.b32 	{%rs121, %rs122}, %r543;
	// begin inline asm
	{  cvt.f32.f16 %f298, %rs121;}

	// end inline asm
	fma.rn.f32 	%f420, %f282, %f298, %f407;
	// begin inline asm
	{  cvt.f32.f16 %f299, %rs122;}

	// end inline asm
	fma.rn.f32 	%f421, %f282, %f299, %f409;
	mov.b32 	{%rs123, %rs124}, %r544;
	// begin inline asm
	{  cvt.f32.f16 %f300, %rs123;}

	// end inline asm
	fma.rn.f32 	%f422, %f282, %f300, %f411;
	// begin inline asm
	{  cvt.f32.f16 %f301, %rs124;}

	// end inline asm
	fma.rn.f32 	%f423, %f282, %f301, %f413;
	mov.b32 	{%rs125, %rs126}, %r545;
	// begin inline asm
	{  cvt.f32.f16 %f302, %rs125;}

	// end inline asm
	fma.rn.f32 	%f424, %f282, %f302, %f415;
	// begin inline asm
	{  cvt.f32.f16 %f303, %rs126;}

	// end inline asm
	fma.rn.f32 	%f425, %f282, %f303, %f417;
	ld.v4.u32 	{%r546, %r547, %r548, %r549}, [%rd98+24832];
	mov.b32 	{%rs127, %rs128}, %r546;
	// begin inline asm
	{  cvt.f32.f16 %f304, %rs127;}

	// end inline asm
	fma.rn.f32 	%f426, %f284, %f304, %f418;
	// begin inline asm
	{  cvt.f32.f16 %f305, %rs128;}

	// end inline asm
	fma.rn.f32 	%f427, %f284, %f305, %f419;
	mov.b32 	{%rs129, %rs130}, %r547;
	// begin inline asm
	{  cvt.f32.f16 %f306, %rs129;}

	// end inline asm
	fma.rn.f32 	%f428, %f284, %f306, %f420;
	// begin inline asm
	{  cvt.f32.f16 %f307, %rs130;}

	// end inline asm
	fma.rn.f32 	%f429, %f284, %f307, %f421;
	mov.b32 	{%rs131, %rs132}, %r548;
	// begin inline asm
	{  cvt.f32.f16 %f308, %rs131;}

	// end inline asm
	fma.rn.f32 	%f430, %f284, %f308, %f422;
	// begin inline asm
	{  cvt.f32.f16 %f309, %rs132;}

	// end inline asm
	fma.rn.f32 	%f431, %f284, %f309, %f423;
	mov.b32 	{%rs133, %rs134}, %r549;
	// begin inline asm
	{  cvt.f32.f16 %f310, %rs133;}

	// end inline asm
	fma.rn.f32 	%f432, %f284, %f310, %f424;
	// begin inline asm
	{  cvt.f32.f16 %f311, %rs134;}

	// end inline asm
	fma.rn.f32 	%f433, %f284, %f311, %f425;
	ld.v4.u32 	{%r550, %r551, %r552, %r553}, [%rd98+25088];
	mov.b32 	{%rs135, %rs136}, %r550;
	// begin inline asm
	{  cvt.f32.f16 %f312, %rs135;}

	// end inline asm
	fma.rn.f32 	%f320, %f286, %f312, %f426;
	// begin inline asm
	{  cvt.f32.f16 %f313, %rs136;}

	// end inline asm
	fma.rn.f32 	%f321, %f286, %f313, %f427;
	mov.b32 	{%rs137, %rs138}, %r551;
	// begin inline asm
	{  cvt.f32.f16 %f314, %rs137;}

	// end inline asm
	fma.rn.f32 	%f322, %f286, %f314, %f428;
	// begin inline asm
	{  cvt.f32.f16 %f315, %rs138;}

	// end inline asm
	fma.rn.f32 	%f323, %f286, %f315, %f429;
	mov.b32 	{%rs139, %rs140}, %r552;
	// begin inline asm
	{  cvt.f32.f16 %f316, %rs139;}

	// end inline asm
	fma.rn.f32 	%f324, %f286, %f316, %f430;
	// begin inline asm
	{  cvt.f32.f16 %f317, %rs140;}

	// end inline asm
	fma.rn.f32 	%f325, %f286, %f317, %f431;
	mov.b32 	{%rs141, %rs142}, %r553;
	// begin inline asm
	{  cvt.f32.f16 %f318, %rs141;}

	// end inline asm
	fma.rn.f32 	%f326, %f286, %f318, %f432;
	// begin inline asm
	{  cvt.f32.f16 %f319, %rs142;}

	// end inline asm
	fma.rn.f32 	%f327, %f286, %f319, %f433;
	barrier.sync 	0;
	// begin inline asm
	{  cvt.rn.f16.f32 %rs143, %f320;}

	// end inline asm
	mul.wide.u32 	%rd99, %r9, 2;
	add.s64 	%rd2, %rd1, %rd99;
	// begin inline asm
	{  cvt.rn.f16.f32 %rs144, %f321;}

	// end inline asm
	// begin inline asm
	{  cvt.rn.f16.f32 %rs145, %f322;}

	// end inline asm
	// begin inline asm
	{  cvt.rn.f16.f32 %rs146, %f323;}

	// end inline asm
	// begin inline asm
	{  cvt.rn.f16.f32 %rs147, %f324;}

	// end inline asm
	// begin inline asm
	{  cvt.rn.f16.f32 %rs148, %f325;}

	// end inline asm
	// begin inline asm
	{  cvt.rn.f16.f32 %rs149, %f326;}

	// end inline asm
	// begin inline asm
	{  cvt.rn.f16.f32 %rs150, %f327;}

	// end inline asm
	mov.b32 	%r554, {%rs149, %rs150};
	mov.b32 	%r555, {%rs147, %rs148};
	mov.b32 	%r556, {%rs145, %rs146};
	mov.b32 	%r557, {%rs143, %rs144};
	st.v4.b32 	[%rd2], {%r557, %r556, %r555, %r554};
	setp.ne.s32 	%p39, %r8, 0;
	@%p39 bra 	$L__BB3_9;
	shl.b32 	%r558, %r7, 1;
	mul.wide.u32 	%rd100, %r558, 4;
	add.s64 	%rd101, %rd1, %rd100;
	st.v2.f32 	[%rd101+33024], {%f31, %f32};
$L__BB3_9:
	setp.ne.s32 	%p40, %r5, 0;
	barrier.sync 	0;
	shl.b32 	%r559, %r8, 3;
	mul.wide.u32 	%rd102, %r559, 2;
	add.s64 	%rd103, %rd1, %rd102;
	ld.v4.u32 	{%r560, %r561, %r562, %r563}, [%rd103];
	ld.v2.f32 	{%f658, %f659}, [%rd1+33024];
	max.f32 	%f660, %f658, 0f00000000;
	sub.f32 	%f435, %f658, %f660;
	// begin inline asm
	ex2.approx.ftz.f32 %f434, %f435;
	// end inline asm
	mov.f32 	%f661, 0f00000000;
	sub.f32 	%f460, %f661, %f660;
	// begin inline asm
	ex2.approx.ftz.f32 %f436, %f460;
	// end inline asm
	mul.f32 	%f662, %f436, 0f00000000;
	fma.rn.f32 	%f663, %f659, %f434, %f662;
	// begin inline asm
	ex2.approx.ftz.f32 %f438, %f460;
	// end inline asm
	mov.b32 	{%rs151, %rs152}, %r560;
	// begin inline asm
	{  cvt.f32.f16 %f440, %rs151;}

	// end inline asm
	mul.f32 	%f664, %f434, %f440;
	fma.rn.f32 	%f665, %f438, 0f00000000, %f664;
	// begin inline asm
	ex2.approx.ftz.f32 %f441, %f460;
	// end inline asm
	// begin inline asm
	{  cvt.f32.f16 %f443, %rs152;}

	// end inline asm
	mul.f32 	%f666, %f434, %f443;
	fma.rn.f32 	%f667, %f441, 0f00000000, %f666;
	// begin inline asm
	ex2.approx.ftz.f32 %f444, %f460;
	// end inline asm
	mov.b32 	{%rs153, %rs154}, %r561;
	// begin inline asm
	{  cvt.f32.f16 %f446, %rs153;}

	// end inline asm
	mul.f32 	%f668, %f434, %f446;
	fma.rn.f32 	%f669, %f444, 0f00000000, %f668;
	// begin inline asm
	ex2.approx.ftz.f32 %f447, %f460;
	// end inline asm
	// begin inline asm
	{  cvt.f32.f16 %f449, %rs154;}

	// end inline asm
	mul.f32 	%f670, %f434, %f449;
	fma.rn.f32 	%f671, %f447, 0f00000000, %f670;
	// begin inline asm
	ex2.approx.ftz.f32 %f450, %f460;
	// end inline asm
	mov.b32 	{%rs155, %rs156}, %r562;
	// begin inline asm
	{  cvt.f32.f16 %f452, %rs155;}

	// end inline asm
	mul.f32 	%f672, %f434, %f452;
	fma.rn.f32 	%f673, %f450, 0f00000000, %f672;
	// begin inline asm
	ex2.approx.ftz.f32 %f453, %f460;
	// end inline asm
	// begin inline asm
	{  cvt.f32.f16 %f455, %rs156;}

	// end inline asm
	mul.f32 	%f674, %f434, %f455;
	fma.rn.f32 	%f675, %f453, 0f00000000, %f674;
	// begin inline asm
	ex2.approx.ftz.f32 %f456, %f460;
	// end inline asm
	mov.b32 	{%rs157, %rs158}, %r563;
	// begin inline asm
	{  cvt.f32.f16 %f458, %rs157;}

	// end inline asm
	mul.f32 	%f676, %f434, %f458;
	fma.rn.f32 	%f677, %f456, 0f00000000, %f676;
	// begin inline asm
	ex2.approx.ftz.f32 %f459, %f460;
	// end inline asm
	// begin inline asm
	{  cvt.f32.f16 %f461, %rs158;}

	// end inline asm
	mul.f32 	%f678, %f434, %f461;
	fma.rn.f32 	%f679, %f459, 0f00000000, %f678;
	ld.v4.u32 	{%r564, %r565, %r566, %r567}, [%rd103+256];
	ld.v2.f32 	{%f680, %f681}, [%rd1+33032];
	max.f32 	%f682, %f680, %f660;
	sub.f32 	%f463, %f680, %f682;
	// begin inline asm
	ex2.approx.ftz.f32 %f462, %f463;
	// end inline asm
	sub.f32 	%f488, %f660, %f682;
	// begin inline asm
	ex2.approx.ftz.f32 %f464, %f488;
	// end inline asm
	mul.f32 	%f683, %f663, %f464;
	fma.rn.f32 	%f684, %f681, %f462, %f683;
	// begin inline asm
	ex2.approx.ftz.f32 %f466, %f488;
	// end inline asm
	mov.b32 	{%rs159, %rs160}, %r564;
	// begin inline asm
	{  cvt.f32.f16 %f468, %rs159;}

	// end inline asm
	mul.f32 	%f685, %f462, %f468;
	fma.rn.f32 	%f686, %f665, %f466, %f685;
	// begin inline asm
	ex2.approx.ftz.f32 %f469, %f488;
	// end inline asm
	// begin inline asm
	{  cvt.f32.f16 %f471, %rs160;}

	// end inline asm
	mul.f32 	%f687, %f462, %f471;
	fma.rn.f32 	%f688, %f667, %f469, %f687;
	// begin inline asm
	ex2.approx.ftz.f32 %f472, %f488;
	// end inline asm
	mov.b32 	{%rs161, %rs162}, %r565;
	// begin inline asm
	{  cvt.f32.f16 %f474, %rs161;}

	// end inline asm
	mul.f32 	%f689, %f462, %f474;
	fma.rn.f32 	%f690, %f669, %f472, %f689;
	// begin inline asm
	ex2.approx.ftz.f32 %f475, %f488;
	// end inline asm
	// begin inline asm
	{  cvt.f32.f16 %f477, %rs162;}

	// end inline asm
	mul.f32 	%f691, %f462, %f477;
	fma.rn.f32 	%f692, %f671, %f475, %f691;
	// begin inline asm
	ex2.approx.ftz.f32 %f478, %f488;
	// end inline asm
	mov.b32 	{%rs163, %rs164}, %r566;
	// begin inline asm
	{  cvt.f32.f16 %f480, %rs163;}

	// end inline asm
	mul.f32 	%f693, %f462, %f480;
	fma.rn.f32 	%f694, %f673, %f478, %f693;
	// begin inline asm
	ex2.approx.ftz.f32 %f481, %f488;
	// end inline asm
	// begin inline asm
	{  cvt.f32.f16 %f483, %rs164;}

	// end inline asm
	mul.f32 	%f695, %f462, %f483;
	fma.rn.f32 	%f696, %f675, %f481, %f695;
	// begin inline asm
	ex2.approx.ftz.f32 %f484, %f488;
	// end inline asm
	mov.b32 	{%rs165, %rs166}, %r567;
	// begin inline asm
	{  cvt.f32.f16 %f486, %rs165;}

	// end inline asm
	mul.f32 	%f697, %f462, %f486;
	fma.rn.f32 	%f698, %f677, %f484, %f697;
	// begin inline asm
	ex2.approx.ftz.f32 %f487, %f488;
	// end inline asm
	// begin inline asm
	{  cvt.f32.f16 %f489, %rs166;}

	// end inline asm
	mul.f32 	%f699, %f462, %f489;
	fma.rn.f32 	%f700, %f679, %f487, %f699;
	ld.v4.u32 	{%r568, %r569, %r570, %r571}, [%rd103+512];
	ld.v2.f32 	{%f701, %f702}, [%rd1+33040];
	max.f32 	%f703, %f701, %f682;
	sub.f32 	%f491, %f701, %f703;
	// begin inline asm
	ex2.approx.ftz.f32 %f490, %f491;
	// end inline asm
	sub.f32 	%f516, %f682, %f703;
	// begin inline asm
	ex2.approx.ftz.f32 %f492, %f516;
	// end inline asm
	mul.f32 	%f704, %f684, %f492;
	fma.rn.f32 	%f705, %f702, %f490, %f704;
	// begin inline asm
	ex2.approx.ftz.f32 %f494, %f516;
	// end inline asm
	mov.b32 	{%rs167, %rs168}, %r568;
	// begin inline asm
	{  cvt.f32.f16 %f496, %rs167;}

	// end inline asm
	mul.f32 	%f706, %f490, %f496;
	fma.rn.f32 	%f707, %f686, %f494, %f706;
	// begin inline asm
	ex2.approx.ftz.f32 %f497, %f516;
	// end inline asm
	// begin inline asm
	{  cvt.f32.f16 %f499, %rs168;}

	// end inline asm
	mul.f32 	%f708, %f490, %f499;
	fma.rn.f32 	%f709, %f688, %f497, %f708;
	// begin inline asm
	ex2.approx.ftz.f32 %f500, %f516;
	// end inline asm
	mov.b32 	{%rs169, %rs170}, %r569;
	// begin inline asm
	{  cvt.f32.f16 %f502, %rs169;}

	// end inline asm
	mul.f32 	%f710, %f490, %f502;
	fma.rn.f32 	%f711, %f690, %f500, %f710;
	// begin inline asm
	ex2.approx.ftz.f32 %f503, %f516;
	// end inline asm
	// begin inline asm
	{  cvt.f32.f16 %f505, %rs170;}

	// end inline asm
	mul.f32 	%f712, %f490, %f505;
	fma.rn.f32 	%f713, %f692, %f503, %f712;
	// begin inline asm
	ex2.approx.ftz.f32 %f506, %f516;
	// end inline asm
	mov.b32 	{%rs171, %rs172}, %r570;
	// begin inline asm
	{  cvt.f32.f16 %f508, %rs171;}

	// end inline asm
	mul.f32 	%f714, %f490, %f508;
	fma.rn.f32 	%f715, %f694, %f506, %f714;
	// begin inline asm
	ex2.approx.ftz.f32 %f509, %f516;
	// end inline asm
	// begin inline asm
	{  cvt.f32.f16 %f511, %rs172;}

	// end inline asm
	mul.f32 	%f716, %f490, %f511;
	fma.rn.f32 	%f717, %f696, %f509, %f716;
	// begin inline asm
	ex2.approx.ftz.f32 %f512, %f516;
	// end inline asm
	mov.b32 	{%rs173, %rs174}, %r571;
	// begin inline asm
	{  cvt.f32.f16 %f514, %rs173;}

	// end inline asm
	mul.f32 	%f718, %f490, %f514;
	fma.rn.f32 	%f719, %f698, %f512, %f718;
	// begin inline asm
	ex2.approx.ftz.f32 %f515, %f516;
	// end inline asm
	// begin inline asm
	{  cvt.f32.f16 %f517, %rs174;}

	// end inline asm
	mul.f32 	%f720, %f490, %f517;
	fma.rn.f32 	%f721, %f700, %f515, %f720;
	ld.v4.u32 	{%r572, %r573, %r574, %r575}, [%rd103+768];
	ld.v2.f32 	{%f722, %f723}, [%rd1+33048];
	max.f32 	%f724, %f722, %f703;
	sub.f32 	%f519, %f722, %f724;
	// begin inline asm
	ex2.approx.ftz.f32 %f518, %f519;
	// end inline asm
	sub.f32 	%f544, %f703, %f724;
	// begin inline asm
	ex2.approx.ftz.f32 %f520, %f544;
	// end inline asm
	mul.f32 	%f725, %f705, %f520;
	fma.rn.f32 	%f726, %f723, %f518, %f725;
	// begin inline asm
	ex2.approx.ftz.f32 %f522, %f544;
	// end inline asm
	mov.b32 	{%rs175, %rs176}, %r572;
	// begin inline asm
	{  cvt.f32.f16 %f524, %rs175;}

	// end inline asm
	mul.f32 	%f727, %f518, %f524;
	fma.rn.f32 	%f728, %f707, %f522, %f727;
	// begin inline asm
	ex2.approx.ftz.f32 %f525, %f544;
	// end inline asm
	// begin inline asm
	{  cvt.f32.f16 %f527, %rs176;}

	// end inline asm
	mul.f32 	%f729, %f518, %f527;
	fma.rn.f32 	%f730, %f709, %f525, %f729;
	// begin inline asm
	ex2.approx.ftz.f32 %f528, %f544;
	// end inline asm
	mov.b32 	{%rs177, %rs178}, %r573;
	// begin inline asm
	{  cvt.f32.f16 %f530, %rs177;}

	// end inline asm
	mul.f32 	%f731, %f518, %f530;
	fma.rn.f32 	%f732, %f711, %f528, %f731;
	// begin inline asm
	ex2.approx.ftz.f32 %f531, %f544;
	// end inline asm
	// begin inline asm
	{  cvt.f32.f16 %f533, %rs178;}

	// end inline asm
	mul.f32 	%f733, %f518, %f533;
	fma.rn.f32 	%f734, %f713, %f531, %f733;
	// begin inline asm
	ex2.approx.ftz.f32 %f534, %f544;
	// end inline asm
	mov.b32 	{%rs179, %rs180}, %r574;
	// begin inline asm
	{  cvt.f32.f16 %f536, %rs179;}

	// end inline asm
	mul.f32 	%f735, %f518, %f536;
	fma.rn.f32 	%f736, %f715, %f534, %f735;
	// begin inline asm
	ex2.approx.ftz.f32 %f537, %f544;
	// end inline asm
	// begin inline asm
	{  cvt.f32.f16 %f539, %rs180;}

	// end inline asm
	mul.f32 	%f737, %f518, %f539;
	fma.rn.f32 	%f738, %f717, %f537, %f737;
	// begin inline asm
	ex2.approx.ftz.f32 %f540, %f544;
	// end inline asm
	mov.b32 	{%rs181, %rs182}, %r575;
	// begin inline asm
	{  cvt.f32.f16 %f542, %rs181;}

	// end inline asm
	mul.f32 	%f739, %f518, %f542;
	fma.rn.f32 	%f740, %f719, %f540, %f739;
	// begin inline asm
	ex2.approx.ftz.f32 %f543, %f544;
	// end inline asm
	// begin inline asm
	{  cvt.f32.f16 %f545, %rs182;}

	// end inline asm
	mul.f32 	%f741, %f518, %f545;
	fma.rn.f32 	%f742, %f721, %f543, %f741;
	ld.v4.u32 	{%r576, %r577, %r578, %r579}, [%rd103+1024];
	ld.v2.f32 	{%f743, %f744}, [%rd1+33056];
	max.f32 	%f745, %f743, %f724;
	sub.f32 	%f547, %f743, %f745;
	// begin inline asm
	ex2.approx.ftz.f32 %f546, %f547;
	// end inline asm
	sub.f32 	%f572, %f724, %f745;
	// begin inline asm
	ex2.approx.ftz.f32 %f548, %f572;
	// end inline asm
	mul.f32 	%f746, %f726, %f548;
	fma.rn.f32 	%f747, %f744, %f546, %f746;
	// begin inline asm
	ex2.approx.ftz.f32 %f550, %f572;
	// end inline asm
	mov.b32 	{%rs183, %rs184}, %r576;
	// begin inline asm
	{  cvt.f32.f16 %f552, %rs183;}

	// end inline asm
	mul.f32 	%f748, %f546, %f552;
	fma.rn.f32 	%f749, %f728, %f550, %f748;
	// begin inline asm
	ex2.approx.ftz.f32 %f553, %f572;
	// end inline asm
	// begin inline asm
	{  cvt.f32.f16 %f555, %rs184;}

	// end inline asm
	mul.f32 	%f750, %f546, %f555;
	fma.rn.f32 	%f751, %f730, %f553, %f750;
	// begin inline asm
	ex2.approx.ftz.f32 %f556, %f572;
	// end inline asm
	mov.b32 	{%rs185, %rs186}, %r577;
	// begin inline asm
	{  cvt.f32.f16 %f558, %rs185;}

	// end inline asm
	mul.f32 	%f752, %f546, %f558;
	fma.rn.f32 	%f753, %f732, %f556, %f752;
	// begin inline asm
	ex2.approx.ftz.f32 %f559, %f572;
	// end inline asm
	// begin inline asm
	{  cvt.f32.f16 %f561, %rs186;}

	// end inline asm
	mul.f32 	%f754, %f546, %f561;
	fma.rn.f32 	%f755, %f734, %f559, %f754;
	// begin inline asm
	ex2.approx.ftz.f32 %f562, %f572;
	// end inline asm
	mov.b32 	{%rs187, %rs188}, %r578;
	// begin inline asm
	{  cvt.f32.f16 %f564, %rs187;}

	// end inline asm
	mul.f32 	%f756, %f546, %f564;
	fma.rn.f32 	%f757, %f736, %f562, %f756;
	// begin inline asm
	ex2.approx.ftz.f32 %f565, %f572;
	// end inline asm
	// begin inline asm
	{  cvt.f32.f16 %f567, %rs188;}

	// end inline asm
	mul.f32 	%f758, %f546, %f567;
	fma.rn.f32 	%f759, %f738, %f565, %f758;
	// begin inline asm
	ex2.approx.ftz.f32 %f568, %f572;
	// end inline asm
	mov.b32 	{%rs189, %rs190}, %r579;
	// begin inline asm
	{  cvt.f32.f16 %f570, %rs189;}

	// end inline asm
	mul.f32 	%f760, %f546, %f570;
	fma.rn.f32 	%f761, %f740, %f568, %f760;
	// begin inline asm
	ex2.approx.ftz.f32 %f571, %f572;
	// end inline asm
	// begin inline asm
	{  cvt.f32.f16 %f573, %rs190;}

	// end inline asm
	mul.f32 	%f762, %f546, %f573;
	fma.rn.f32 	%f763, %f742, %f571, %f762;
	ld.v4.u32 	{%r580, %r581, %r582, %r583}, [%rd103+1280];
	ld.v2.f32 	{%f764, %f765}, [%rd1+33064];
	max.f32 	%f766, %f764, %f745;
	sub.f32 	%f575, %f764, %f766;
	// begin inline asm
	ex2.approx.ftz.f32 %f574, %f575;
	// end inline asm
	sub.f32 	%f600, %f745, %f766;
	// begin inline asm
	ex2.approx.ftz.f32 %f576, %f600;
	// end inline asm
	mul.f32 	%f767, %f747, %f576;
	fma.rn.f32 	%f768, %f765, %f574, %f767;
	// begin inline asm
	ex2.approx.ftz.f32 %f578, %f600;
	// end inline asm
	mov.b32 	{%rs191, %rs192}, %r580;
	// begin inline asm
	{  cvt.f32.f16 %f580, %rs191;}

	// end inline asm
	mul.f32 	%f769, %f574, %f580;
	fma.rn.f32 	%f770, %f749, %f578, %f769;
	// begin inline asm
	ex2.approx.ftz.f32 %f581, %f600;
	// end inline asm
	// begin inline asm
	{  cvt.f32.f16 %f583, %rs192;}

	// end inline asm
	mul.f32 	%f771, %f574, %f583;
	fma.rn.f32 	%f772, %f751, %f581, %f771;
	// begin inline asm
	ex2.approx.ftz.f32 %f584, %f600;
	// end inline asm
	mov.b32 	{%rs193, %rs194}, %r581;
	// begin inline asm
	{  cvt.f32.f16 %f586, %rs193;}

	// end inline asm
	mul.f32 	%f773, %f574, %f586;
	fma.rn.f32 	%f774, %f753, %f584, %f773;
	// begin inline asm
	ex2.approx.ftz.f32 %f587, %f600;
	// end inline asm
	// begin inline asm
	{  cvt.f32.f16 %f589, %rs194;}

	// end inline asm
	mul.f32 	%f775, %f574, %f589;
	fma.rn.f32 	%f776, %f755, %f587, %f775;
	// begin inline asm
	ex2.approx.ftz.f32 %f590, %f600;
	// end inline asm
	mov.b32 	{%rs195, %rs196}, %r582;
	// begin inline asm
	{  cvt.f32.f16 %f592, %rs195;}

	// end inline asm
	mul.f32 	%f777, %f574, %f592;
	fma.rn.f32 	%f778, %f757, %f590, %f777;
	// begin inline asm
	ex2.approx.ftz.f32 %f593, %f600;
	// end inline asm
	// begin inline asm
	{  cvt.f32.f16 %f595, %rs196;}

	// end inline asm
	mul.f32 	%f779, %f574, %f595;
	fma.rn.f32 	%f780, %f759, %f593, %f779;
	// begin inline asm
	ex2.approx.ftz.f32 %f596, %f600;
	// end inline asm
	mov.b32 	{%rs197, %rs198}, %r583;
	// begin inline asm
	{  cvt.f32.f16 %f598, %rs197;}

	// end inline asm
	mul.f32 	%f781, %f574, %f598;
	fma.rn.f32 	%f782, %f761, %f596, %f781;
	// begin inline asm
	ex2.approx.ftz.f32 %f599, %f600;
	// end inline asm
	// begin inline asm
	{  cvt.f32.f16 %f601, %rs198;}

	// end inline asm
	mul.f32 	%f783, %f574, %f601;
	fma.rn.f32 	%f784, %f763, %f599, %f783;
	ld.v4.u32 	{%r584, %r585, %r586, %r587}, [%rd103+1536];
	ld.v2.f32 	{%f785, %f786}, [%rd1+33072];
	max.f32 	%f787, %f785, %f766;
	sub.f32 	%f603, %f785, %f787;
	// begin inline asm
	ex2.approx.ftz.f32 %f602, %f603;
	// end inline asm
	sub.f32 	%f628, %f766, %f787;
	// begin inline asm
	ex2.approx.ftz.f32 %f604, %f628;
	// end inline asm
	mul.f32 	%f788, %f768, %f604;
	fma.rn.f32 	%f789, %f786, %f602, %f788;
	// begin inline asm
	ex2.approx.ftz.f32 %f606, %f628;
	// end inline asm
	mov.b32 	{%rs199, %rs200}, %r584;
	// begin inline asm
	{  cvt.f32.f16 %f608, %rs199;}

	// end inline asm
	mul.f32 	%f790, %f602, %f608;
	fma.rn.f32 	%f791, %f770, %f606, %f790;
	// begin inline asm
	ex2.approx.ftz.f32 %f609, %f628;
	// end inline asm
	// begin inline asm
	{  cvt.f32.f16 %f611, %rs200;}

	// end inline asm
	mul.f32 	%f792, %f602, %f611;
	fma.rn.f32 	%f793, %f772, %f609, %f792;
	// begin inline asm
	ex2.approx.ftz.f32 %f612, %f628;
	// end inline asm
	mov.b32 	{%rs201, %rs202}, %r585;
	// begin inline asm
	{  cvt.f32.f16 %f614, %rs201;}

	// end inline asm
	mul.f32 	%f794, %f602, %f614;
	fma.rn.f32 	%f795, %f774, %f612, %f794;
	// begin inline asm
	ex2.approx.ftz.f32 %f615, %f628;
	// end inline asm
	// begin inline asm
	{  cvt.f32.f16 %f617, %rs202;}

	// end inline asm
	mul.f32 	%f796, %f602, %f617;
	fma.rn.f32 	%f797, %f776, %f615, %f796;
	// begin inline asm
	ex2.approx.ftz.f32 %f618, %f628;
	// end inline asm
	mov.b32 	{%rs203, %rs204}, %r586;
	// begin inline asm
	{  cvt.f32.f16 %f620, %rs203;}

	// end inline asm
	mul.f32 	%f798, %f602, %f620;
	fma.rn.f32 	%f799, %f778, %f618, %f798;
	// begin inline asm
	ex2.approx.ftz.f32 %f621, %f628;
	// end inline asm
	// begin inline asm
	{  cvt.f32.f16 %f623, %rs204;}

	// end inline asm
	mul.f32 	%f800, %f602, %f623;
	fma.rn.f32 	%f801, %f780, %f621, %f800;
	// begin inline asm
	ex2.approx.ftz.f32 %f624, %f628;
	// end inline asm
	mov.b32 	{%rs205, %rs206}, %r587;
	// begin inline asm
	{  cvt.f32.f16 %f626, %rs205;}

	// end inline asm
	mul.f32 	%f802, %f602, %f626;
	fma.rn.f32 	%f803, %f782, %f624, %f802;
	// begin inline asm
	ex2.approx.ftz.f32 %f627, %f628;
	// end inline asm
	// begin inline asm
	{  cvt.f32.f16 %f629, %rs206;}

	// end inline asm
	mul.f32 	%f804, %f602, %f629;
	fma.rn.f32 	%f805, %f784, %f627, %f804;
	ld.v4.u32 	{%r588, %r589, %r590, %r591}, [%rd103+1792];
	ld.v2.f32 	{%f806, %f807}, [%rd1+33080];
	max.f32 	%f33, %f806, %f787;
	sub.f32 	%f631, %f806, %f33;
	// begin inline asm
	ex2.approx.ftz.f32 %f630, %f631;
	// end inline asm
	sub.f32 	%f656, %f787, %f33;
	// begin inline asm
	ex2.approx.ftz.f32 %f632, %f656;
	// end inline asm
	mul.f32 	%f808, %f789, %f632;
	fma.rn.f32 	%f34, %f807, %f630, %f808;
	// begin inline asm
	ex2.approx.ftz.f32 %f634, %f656;
	// end inline asm
	mov.b32 	{%rs207, %rs208}, %r588;
	// begin inline asm
	{  cvt.f32.f16 %f636, %rs207;}

	// end inline asm
	mul.f32 	%f809, %f630, %f636;
	fma.rn.f32 	%f35, %f791, %f634, %f809;
	// begin inline asm
	ex2.approx.ftz.f32 %f637, %f656;
	// end inline asm
	// begin inline asm
	{  cvt.f32.f16 %f639, %rs208;}

	// end inline asm
	mul.f32 	%f810, %f630, %f639;
	fma.rn.f32 	%f36, %f793, %f637, %f810;
	// begin inline asm
	ex2.approx.ftz.f32 %f640, %f656;
	// end inline asm
	mov.b32 	{%rs209, %rs210}, %r589;
	// begin inline asm
	{  cvt.f32.f16 %f642, %rs209;}

	// end inline asm
	mul.f32 	%f811, %f630, %f642;
	fma.rn.f32 	%f37, %f795, %f640, %f811;
	// begin inline asm
	ex2.approx.ftz.f32 %f643, %f656;
	// end inline asm
	// begin inline asm
	{  cvt.f32.f16 %f645, %rs210;}

	// end inline asm
	mul.f32 	%f812, %f630, %f645;
	fma.rn.f32 	%f38, %f797, %f643, %f812;
	// begin inline asm
	ex2.approx.ftz.f32 %f646, %f656;
	// end inline asm
	mov.b32 	{%rs211, %rs212}, %r590;
	// begin inline asm
	{  cvt.f32.f16 %f648, %rs211;}

	// end inline asm
	mul.f32 	%f813, %f630, %f648;
	fma.rn.f32 	%f39, %f799, %f646, %f813;
	// begin inline asm
	ex2.approx.ftz.f32 %f649, %f656;
	// end inline asm
	// begin inline asm
	{  cvt.f32.f16 %f651, %rs212;}

	// end inline asm
	mul.f32 	%f814, %f630, %f651;
	fma.rn.f32 	%f40, %f801, %f649, %f814;
	// begin inline asm
	ex2.approx.ftz.f32 %f652, %f656;
	// end inline asm
	mov.b32 	{%rs213, %rs214}, %r591;
	// begin inline asm
	{  cvt.f32.f16 %f654, %rs213;}

	// end inline asm
	mul.f32 	%f815, %f630, %f654;
	fma.rn.f32 	%f41, %f803, %f652, %f815;
	// begin inline asm
	ex2.approx.ftz.f32 %f655, %f656;
	// end inline asm
	// begin inline asm
	{  cvt.f32.f16 %f657, %rs214;}

	// end inline asm
	mul.f32 	%f816, %f630, %f657;
	fma.rn.f32 	%f42, %f805, %f655, %f816;
	barrier.sync 	0;
	@%p40 bra 	$L__BB3_11;
	st.shared.f32 	[_ZZ37topk_attn_block_specialization_kernelP6__halfPKS_S2_S2_S2_E17cluster_local_max], %f33;
$L__BB3_11:
	barrier.cluster.arrive;
	barrier.cluster.wait;
	mov.u32 	%r198, %cluster_nctarank;
	add.s32 	%r199, %r198, -1;
	setp.lt.u32 	%p41, %r199, 2;
	@%p41 bra 	$L__BB3_39;
	add.s32 	%r200, %r198, -2;
	add.s32 	%r593, %r198, -3;
	and.b32  	%r201, %r200, 3;
	setp.lt.u32 	%p42, %r593, 3;
	mov.b32 	%r1350, 1;
	@%p42 bra 	$L__BB3_32;
	add.s32 	%r1348, %r2, 2;
	and.b32  	%r595, %r200, -4;
	neg.s32 	%r1349, %r595;
	mov.b32 	%r1347, 2;
$L__BB3_14:
	setp.ne.s32 	%p43, %r5, 0;
	@%p43 bra 	$L__BB3_16;
	add.s32 	%r596, %r1348, -1;
	rem.u32 	%r597, %r596, %r199;
	mov.u32 	%r598, _ZZ37topk_attn_block_specialization_kernelP6__halfPKS_S2_S2_S2_E17cluster_local_max;
	cvt.u64.u32 	%rd108, %r598;
	cvta.shared.u64 	%rd109, %rd108;
	mapa.u64	%rd203, %rd109, %r597;
$L__BB3_16:
	setp.ne.s32 	%p44, %r5, 0;
	barrier.cluster.arrive;
	barrier.cluster.wait;
	@%p44 bra 	$L__BB3_18;
	ld.f32 	%f817, [%rd203];
	max.f32 	%f818, %f817, %f33;
	st.f32 	[%rd203], %f818;
$L__BB3_18:
	setp.ne.s32 	%p45, %r5, 0;
	barrier.cluster.arrive;
	barrier.cluster.wait;
	@%p45 bra 	$L__BB3_20;
	rem.u32 	%r599, %r1348, %r199;
	mov.u32 	%r600, _ZZ37topk_attn_block_specialization_kernelP6__halfPKS_S2_S2_S2_E17cluster_local_max;
	cvt.u64.u32 	%rd110, %r600;
	cvta.shared.u64 	%rd111, %rd110;
	mapa.u64	%rd203, %rd111, %r599;
$L__BB3_20:
	setp.ne.s32 	%p46, %r5, 0;
	barrier.cluster.arrive;
	barrier.cluster.wait;
	@%p46 bra 	$L__BB3_22;
	ld.f32 	%f819, [%rd203];
	max.f32 	%f820, %f819, %f33;
	st.f32 	[%rd203], %f820;
$L__BB3_22:
	setp.ne.s32 	%p47, %r5, 0;
	barrier.cluster.arrive;
	barrier.cluster.wait;
	@%p47 bra 	$L__BB3_24;
	add.s32 	%r601, %r1348, 1;
	rem.u32 	%r602, %r601, %r199;
	mov.u32 	%r603, _ZZ37topk_attn_block_specialization_kernelP6__halfPKS_S2_S2_S2_E17cluster_local_max;
	cvt.u64.u32 	%rd112, %r603;
	cvta.shared.u64 	%rd113, %rd112;
	mapa.u64	%rd203, %rd113, %r602;
$L__BB3_24:
	setp.ne.s32 	%p48, %r5, 0;
	barrier.cluster.arrive;
	barrier.cluster.wait;
	@%p48 bra 	$L__BB3_26;
	ld.f32 	%f821, [%rd203];
	max.f32 	%f822, %f821, %f33;
	st.f32 	[%rd203], %f822;
$L__BB3_26:
	setp.ne.s32 	%p49, %r5, 0;
	barrier.cluster.arrive;
	barrier.cluster.wait;
	@%p49 bra 	$L__BB3_28;
	add.s32 	%r604, %r1348, 2;
	rem.u32 	%r605, %r604, %r199;
	mov.u32 	%r606, _ZZ37topk_attn_block_specialization_kernelP6__halfPKS_S2_S2_S2_E17cluster_local_max;
	cvt.u64.u32 	%rd114, %r606;
	cvta.shared.u64 	%rd115, %rd114;
	mapa.u64	%rd203, %rd115, %r605;
$L__BB3_28:
	setp.ne.s32 	%p50, %r5, 0;
	barrier.cluster.arrive;
	barrier.cluster.wait;
	@%p50 bra 	$L__BB3_30;
	ld.f32 	%f823, [%rd203];
	max.f32 	%f824, %f823, %f33;
	st.f32 	[%rd203], %f824;
$L__BB3_30:
	barrier.cluster.arrive;
	barrier.cluster.wait;
	add.s32 	%r1349, %r1349, 4;
	add.s32 	%r1348, %r1348, 4;
	add.s32 	%r1347, %r1347, 4;
	setp.ne.s32 	%p51, %r1349, 0;
	@%p51 bra 	$L__BB3_14;
	add.s32 	%r1350, %r1347, -1;
$L__BB3_32:
	setp.eq.s32 	%p52, %r201, 0;
	@%p52 bra 	$L__BB3_39;
	add.s32 	%r1352, %r2, %r1350;
	neg.s32 	%r1351, %r201;
$L__BB3_34:
	.pragma "nounroll";
	setp.ne.s32 	%p53, %r5, 0;
	@%p53 bra 	$L__BB3_36;
	rem.u32 	%r607, %r1352, %r199;
	mov.u32 	%r608, _ZZ37topk_attn_block_specialization_kernelP6__halfPKS_S2_S2_S2_E17cluster_local_max;
	cvt.u64.u32 	%rd116, %r608;
	cvta.shared.u64 	%rd117, %rd116;
	mapa.u64	%rd203, %rd117, %r607;
$L__BB3_36:
	setp.ne.s32 	%p54, %r5, 0;
	barrier.cluster.arrive;
	barrier.cluster.wait;
	@%p54 bra 	$L__BB3_38;
	ld.f32 	%f825, [%rd203];
	max.f32 	%f826, %f825, %f33;
	st.f32 	[%rd203], %f826;
$L__BB3_38:
	barrier.cluster.arrive;
	barrier.cluster.wait;
	add.s32 	%r1352, %r1352, 1;
	add.s32 	%r1351, %r1351, 1;
	setp.ne.s32 	%p55, %r1351, 0;
	@%p55 bra 	$L__BB3_34;
$L__BB3_39:
	setp.ne.s32 	%p56, %r5, 0;
	ld.shared.f32 	%f829, [_ZZ37topk_attn_block_specialization_kernelP6__halfPKS_S2_S2_S2_E17cluster_local_max];
	sub.f32 	%f828, %f33, %f829;
	// begin inline asm
	ex2.approx.ftz.f32 %f827, %f828;
	// end inline asm
	mul.f32 	%f43, %f34, %f827;
	mul.f32 	%f44, %f827, %f35;
	mul.f32 	%f45, %f827, %f36;
	mul.f32 	%f46, %f827, %f37;
	mul.f32 	%f47, %f827, %f38;
	mul.f32 	%f48, %f827, %f39;
	mul.f32 	%f49, %f827, %f40;
	mul.f32 	%f50, %f827, %f41;
	mul.f32 	%f51, %f827, %f42;
	@%p56 bra 	$L__BB3_41;
	st.shared.f32 	[_ZZ37topk_attn_block_specialization_kernelP6__halfPKS_S2_S2_S2_E17cluster_local_sum], %f43;
$L__BB3_41:
	setp.lt.u32 	%p57, %r199, 2;
	barrier.cluster.arrive;
	barrier.cluster.wait;
	@%p57 bra 	$L__BB3_115;
	add.s32 	%r218, %r198, -2;
	add.s32 	%r610, %r198, -3;
	and.b32  	%r219, %r218, 3;
	setp.lt.u32 	%p58, %r610, 3;
	mov.b32 	%r1353, 1;
	@%p58 bra 	$L__BB3_62;
	add.s32 	%r1357, %r2, 2;
	and.b32  	%r612, %r218, -4;
	neg.s32 	%r1358, %r612;
	mov.b32 	%r1356, 2;
$L__BB3_44:
	setp.ne.s32 	%p59, %r5, 0;
	@%p59 bra 	$L__BB3_46;
	add.s32 	%r613, %r1357, -1;
	rem.u32 	%r614, %r613, %r199;
	mov.u32 	%r615, _ZZ37topk_attn_block_specialization_kernelP6__halfPKS_S2_S2_S2_E17cluster_local_sum;
	cvt.u64.u32 	%rd118, %r615;
	cvta.shared.u64 	%rd119, %rd118;
	mapa.u64	%rd203, %rd119, %r614;
$L__BB3_46:
	setp.ne.s32 	%p60, %r5, 0;
	barrier.cluster.arrive;
	barrier.cluster.wait;
	@%p60 bra 	$L__BB3_48;
	atom.add.f32 	%f830, [%rd203], %f43;
$L__BB3_48:
	setp.ne.s32 	%p61, %r5, 0;
	barrier.cluster.arrive;
	barrier.cluster.wait;
	@%p61 bra 	$L__BB3_50;
	rem.u32 	%r616, %r1357, %r199;
	mov.u32 	%r617, _ZZ37topk_attn_block_specialization_kernelP6__halfPKS_S2_S2_S2_E17cluster_local_sum;
	cvt.u64.u32 	%rd120, %r617;
	cvta.shared.u64 	%rd121, %rd120;
	mapa.u64	%rd203, %rd121, %r616;
$L__BB3_50:
	setp.ne.s32 	%p62, %r5, 0;
	barrier.cluster.arrive;
	barrier.cluster.wait;
	@%p62 bra 	$L__BB3_52;
	atom.add.f32 	%f831, [%rd203], %f43;
$L__BB3_52:
	setp.ne.s32 	%p63, %r5, 0;
	barrier.cluster.arrive;
	barrier.cluster.wait;
	@%p63 bra 	$L__BB3_54;
	add.s32 	%r618, %r1357, 1;
	rem.u32 	%r619, %r618, %r199;
	mov.u32 	%r620, _ZZ37topk_attn_block_specialization_kernelP6__halfPKS_S2_S2_S2_E17cluster_local_sum;
	cvt.u64.u32 	%rd122, %r620;
	cvta.shared.u64 	%rd123, %rd122;
	mapa.u64	%rd203, %rd123, %r619;
$L__BB3_54:
	setp.ne.s32 	%p64, %r5, 0;
	barrier.cluster.arrive;
	barrier.cluster.wait;
	@%p64 bra 	$L__BB3_56;
	atom.add.f32 	%f832, [%rd203], %f43;
$L__BB3_56:
	setp.ne.s32 	%p65, %r5, 0;
	barrier.cluster.arrive;
	barrier.cluster.wait;
	@%p65 bra 	$L__BB3_58;
	add.s32 	%r621, %r1357, 2;
	rem.u32 	%r622, %r621, %r199;
	mov.u32 	%r623, _ZZ37topk_attn_block_specialization_kernelP6__halfPKS_S2_S2_S2_E17cluster_local_sum;
	cvt.u64.u32 	%rd124, %r623;
	cvta.shared.u64 	%rd125, %rd124;
	mapa.u64	%rd203, %rd125, %r622;
$L__BB3_58:
	setp.ne.s32 	%p66, %r5, 0;
	barrier.cluster.arrive;
	barrier.cluster.wait;
	@%p66 bra 	$L__BB3_60;
	atom.add.f32 	%f833, [%rd203], %f43;
$L__BB3_60:
	barrier.cluster.arrive;
	barrier.cluster.wait;
	add.s32 	%r1358, %r1358, 4;
	add.s32 	%r1357, %r1357, 4;
	add.s32 	%r1356, %r1356, 4;
	setp.eq.s32 	%p67, %r1358, 0;
	@%p67 bra 	$L__BB3_61;
	bra.uni 	$L__BB3_44;
$L__BB3_61:
	add.s32 	%r1353, %r1356, -1;
$L__BB3_62:
	setp.eq.s32 	%p68, %r219, 0;
	@%p68 bra 	$L__BB3_115;
	add.s32 	%r1355, %r2, %r1353;
	neg.s32 	%r1354, %r219;
$L__BB3_64:
	.pragma "nounroll";
	setp.ne.s32 	%p69, %r5, 0;
	@%p69 bra 	$L__BB3_66;
	rem.u32 	%r624, %r1355, %r199;
	mov.u32 	%r625, _ZZ37topk_attn_block_specialization_kernelP6__halfPKS_S2_S2_S2_E17cluster_local_sum;
	cvt.u64.u32 	%rd126, %r625;
	cvta.shared.u64 	%rd127, %rd126;
	mapa.u64	%rd203, %rd127, %r624;
$L__BB3_66:
	setp.ne.s32 	%p70, %r5, 0;
	barrier.cluster.arrive;
	barrier.cluster.wait;
	@%p70 bra 	$L__BB3_114;
	atom.add.f32 	%f834, [%rd203], %f43;
	bra.uni 	$L__BB3_114;
$L__BB3_68:
	cvta.to.global.u64 	%rd136, %rd34;
	shl.b32 	%r641, %r6, 2;
	shr.u32 	%r642, %r5, 3;
	and.b32  	%r643, %r642, 2;
	or.b32  	%r644, %r641, %r643;
	add.s32 	%r12, %r11, %r10;
	mul.wide.u32 	%rd137, %r12, 2;
	add.s64 	%rd138, %rd136, %rd137;
	ld.global.nc.v4.u32 	{%r645, %r646, %r647, %r648}, [%rd138];
	mad.lo.s32 	%r649, %r1, 3968, %r12;
	shl.b32 	%r13, %r644, 7;
	or.b32  	%r14, %r13, %r10;
	add.s32 	%r650, %r649, %r13;
	mul.wide.u32 	%rd139, %r650, 2;
	add.s64 	%rd132, %rd35, %rd139;
	setp.gt.u32 	%p73, %r644, 31;
	shl.b32 	%r651, %r14, 1;
	mov.u32 	%r652, shmem_base;
	add.s32 	%r631, %r652, %r651;
	selp.b32 	%r632, 0, 16, %p73;
	// begin inline asm
	cp.async.cg.shared.global [%r631], [%rd132], 16, %r632;

	// end inline asm
	add.s64 	%rd133, %rd132, 256;
	setp.gt.u32 	%p74, %r644, 30;
	add.s32 	%r633, %r631, 256;
	selp.b32 	%r634, 0, 16, %p74;
	// begin inline asm
	cp.async.cg.shared.global [%r633], [%rd133], 16, %r634;

	// end inline asm
	// begin inline asm
	cp.async.commit_group;

	// end inline asm
	add.s64 	%rd134, %rd132, 4096;
	add.s32 	%r635, %r631, 4096;
	setp.lt.u32 	%p75, %r644, 16;
	selp.b32 	%r636, 16, 0, %p75;
	// begin inline asm
	cp.async.cg.shared.global [%r635], [%rd134], 16, %r636;

	// end inline asm
	add.s64 	%rd135, %rd132, 4352;
	setp.gt.u32 	%p76, %r644, 14;
	add.s32 	%r637, %r631, 4352;
	selp.b32 	%r638, 0, 16, %p76;
	// begin inline asm
	cp.async.cg.shared.global [%r637], [%rd135], 16, %r638;

	// end inline asm
	// begin inline asm
	cp.async.commit_group;

	// end inline asm
	// begin inline asm
	cp.async.wait_group 1;

	// end inline asm
	bar.sync 	0;
	ld.shared.v4.u32 	{%r653, %r654, %r655, %r656}, [%r631];
	mov.b32 	{%rs225, %rs227}, %r645;
	// begin inline asm
	{  cvt.f32.f16 %f845, %rs225;}

	// end inline asm
	mov.b32 	{%rs226, %rs228}, %r653;
	// begin inline asm
	{  cvt.f32.f16 %f846, %rs226;}

	// end inline asm
	fma.rn.f32 	%f885, %f845, %f846, 0f00000000;
	// begin inline asm
	{  cvt.f32.f16 %f847, %rs227;}

	// end inline asm
	// begin inline asm
	{  cvt.f32.f16 %f848, %rs228;}

	// end inline asm
	fma.rn.f32 	%f886, %f847, %f848, %f885;
	mov.b32 	{%rs229, %rs231}, %r646;
	// begin inline asm
	{  cvt.f32.f16 %f849, %rs229;}

	// end inline asm
	mov.b32 	{%rs230, %rs232}, %r654;
	// begin inline asm
	{  cvt.f32.f16 %f850, %rs230;}

	// end inline asm
	fma.rn.f32 	%f887, %f849, %f850, %f886;
	// begin inline asm
	{  cvt.f32.f16 %f851, %rs231;}

	// end inline asm
	// begin inline asm
	{  cvt.f32.f16 %f852, %rs232;}

	// end inline asm
	fma.rn.f32 	%f888, %f851, %f852, %f887;
	mov.b32 	{%rs233, %rs235}, %r647;
	// begin inline asm
	{  cvt.f32.f16 %f853, %rs233;}

	// end inline asm
	mov.b32 	{%rs234, %rs236}, %r655;
	// begin inline asm
	{  cvt.f32.f16 %f854, %rs234;}

	// end inline asm
	fma.rn.f32 	%f889, %f853, %f854, %f888;
	// begin inline asm
	{  cvt.f32.f16 %f855, %rs235;}

	// end inline asm
	// begin inline asm
	{  cvt.f32.f16 %f856, %rs236;}

	// end inline asm
	fma.rn.f32 	%f890, %f855, %f856, %f889;
	mov.b32 	{%rs237, %rs239}, %r648;
	// begin inline asm
	{  cvt.f32.f16 %f857, %rs237;}

	// end inline asm
	mov.b32 	{%rs238, %rs240}, %r656;
	// begin inline asm
	{  cvt.f32.f16 %f858, %rs238;}

	// end inline asm
	fma.rn.f32 	%f891, %f857, %f858, %f890;
	// begin inline asm
	{  cvt.f32.f16 %f859, %rs239;}

	// end inline asm
	// begin inline asm
	{  cvt.f32.f16 %f860, %rs240;}

	// end inline asm
	fma.rn.f32 	%f892, %f859, %f860, %f891;
	mov.b32 	%r657, %f892;
	shfl.sync.bfly.b32	%r658|%p77, %r657, 8, 31, -1;
	mov.b32 	%f893, %r658;
	add.f32 	%f894, %f892, %f893;
	mov.b32 	%r659, %f894;
	shfl.sync.bfly.b32	%r660|%p78, %r659, 4, 31, -1;
	mov.b32 	%f895, %r660;
	add.f32 	%f896, %f894, %f895;
	mov.b32 	%r661, %f896;
	shfl.sync.bfly.b32	%r662|%p79, %r661, 2, 31, -1;
	mov.b32 	%f897, %r662;
	add.f32 	%f898, %f896, %f897;
	mov.b32 	%r663, %f898;
	shfl.sync.bfly.b32	%r664|%p80, %r663, 1, 31, -1;
	mov.b32 	%f899, %r664;
	add.f32 	%f900, %f898, %f899;
	shl.b32 	%r665, %r644, 2;
	add.s32 	%r666, %r652, 16384;
	add.s32 	%r667, %r666, %r665;
	st.shared.f32 	[%r667], %f900;
	st.shared.u32 	[%r667+128], %r644;
	or.b32  	%r668, %r644, 1;
	ld.shared.v4.u32 	{%r669, %r670, %r671, %r672}, [%r631+256];
	mov.b32 	{%rs241, %rs242}, %r669;
	// begin inline asm
	{  cvt.f32.f16 %f861, %rs241;}

	// end inline asm
	fma.rn.f32 	%f901, %f845, %f861, 0f00000000;
	// begin inline asm
	{  cvt.f32.f16 %f862, %rs242;}

	// end inline asm
	fma.rn.f32 	%f902, %f847, %f862, %f901;
	mov.b32 	{%rs243, %rs244}, %r670;
	// begin inline asm
	{  cvt.f32.f16 %f863, %rs243;}

	// end inline asm
	fma.rn.f32 	%f903, %f849, %f863, %f902;
	// begin inline asm
	{  cvt.f32.f16 %f864, %rs244;}

	// end inline asm
	fma.rn.f32 	%f904, %f851, %f864, %f903;
	mov.b32 	{%rs245, %rs246}, %r671;
	// begin inline asm
	{  cvt.f32.f16 %f865, %rs245;}

	// end inline asm
	fma.rn.f32 	%f905, %f853, %f865, %f904;
	// begin inline asm
	{  cvt.f32.f16 %f866, %rs246;}

	// end inline asm
	fma.rn.f32 	%f906, %f855, %f866, %f905;
	mov.b32 	{%rs247, %rs248}, %r672;
	// begin inline asm
	{  cvt.f32.f16 %f867, %rs247;}

	// end inline asm
	fma.rn.f32 	%f907, %f857, %f867, %f906;
	// begin inline asm
	{  cvt.f32.f16 %f868, %rs248;}

	// end inline asm
	fma.rn.f32 	%f908, %f859, %f868, %f907;
	mov.b32 	%r673, %f908;
	shfl.sync.bfly.b32	%r674|%p81, %r673, 8, 31, -1;
	mov.b32 	%f909, %r674;
	add.f32 	%f910, %f908, %f909;
	mov.b32 	%r675, %f910;
	shfl.sync.bfly.b32	%r676|%p82, %r675, 4, 31, -1;
	mov.b32 	%f911, %r676;
	add.f32 	%f912, %f910, %f911;
	mov.b32 	%r677, %f912;
	shfl.sync.bfly.b32	%r678|%p83, %r677, 2, 31, -1;
	mov.b32 	%f913, %r678;
	add.f32 	%f914, %f912, %f913;
	mov.b32 	%r679, %f914;
	shfl.sync.bfly.b32	%r680|%p84, %r679, 1, 31, -1;
	mov.b32 	%f915, %r680;
	add.f32 	%f916, %f914, %f915;
	st.shared.f32 	[%r667+4], %f916;
	st.shared.u32 	[%r667+132], %r668;
	// begin inline asm
	cp.async.wait_group 0;

	// end inline asm
	bar.sync 	0;
	add.s32 	%r681, %r644, 16;
	ld.shared.v4.u32 	{%r682, %r683, %r684, %r685}, [%r631+4096];
	mov.b32 	{%rs249, %rs250}, %r682;
	// begin inline asm
	{  cvt.f32.f16 %f869, %rs249;}

	// end inline asm
	fma.rn.f32 	%f917, %f845, %f869, 0f00000000;
	// begin inline asm
	{  cvt.f32.f16 %f870, %rs250;}

	// end inline asm
	fma.rn.f32 	%f918, %f847, %f870, %f917;
	mov.b32 	{%rs251, %rs252}, %r683;
	// begin inline asm
	{  cvt.f32.f16 %f871, %rs251;}

	// end inline asm
	fma.rn.f32 	%f919, %f849, %f871, %f918;
	// begin inline asm
	{  cvt.f32.f16 %f872, %rs252;}

	// end inline asm
	fma.rn.f32 	%f920, %f851, %f872, %f919;
	mov.b32 	{%rs253, %rs254}, %r684;
	// begin inline asm
	{  cvt.f32.f16 %f873, %rs253;}

	// end inline asm
	fma.rn.f32 	%f921, %f853, %f873, %f920;
	// begin inline asm
	{  cvt.f32.f16 %f874, %rs254;}

	// end inline asm
	fma.rn.f32 	%f922, %f855, %f874, %f921;
	mov.b32 	{%rs255, %rs256}, %r685;
	// begin inline asm
	{  cvt.f32.f16 %f875, %rs255;}

	// end inline asm
	fma.rn.f32 	%f923, %f857, %f875, %f922;
	// begin inline asm
	{  cvt.f32.f16 %f876, %rs256;}

	// end inline asm
	fma.rn.f32 	%f924, %f859, %f876, %f923;
	mov.b32 	%r686, %f924;
	shfl.sync.bfly.b32	%r687|%p85, %r686, 8, 31, -1;
	mov.b32 	%f925, %r687;
	add.f32 	%f926, %f924, %f925;
	mov.b32 	%r688, %f926;
	shfl.sync.bfly.b32	%r689|%p86, %r688, 4, 31, -1;
	mov.b32 	%f927, %r689;
	add.f32 	%f928, %f926, %f927;
	mov.b32 	%r690, %f928;
	shfl.sync.bfly.b32	%r691|%p87, %r690, 2, 31, -1;
	mov.b32 	%f929, %r691;
	add.f32 	%f930, %f928, %f929;
	mov.b32 	%r692, %f930;
	shfl.sync.bfly.b32	%r693|%p88, %r692, 1, 31, -1;
	mov.b32 	%f931, %r693;
	add.f32 	%f932, %f930, %f931;
	st.shared.f32 	[%r667+64], %f932;
	st.shared.u32 	[%r667+192], %r681;
	add.s32 	%r694, %r644, 17;
	ld.shared.v4.u32 	{%r695, %r696, %r697, %r698}, [%r631+4352];
	mov.b32 	{%rs257, %rs258}, %r695;
	// begin inline asm
	{  cvt.f32.f16 %f877, %rs257;}

	// end inline asm
	fma.rn.f32 	%f933, %f845, %f877, 0f00000000;
	// begin inline asm
	{  cvt.f32.f16 %f878, %rs258;}

	// end inline asm
	fma.rn.f32 	%f934, %f847, %f878, %f933;
	mov.b32 	{%rs259, %rs260}, %r696;
	// begin inline asm
	{  cvt.f32.f16 %f879, %rs259;}

	// end inline asm
	fma.rn.f32 	%f935, %f849, %f879, %f934;
	// begin inline asm
	{  cvt.f32.f16 %f880, %rs260;}

	// end inline asm
	fma.rn.f32 	%f936, %f851, %f880, %f935;
	mov.b32 	{%rs261, %rs262}, %r697;
	// begin inline asm
	{  cvt.f32.f16 %f881, %rs261;}

	// end inline asm
	fma.rn.f32 	%f937, %f853, %f881, %f936;
	// begin inline asm
	{  cvt.f32.f16 %f882, %rs262;}

	// end inline asm
	fma.rn.f32 	%f938, %f855, %f882, %f937;
	mov.b32 	{%rs263, %rs264}, %r698;
	// begin inline asm
	{  cvt.f32.f16 %f883, %rs263;}

	// end inline asm
	fma.rn.f32 	%f939, %f857, %f883, %f938;
	// begin inline asm
	{  cvt.f32.f16 %f884, %rs264;}

	// end inline asm
	fma.rn.f32 	%f940, %f859, %f884, %f939;
	mov.b32 	%r699, %f940;
	shfl.sync.bfly.b32	%r700|%p89, %r699, 8, 31, -1;
	mov.b32 	%f941, %r700;
	add.f32 	%f942, %f940, %f941;
	mov.b32 	%r701, %f942;
	shfl.sync.bfly.b32	%r702|%p90, %r701, 4, 31, -1;
	mov.b32 	%f943, %r702;
	add.f32 	%f944, %f942, %f943;
	mov.b32 	%r703, %f944;
	shfl.sync.bfly.b32	%r704|%p91, %r703, 2, 31, -1;
	mov.b32 	%f945, %r704;
	add.f32 	%f946, %f944, %f945;
	mov.b32 	%r705, %f946;
	shfl.sync.bfly.b32	%r706|%p92, %r705, 1, 31, -1;
	mov.b32 	%f947, %r706;
	add.f32 	%f948, %f946, %f947;
	st.shared.f32 	[%r667+68], %f948;
	st.shared.u32 	[%r667+196], %r694;
	bar.sync 	0;
	bar.sync 	0;
	setp.gt.u32 	%p93, %r5, 31;
	shl.b32 	%r707, %r5, 2;
	add.s32 	%r15, %r666, %r707;
	mov.b32 	%r1311, -1;
	mov.b32 	%r1308, -8388608;
	@%p93 bra 	$L__BB3_70;
	ld.shared.u32 	%r1308, [%r15];
	ld.shared.u32 	%r1311, [%r15+128];
$L__BB3_70:
	setp.gt.s32 	%p94, %r1308, -1;
	selp.b32 	%r713, -2147483648, -1, %p94;
	xor.b32  	%r1310, %r713, %r1308;
	shr.u32 	%r21, %r3, 5;
	shl.b32 	%r714, %r3, 2;
	mov.u32 	%r715, _ZZ37topk_attn_block_specialization_kernelP6__halfPKS_S2_S2_S2_E19center_sort_storage;
	add.s32 	%r22, %r715, %r714;
	mov.b32 	%r1313, 0;
	mov.b32 	%r710, 4;
	// begin inline asm
	bmsk.clamp.b32 %r708, %r1313, %r710;
	// end inline asm
	shl.b32 	%r24, %r3, 5;
	add.s32 	%r25, %r22, %r24;
	shl.b32 	%r716, %r21, 2;
	add.s32 	%r717, %r715, %r716;
	add.s32 	%r26, %r717, 4608;
$L__BB3_71:
	mov.b32 	%r749, 0;
	st.shared.u32 	[%r22], %r749;
	st.shared.u32 	[%r22+512], %r749;
	st.shared.u32 	[%r22+1024], %r749;
	st.shared.u32 	[%r22+1536], %r749;
	st.shared.u32 	[%r22+2048], %r749;
	st.shared.u32 	[%r22+2560], %r749;
	st.shared.u32 	[%r22+3072], %r749;
	st.shared.u32 	[%r22+3584], %r749;
	st.shared.u32 	[%r22+4096], %r749;
	setp.eq.s32 	%p95, %r1310, 2147483647;
	selp.b32 	%r719, -2147483648, %r1310, %p95;
	// begin inline asm
	shr.b32 %r718, %r719, %r1313;
	// end inline asm
	and.b32  	%r752, %r708, %r718;
	shl.b32 	%r753, %r752, 9;
	not.b32 	%r754, %r753;
	and.b32  	%r755, %r754, 3584;
	add.s32 	%r756, %r22, %r755;
	shr.u32 	%r757, %r752, 2;
	and.b32  	%r758, %r757, 1073741822;
	sub.s32 	%r31, %r756, %r758;
	ld.shared.u16 	%rs1, [%r31+2];
	add.s16 	%rs265, %rs1, 1;
	st.shared.u16 	[%r31+2], %rs265;
	bar.sync 	0;
	ld.shared.u32 	%r32, [%r25];
	ld.shared.u32 	%r759, [%r25+4];
	ld.shared.u32 	%r760, [%r25+8];
	ld.shared.u32 	%r761, [%r25+12];
	ld.shared.u32 	%r762, [%r25+16];
	ld.shared.u32 	%r763, [%r25+20];
	ld.shared.u32 	%r764, [%r25+24];
	ld.shared.u32 	%r765, [%r25+28];
	ld.shared.u32 	%r766, [%r25+32];
	add.s32 	%r33, %r759, %r32;
	add.s32 	%r34, %r760, %r33;
	add.s32 	%r35, %r761, %r34;
	add.s32 	%r36, %r762, %r35;
	add.s32 	%r37, %r763, %r36;
	add.s32 	%r38, %r764, %r37;
	add.s32 	%r39, %r765, %r38;
	add.s32 	%r726, %r766, %r39;
	// begin inline asm
	mov.u32 %r721, %laneid;
	// end inline asm
	mov.b32 	%r724, 1;
	mov.b32 	%r751, -1;
	// begin inline asm
	{  .reg .u32 r0;  .reg .pred p;  shfl.sync.up.b32 r0|p, %r726, %r724, %r749, %r751;  @p add.u32 r0, r0, %r726;  mov.u32 %r722, r0;}
	// end inline asm
	mov.b32 	%r730, 2;
	// begin inline asm
	{  .reg .u32 r0;  .reg .pred p;  shfl.sync.up.b32 r0|p, %r722, %r730, %r749, %r751;  @p add.u32 r0, r0, %r722;  mov.u32 %r728, r0;}
	// end inline asm
	mov.b32 	%r736, 4;
	// begin inline asm
	{  .reg .u32 r0;  .reg .pred p;  shfl.sync.up.b32 r0|p, %r728, %r736, %r749, %r751;  @p add.u32 r0, r0, %r728;  mov.u32 %r734, r0;}
	// end inline asm
	mov.b32 	%r742, 8;
	// begin inline asm
	{  .reg .u32 r0;  .reg .pred p;  shfl.sync.up.b32 r0|p, %r734, %r742, %r749, %r751;  @p add.u32 r0, r0, %r734;  mov.u32 %r740, r0;}
	// end inline asm
	mov.b32 	%r748, 16;
	// begin inline asm
	{  .reg .u32 r0;  .reg .pred p;  shfl.sync.up.b32 r0|p, %r740, %r748, %r749, %r751;  @p add.u32 r0, r0, %r740;  mov.u32 %r746, r0;}
	// end inline asm
	setp.ne.s32 	%p96, %r721, 31;
	@%p96 bra 	$L__BB3_73;
	st.shared.u32 	[%r26], %r746;
$L__BB3_73:
	sub.s32 	%r767, %r746, %r726;
	setp.gt.u32 	%p97, %r3, 31;
	setp.eq.s32 	%p98, %r21, 3;
	setp.eq.s32 	%p99, %r21, 2;
	setp.eq.s32 	%p100, %r21, 1;
	bar.sync 	0;
	ld.shared.v4.u32 	{%r768, %r769, %r770, %r771}, [_ZZ37topk_attn_block_specialization_kernelP6__halfPKS_S2_S2_S2_E19center_sort_storage+4608];
	selp.b32 	%r772, %r768, %r1312, %p100;
	add.s32 	%r773, %r769, %r768;
	selp.b32 	%r774, %r773, %r772, %p99;
	add.s32 	%r775, %r773, %r770;
	selp.b32 	%r1312, %r775, %r774, %p98;
	add.s32 	%r44, %r775, %r771;
	setp.ne.s32 	%p101, %r721, 0;
	selp.b32 	%r776, %r767, 0, %p101;
	add.s32 	%r777, %r1312, %r776;
	or.pred  	%p1, %p97, %p101;
	selp.b32 	%r1314, %r777, %r767, %p97;
	@%p1 bra 	$L__BB3_75;
	shl.b32 	%r1314, %r44, 16;
	st.shared.u32 	[_ZZ37topk_attn_block_specialization_kernelP6__halfPKS_S2_S2_S2_E19center_sort_storage+4628], %r1314;
$L__BB3_75:
	setp.eq.s32 	%p102, %r3, 0;
	bar.sync 	0;
	ld.shared.u32 	%r779, [_ZZ37topk_attn_block_specialization_kernelP6__halfPKS_S2_S2_S2_E19center_sort_storage+4628];
	selp.b32 	%r780, 0, %r779, %p102;
	add.s32 	%r781, %r1314, %r780;
	add.s32 	%r782, %r32, %r781;
	add.s32 	%r783, %r33, %r781;
	add.s32 	%r784, %r34, %r781;
	add.s32 	%r785, %r35, %r781;
	add.s32 	%r786, %r36, %r781;
	add.s32 	%r787, %r37, %r781;
	add.s32 	%r788, %r38, %r781;
	add.s32 	%r789, %r39, %r781;
	st.shared.u32 	[%r25], %r781;
	st.shared.u32 	[%r25+4], %r782;
	st.shared.u32 	[%r25+8], %r783;
	st.shared.u32 	[%r25+12], %r784;
	st.shared.u32 	[%r25+16], %r785;
	st.shared.u32 	[%r25+20], %r786;
	st.shared.u32 	[%r25+24], %r787;
	st.shared.u32 	[%r25+28], %r788;
	st.shared.u32 	[%r25+32], %r789;
	bar.sync 	0;
	cvt.u32.u16 	%r790, %rs1;
	ld.shared.u16 	%r791, [%r31+2];
	add.s32 	%r792, %r791, %r790;
	bar.sync 	0;
	shl.b32 	%r793, %r792, 2;
	add.s32 	%r794, %r715, %r793;
	st.shared.u32 	[%r794], %r1310;
	bar.sync 	0;
	ld.shared.u32 	%r1310, [%r22];
	bar.sync 	0;
	st.shared.u32 	[%r794], %r1311;
	bar.sync 	0;
	ld.shared.u32 	%r1311, [%r22];
	setp.gt.u32 	%p103, %r1313, 27;
	@%p103 bra 	$L__BB3_77;
	add.s32 	%r1313, %r1313, 4;
	bar.sync 	0;
	bra.uni 	$L__BB3_71;
$L__BB3_77:
	setp.gt.u32 	%p104, %r5, 31;
	bar.sync 	0;
	@%p104 bra 	$L__BB3_79;
	setp.gt.s32 	%p105, %r1310, -1;
	selp.b32 	%r795, -1, -2147483648, %p105;
	xor.b32  	%r796, %r795, %r1310;
	st.shared.u32 	[%r15], %r796;
	st.shared.u32 	[%r15+128], %r1311;
$L__BB3_79:
	bar.sync 	0;
	add.s32 	%r51, %r5, %r4;
	max.u32 	%r799, %r51, 512;
	sub.s32 	%r800, %r799, %r51;
	setp.lt.u32 	%p106, %r51, 512;
	selp.u32 	%r801, 1, 0, %p106;
	selp.s32 	%r802, -1, 0, %p106;
	add.s32 	%r803, %r800, %r802;
	div.u32 	%r804, %r803, %r4;
	add.s32 	%r52, %r804, %r801;
	add.s32 	%r805, %r14, %r13;
	shl.b32 	%r806, %r805, 1;
	add.s32 	%r53, %r652, %r806;
	mov.u32 	%r808, _ZZ37topk_attn_block_specialization_kernelP6__halfPKS_S2_S2_S2_E22candidate_sort_storage;
	mad.lo.s32 	%r54, %r3, 40, %r808;
	mad.lo.s32 	%r55, %r3, -36, %r54;
	add.s32 	%r56, %r55, %r24;
	shl.b32 	%r57, %r4, 2;
	add.s32 	%r58, %r51, %r4;
	mov.b32 	%r1315, 0;
$L__BB3_80:
	ld.param.u64 	%rd192, [_Z37topk_attn_block_specialization_kernelP6__halfPKS_S2_S2_S2__param_1];
	add.s32 	%r815, %r53, 768;
	add.s32 	%r813, %r53, 512;
	add.s32 	%r811, %r53, 256;
	shl.b32 	%r818, %r1315, 2;
	mov.u32 	%r819, shmem_base;
	add.s32 	%r820, %r819, %r818;
	ld.shared.u32 	%r821, [%r820+16512];
	mul.lo.s32 	%r66, %r821, 1280;
	shr.u32 	%r822, %r5, 2;
	and.b32  	%r67, %r822, 1073741820;
	add.s32 	%r823, %r66, %r67;
	shl.b32 	%r824, %r823, 12;
	or.b32  	%r68, %r12, %r824;
	mul.wide.s32 	%rd144, %r68, 2;
	add.s64 	%rd140, %rd192, %rd144;
	mov.b32 	%r816, 16;
	// begin inline asm
	cp.async.cg.shared.global [%r53], [%rd140], 16, %r816;

	// end inline asm
	add.s64 	%rd141, %rd140, 8192;
	// begin inline asm
	cp.async.cg.shared.global [%r811], [%rd141], 16, %r816;

	// end inline asm
	add.s64 	%rd142, %rd140, 16384;
	// begin inline asm
	cp.async.cg.shared.global [%r813], [%rd142], 16, %r816;

	// end inline asm
	add.s64 	%rd143, %rd140, 24576;
	// begin inline asm
	cp.async.cg.shared.global [%r815], [%rd143], 16, %r816;

	// end inline asm
	// begin inline asm
	cp.async.commit_group;

	// end inline asm
	mov.b32 	%r1317, 1;
$L__BB3_81:
	ld.param.u64 	%rd193, [_Z37topk_attn_block_specialization_kernelP6__halfPKS_S2_S2_S2__param_1];
	shl.b32 	%r833, %r1317, 17;
	add.s32 	%r834, %r833, %r68;
	shl.b32 	%r835, %r1317, 12;
	and.b32  	%r836, %r835, 4096;
	shl.b32 	%r837, %r67, 7;
	add.s32 	%r838, %r836, %r837;
	shl.b32 	%r839, %r5, 3;
	and.b32  	%r840, %r839, 120;
	or.b32  	%r841, %r838, %r840;
	mul.wide.s32 	%rd149, %r834, 2;
	add.s64 	%rd145, %rd193, %rd149;
	shl.b32 	%r842, %r841, 1;
	mov.u32 	%r843, shmem_base;
	add.s32 	%r825, %r843, %r842;
	mov.b32 	%r832, 16;
	// begin inline asm
	cp.async.cg.shared.global [%r825], [%rd145], 16, %r832;

	// end inline asm
	add.s64 	%rd146, %rd145, 8192;
	add.s32 	%r827, %r825, 256;
	// begin inline asm
	cp.async.cg.shared.global [%r827], [%rd146], 16, %r832;

	// end inline asm
	add.s64 	%rd147, %rd145, 16384;
	add.s32 	%r829, %r825, 512;
	// begin inline asm
	cp.async.cg.shared.global [%r829], [%rd147], 16, %r832;

	// end inline asm
	add.s64 	%rd148, %rd145, 24576;
	add.s32 	%r831, %r825, 768;
	// begin inline asm
	cp.async.cg.shared.global [%r831], [%rd148], 16, %r832;

	// end inline asm
	// begin inline asm
	cp.async.commit_group;

	// end inline asm
	// begin inline asm
	cp.async.wait_group 1;

	// end inline asm
	bar.sync 	0;
	add.s32 	%r844, %r1317, -1;
	shl.b32 	%r845, %r844, 5;
	add.s32 	%r846, %r845, %r67;
	shl.b32 	%r847, %r844, 12;
	and.b32  	%r848, %r847, 4096;
	add.s32 	%r849, %r848, %r837;
	or.b32  	%r850, %r849, %r840;
	shl.b32 	%r851, %r850, 1;
	add.s32 	%r852, %r843, %r851;
	ld.shared.v4.u32 	{%r853, %r854, %r855, %r856}, [%r852];
	mov.b32 	{%rs266, %rs267}, %r853;
	// begin inline asm
	{  cvt.f32.f16 %f949, %rs266;}

	// end inline asm
	fma.rn.f32 	%f981, %f845, %f949, 0f00000000;
	// begin inline asm
	{  cvt.f32.f16 %f950, %rs267;}

	// end inline asm
	fma.rn.f32 	%f982, %f847, %f950, %f981;
	mov.b32 	{%rs268, %rs269}, %r854;
	// begin inline asm
	{  cvt.f32.f16 %f951, %rs268;}

	// end inline asm
	fma.rn.f32 	%f983, %f849, %f951, %f982;
	// begin inline asm
	{  cvt.f32.f16 %f952, %rs269;}

	// end inline asm
	fma.rn.f32 	%f984, %f851, %f952, %f983;
	mov.b32 	{%rs270, %rs271}, %r855;
	// begin inline asm
	{  cvt.f32.f16 %f953, %rs270;}

	// end inline asm
	fma.rn.f32 	%f985, %f853, %f953, %f984;
	// begin inline asm
	{  cvt.f32.f16 %f954, %rs271;}

	// end inline asm
	fma.rn.f32 	%f986, %f855, %f954, %f985;
	mov.b32 	{%rs272, %rs273}, %r856;
	// begin inline asm
	{  cvt.f32.f16 %f955, %rs272;}

	// end inline asm
	fma.rn.f32 	%f987, %f857, %f955, %f986;
	// begin inline asm
	{  cvt.f32.f16 %f956, %rs273;}

	// end inline asm
	fma.rn.f32 	%f988, %f859, %f956, %f987;
	mov.b32 	%r857, %f988;
	shfl.sync.bfly.b32	%r858|%p107, %r857, 8, 31, -1;
	mov.b32 	%f989, %r858;
	add.f32 	%f990, %f988, %f989;
	mov.b32 	%r859, %f990;
	shfl.sync.bfly.b32	%r860|%p108, %r859, 4, 31, -1;
	mov.b32 	%f991, %r860;
	add.f32 	%f992, %f990, %f991;
	mov.b32 	%r861, %f992;
	shfl.sync.bfly.b32	%r862|%p109, %r861, 2, 31, -1;
	mov.b32 	%f993, %r862;
	add.f32 	%f994, %f992, %f993;
	mov.b32 	%r863, %f994;
	shfl.sync.bfly.b32	%r864|%p110, %r863, 1, 31, -1;
	mov.b32 	%f995, %r864;
	add.f32 	%f996, %f994, %f995;
	shl.b32 	%r865, %r846, 2;
	add.s32 	%r866, %r843, %r865;
	st.shared.f32 	[%r866+16640], %f996;
	st.shared.u32 	[%r866+21760], %r846;
	ld.shared.v4.u32 	{%r867, %r868, %r869, %r870}, [%r852+256];
	mov.b32 	{%rs274, %rs275}, %r867;
	// begin inline asm
	{  cvt.f32.f16 %f957, %rs274;}

	// end inline asm
	fma.rn.f32 	%f997, %f845, %f957, 0f00000000;
	// begin inline asm
	{  cvt.f32.f16 %f958, %rs275;}

	// end inline asm
	fma.rn.f32 	%f998, %f847, %f958, %f997;
	mov.b32 	{%rs276, %rs277}, %r868;
	// begin inline asm
	{  cvt.f32.f16 %f959, %rs276;}

	// end inline asm
	fma.rn.f32 	%f999, %f849, %f959, %f998;
	// begin inline asm
	{  cvt.f32.f16 %f960, %rs277;}

	// end inline asm
	fma.rn.f32 	%f1000, %f851, %f960, %f999;
	mov.b32 	{%rs278, %rs279}, %r869;
	// begin inline asm
	{  cvt.f32.f16 %f961, %rs278;}

	// end inline asm
	fma.rn.f32 	%f1001, %f853, %f961, %f1000;
	// begin inline asm
	{  cvt.f32.f16 %f962, %rs279;}

	// end inline asm
	fma.rn.f32 	%f1002, %f855, %f962, %f1001;
	mov.b32 	{%rs280, %rs281}, %r870;
	// begin inline asm
	{  cvt.f32.f16 %f963, %rs280;}

	// end inline asm
	fma.rn.f32 	%f1003, %f857, %f963, %f1002;
	// begin inline asm
	{  cvt.f32.f16 %f964, %rs281;}

	// end inline asm
	fma.rn.f32 	%f1004, %f859, %f964, %f1003;
	mov.b32 	%r871, %f1004;
	shfl.sync.bfly.b32	%r872|%p111, %r871, 8, 31, -1;
	mov.b32 	%f1005, %r872;
	add.f32 	%f1006, %f1004, %f1005;
	mov.b32 	%r873, %f1006;
	shfl.sync.bfly.b32	%r874|%p112, %r873, 4, 31, -1;
	mov.b32 	%f1007, %r874;
	add.f32 	%f1008, %f1006, %f1007;
	mov.b32 	%r875, %f1008;
	shfl.sync.bfly.b32	%r876|%p113, %r875, 2, 31, -1;
	mov.b32 	%f1009, %r876;
	add.f32 	%f1010, %f1008, %f1009;
	mov.b32 	%r877, %f1010;
	shfl.sync.bfly.b32	%r878|%p114, %r877, 1, 31, -1;
	mov.b32 	%f1011, %r878;
	add.f32 	%f1012, %f1010, %f1011;
	add.s32 	%r879, %r846, 1;
	st.shared.f32 	[%r866+16644], %f1012;
	st.shared.u32 	[%r866+21764], %r879;
	ld.shared.v4.u32 	{%r880, %r881, %r882, %r883}, [%r852+512];
	mov.b32 	{%rs282, %rs283}, %r880;
	// begin inline asm
	{  cvt.f32.f16 %f965, %rs282;}

	// end inline asm
	fma.rn.f32 	%f1013, %f845, %f965, 0f00000000;
	// begin inline asm
	{  cvt.f32.f16 %f966, %rs283;}

	// end inline asm
	fma.rn.f32 	%f1014, %f847, %f966, %f1013;
	mov.b32 	{%rs284, %rs285}, %r881;
	// begin inline asm
	{  cvt.f32.f16 %f967, %rs284;}

	// end inline asm
	fma.rn.f32 	%f1015, %f849, %f967, %f1014;
	// begin inline asm
	{  cvt.f32.f16 %f968, %rs285;}

	// end inline asm
	fma.rn.f32 	%f1016, %f851, %f968, %f1015;
	mov.b32 	{%rs286, %rs287}, %r882;
	// begin inline asm
	{  cvt.f32.f16 %f969, %rs286;}

	// end inline asm
	fma.rn.f32 	%f1017, %f853, %f969, %f1016;
	// begin inline asm
	{  cvt.f32.f16 %f970, %rs287;}

	// end inline asm
	fma.rn.f32 	%f1018, %f855, %f970, %f1017;
	mov.b32 	{%rs288, %rs289}, %r883;
	// begin inline asm
	{  cvt.f32.f16 %f971, %rs288;}

	// end inline asm
	fma.rn.f32 	%f1019, %f857, %f971, %f1018;
	// begin inline asm
	{  cvt.f32.f16 %f972, %rs289;}

	// end inline asm
	fma.rn.f32 	%f1020, %f859, %f972, %f1019;
	mov.b32 	%r884, %f1020;
	shfl.sync.bfly.b32	%r885|%p115, %r884, 8, 31, -1;
	mov.b32 	%f1021, %r885;
	add.f32 	%f1022, %f1020, %f1021;
	mov.b32 	%r886, %f1022;
	shfl.sync.bfly.b32	%r887|%p116, %r886, 4, 31, -1;
	mov.b32 	%f1023, %r887;
	add.f32 	%f1024, %f1022, %f1023;
	mov.b32 	%r888, %f1024;
	shfl.sync.bfly.b32	%r889|%p117, %r888, 2, 31, -1;
	mov.b32 	%f1025, %r889;
	add.f32 	%f1026, %f1024, %f1025;
	mov.b32 	%r890, %f1026;
	shfl.sync.bfly.b32	%r891|%p118, %r890, 1, 31, -1;
	mov.b32 	%f1027, %r891;
	add.f32 	%f1028, %f1026, %f1027;
	add.s32 	%r892, %r846, 2;
	st.shared.f32 	[%r866+16648], %f1028;
	st.shared.u32 	[%r866+21768], %r892;
	ld.shared.v4.u32 	{%r893, %r894, %r895, %r896}, [%r852+768];
	mov.b32 	{%rs290, %rs291}, %r893;
	// begin inline asm
	{  cvt.f32.f16 %f973, %rs290;}

	// end inline asm
	fma.rn.f32 	%f1029, %f845, %f973, 0f00000000;
	// begin inline asm
	{  cvt.f32.f16 %f974, %rs291;}

	// end inline asm
	fma.rn.f32 	%f1030, %f847, %f974, %f1029;
	mov.b32 	{%rs292, %rs293}, %r894;
	// begin inline asm
	{  cvt.f32.f16 %f975, %rs292;}

	// end inline asm
	fma.rn.f32 	%f1031, %f849, %f975, %f1030;
	// begin inline asm
	{  cvt.f32.f16 %f976, %rs293;}

	// end inline asm
	fma.rn.f32 	%f1032, %f851, %f976, %f1031;
	mov.b32 	{%rs294, %rs295}, %r895;
	// begin inline asm
	{  cvt.f32.f16 %f977, %rs294;}

	// end inline asm
	fma.rn.f32 	%f1033, %f853, %f977, %f1032;
	// begin inline asm
	{  cvt.f32.f16 %f978, %rs295;}

	// end inline asm
	fma.rn.f32 	%f1034, %f855, %f978, %f1033;
	mov.b32 	{%rs296, %rs297}, %r896;
	// begin inline asm
	{  cvt.f32.f16 %f979, %rs296;}

	// end inline asm
	fma.rn.f32 	%f1035, %f857, %f979, %f1034;
	// begin inline asm
	{  cvt.f32.f16 %f980, %rs297;}

	// end inline asm
	fma.rn.f32 	%f1036, %f859, %f980, %f1035;
	mov.b32 	%r897, %f1036;
	shfl.sync.bfly.b32	%r898|%p119, %r897, 8, 31, -1;
	mov.b32 	%f1037, %r898;
	add.f32 	%f1038, %f1036, %f1037;
	mov.b32 	%r899, %f1038;
	shfl.sync.bfly.b32	%r900|%p120, %r899, 4, 31, -1;
	mov.b32 	%f1039, %r900;
	add.f32 	%f1040, %f1038, %f1039;
	mov.b32 	%r901, %f1040;
	shfl.sync.bfly.b32	%r902|%p121, %r901, 2, 31, -1;
	mov.b32 	%f1041, %r902;
	add.f32 	%f1042, %f1040, %f1041;
	mov.b32 	%r903, %f1042;
	shfl.sync.bfly.b32	%r904|%p122, %r903, 1, 31, -1;
	mov.b32 	%f1043, %r904;
	add.f32 	%f1044, %f1042, %f1043;
	add.s32 	%r905, %r846, 3;
	st.shared.f32 	[%r866+16652], %f1044;
	st.shared.u32 	[%r866+21772], %r905;
	add.s32 	%r1317, %r1317, 1;
	setp.ne.s32 	%p123, %r1317, 40;
	@%p123 bra 	$L__BB3_81;
	// begin inline asm
	cp.async.wait_group 0;

	// end inline asm
	bar.sync 	0;
	ld.shared.v4.u32 	{%r907, %r908, %r909, %r910}, [%r53+8192];
	mov.b32 	{%rs298, %rs299}, %r907;
	// begin inline asm
	{  cvt.f32.f16 %f1045, %rs298;}

	// end inline asm
	fma.rn.f32 	%f1077, %f845, %f1045, 0f00000000;
	// begin inline asm
	{  cvt.f32.f16 %f1046, %rs299;}

	// end inline asm
	fma.rn.f32 	%f1078, %f847, %f1046, %f1077;
	mov.b32 	{%rs300, %rs301}, %r908;
	// begin inline asm
	{  cvt.f32.f16 %f1047, %rs300;}

	// end inline asm
	fma.rn.f32 	%f1079, %f849, %f1047, %f1078;
	// begin inline asm
	{  cvt.f32.f16 %f1048, %rs301;}

	// end inline asm
	fma.rn.f32 	%f1080, %f851, %f1048, %f1079;
	mov.b32 	{%rs302, %rs303}, %r909;
	// begin inline asm
	{  cvt.f32.f16 %f1049, %rs302;}

	// end inline asm
	fma.rn.f32 	%f1081, %f853, %f1049, %f1080;
	// begin inline asm
	{  cvt.f32.f16 %f1050, %rs303;}

	// end inline asm
	fma.rn.f32 	%f1082, %f855, %f1050, %f1081;
	mov.b32 	{%rs304, %rs305}, %r910;
	// begin inline asm
	{  cvt.f32.f16 %f1051, %rs304;}

	// end inline asm
	fma.rn.f32 	%f1083, %f857, %f1051, %f1082;
	// begin inline asm
	{  cvt.f32.f16 %f1052, %rs305;}

	// end inline asm
	fma.rn.f32 	%f1084, %f859, %f1052, %f1083;
	mov.b32 	%r911, %f1084;
	shfl.sync.bfly.b32	%r912|%p124, %r911, 8, 31, -1;
	mov.b32 	%f1085, %r912;
	add.f32 	%f1086, %f1084, %f1085;
	mov.b32 	%r913, %f1086;
	shfl.sync.bfly.b32	%r914|%p125, %r913, 4, 31, -1;
	mov.b32 	%f1087, %r914;
	add.f32 	%f1088, %f1086, %f1087;
	mov.b32 	%r915, %f1088;
	shfl.sync.bfly.b32	%r916|%p126, %r915, 2, 31, -1;
	mov.b32 	%f1089, %r916;
	add.f32 	%f1090, %f1088, %f1089;
	mov.b32 	%r917, %f1090;
	shfl.sync.bfly.b32	%r918|%p127, %r917, 1, 31, -1;
	mov.b32 	%f1091, %r918;
	add.f32 	%f1092, %f1090, %f1091;
	shl.b32 	%r919, %r67, 2;
	mov.u32 	%r920, shmem_base;
	add.s32 	%r921, %r920, 16640;
	add.s32 	%r922, %r921, %r919;
	st.shared.f32 	[%r922+4992], %f1092;
	add.s32 	%r923, %r67, 1248;
	st.shared.u32 	[%r922+10112], %r923;
	ld.shared.v4.u32 	{%r924, %r925, %r926, %r927}, [%r53+8448];
	mov.b32 	{%rs306, %rs307}, %r924;
	// begin inline asm
	{  cvt.f32.f16 %f1053, %rs306;}

	// end inline asm
	fma.rn.f32 	%f1093, %f845, %f1053, 0f00000000;
	// begin inline asm
	{  cvt.f32.f16 %f1054, %rs307;}

	// end inline asm
	fma.rn.f32 	%f1094, %f847, %f1054, %f1093;
	mov.b32 	{%rs308, %rs309}, %r925;
	// begin inline asm
	{  cvt.f32.f16 %f1055, %rs308;}

	// end inline asm
	fma.rn.f32 	%f1095, %f849, %f1055, %f1094;
	// begin inline asm
	{  cvt.f32.f16 %f1056, %rs309;}

	// end inline asm
	fma.rn.f32 	%f1096, %f851, %f1056, %f1095;
	mov.b32 	{%rs310, %rs311}, %r926;
	// begin inline asm
	{  cvt.f32.f16 %f1057, %rs310;}

	// end inline asm
	fma.rn.f32 	%f1097, %f853, %f1057, %f1096;
	// begin inline asm
	{  cvt.f32.f16 %f1058, %rs311;}

	// end inline asm
	fma.rn.f32 	%f1098, %f855, %f1058, %f1097;
	mov.b32 	{%rs312, %rs313}, %r927;
	// begin inline asm
	{  cvt.f32.f16 %f1059, %rs312;}

	// end inline asm
	fma.rn.f32 	%f1099, %f857, %f1059, %f1098;
	// begin inline asm
	{  cvt.f32.f16 %f1060, %rs313;}

	// end inline asm
	fma.rn.f32 	%f1100, %f859, %f1060, %f1099;
	mov.b32 	%r928, %f1100;
	shfl.sync.bfly.b32	%r929|%p128, %r928, 8, 31, -1;
	mov.b32 	%f1101, %r929;
	add.f32 	%f1102, %f1100, %f1101;
	mov.b32 	%r930, %f1102;
	shfl.sync.bfly.b32	%r931|%p129, %r930, 4, 31, -1;
	mov.b32 	%f1103, %r931;
	add.f32 	%f1104, %f1102, %f1103;
	mov.b32 	%r932, %f1104;
	shfl.sync.bfly.b32	%r933|%p130, %r932, 2, 31, -1;
	mov.b32 	%f1105, %r933;
	add.f32 	%f1106, %f1104, %f1105;
	mov.b32 	%r934, %f1106;
	shfl.sync.bfly.b32	%r935|%p131, %r934, 1, 31, -1;
	mov.b32 	%f1107, %r935;
	add.f32 	%f1108, %f1106, %f1107;
	st.shared.f32 	[%r922+4996], %f1108;
	add.s32 	%r936, %r67, 1249;
	st.shared.u32 	[%r922+10116], %r936;
	ld.shared.v4.u32 	{%r937, %r938, %r939, %r940}, [%r53+8704];
	mov.b32 	{%rs314, %rs315}, %r937;
	// begin inline asm
	{  cvt.f32.f16 %f1061, %rs314;}

	// end inline asm
	fma.rn.f32 	%f1109, %f845, %f1061, 0f00000000;
	// begin inline asm
	{  cvt.f32.f16 %f1062, %rs315;}

	// end inline asm
	fma.rn.f32 	%f1110, %f847, %f1062, %f1109;
	mov.b32 	{%rs316, %rs317}, %r938;
	// begin inline asm
	{  cvt.f32.f16 %f1063, %rs316;}

	// end inline asm
	fma.rn.f32 	%f1111, %f849, %f1063, %f1110;
	// begin inline asm
	{  cvt.f32.f16 %f1064, %rs317;}

	// end inline asm
	fma.rn.f32 	%f1112, %f851, %f1064, %f1111;
	mov.b32 	{%rs318, %rs319}, %r939;
	// begin inline asm
	{  cvt.f32.f16 %f1065, %rs318;}

	// end inline asm
	fma.rn.f32 	%f1113, %f853, %f1065, %f1112;
	// begin inline asm
	{  cvt.f32.f16 %f1066, %rs319;}

	// end inline asm
	fma.rn.f32 	%f1114, %f855, %f1066, %f1113;
	mov.b32 	{%rs320, %rs321}, %r940;
	// begin inline asm
	{  cvt.f32.f16 %f1067, %rs320;}

	// end inline asm
	fma.rn.f32 	%f1115, %f857, %f1067, %f1114;
	// begin inline asm
	{  cvt.f32.f16 %f1068, %rs321;}

	// end inline asm
	fma.rn.f32 	%f1116, %f859, %f1068, %f1115;
	mov.b32 	%r941, %f1116;
	shfl.sync.bfly.b32	%r942|%p132, %r941, 8, 31, -1;
	mov.b32 	%f1117, %r942;
	add.f32 	%f1118, %f1116, %f1117;
	mov.b32 	%r943, %f1118;
	shfl.sync.bfly.b32	%r944|%p133, %r943, 4, 31, -1;
	mov.b32 	%f1119, %r944;
	add.f32 	%f1120, %f1118, %f1119;
	mov.b32 	%r945, %f1120;
	shfl.sync.bfly.b32	%r946|%p134, %r945, 2, 31, -1;
	mov.b32 	%f1121, %r946;
	add.f32 	%f1122, %f1120, %f1121;
	mov.b32 	%r947, %f1122;
	shfl.sync.bfly.b32	%r948|%p135, %r947, 1, 31, -1;
	mov.b32 	%f1123, %r948;
	add.f32 	%f1124, %f1122, %f1123;
	st.shared.f32 	[%r922+5000], %f1124;
	add.s32 	%r949, %r67, 1250;
	st.shared.u32 	[%r922+10120], %r949;
	ld.shared.v4.u32 	{%r950, %r951, %r952, %r953}, [%r53+8960];
	mov.b32 	{%rs322, %rs323}, %r950;
	// begin inline asm
	{  cvt.f32.f16 %f1069, %rs322;}

	// end inline asm
	fma.rn.f32 	%f1125, %f845, %f1069, 0f00000000;
	// begin inline asm
	{  cvt.f32.f16 %f1070, %rs323;}

	// end inline asm
	fma.rn.f32 	%f1126, %f847, %f1070, %f1125;
	mov.b32 	{%rs324, %rs325}, %r951;
	// begin inline asm
	{  cvt.f32.f16 %f1071, %rs324;}

	// end inline asm
	fma.rn.f32 	%f1127, %f849, %f1071, %f1126;
	// begin inline asm
	{  cvt.f32.f16 %f1072, %rs325;}

	// end inline asm
	fma.rn.f32 	%f1128, %f851, %f1072, %f1127;
	mov.b32 	{%rs326, %rs327}, %r952;
	// begin inline asm
	{  cvt.f32.f16 %f1073, %rs326;}

	// end inline asm
	fma.rn.f32 	%f1129, %f853, %f1073, %f1128;
	// begin inline asm
	{  cvt.f32.f16 %f1074, %rs327;}

	// end inline asm
	fma.rn.f32 	%f1130, %f855, %f1074, %f1129;
	mov.b32 	{%rs328, %rs329}, %r953;
	// begin inline asm
	{  cvt.f32.f16 %f1075, %rs328;}

	// end inline asm
	fma.rn.f32 	%f1131, %f857, %f1075, %f1130;
	// begin inline asm
	{  cvt.f32.f16 %f1076, %rs329;}

	// end inline asm
	fma.rn.f32 	%f1132, %f859, %f1076, %f1131;
	mov.b32 	%r954, %f1132;
	shfl.sync.bfly.b32	%r955|%p136, %r954, 8, 31, -1;
	mov.b32 	%f1133, %r955;
	add.f32 	%f1134, %f1132, %f1133;
	mov.b32 	%r956, %f1134;
	shfl.sync.bfly.b32	%r957|%p137, %r956, 4, 31, -1;
	mov.b32 	%f1135, %r957;
	add.f32 	%f1136, %f1134, %f1135;
	mov.b32 	%r958, %f1136;
	shfl.sync.bfly.b32	%r959|%p138, %r958, 2, 31, -1;
	mov.b32 	%f1137, %r959;
	add.f32 	%f1138, %f1136, %f1137;
	mov.b32 	%r960, %f1138;
	shfl.sync.bfly.b32	%r961|%p139, %r960, 1, 31, -1;
	mov.b32 	%f1139, %r961;
	add.f32 	%f1140, %f1138, %f1139;
	st.shared.f32 	[%r922+5004], %f1140;
	add.s32 	%r962, %r67, 1251;
	st.shared.u32 	[%r922+10124], %r962;
	barrier.sync 	0;
	mad.lo.s32 	%r963, %r5, 40, %r921;
	ld.shared.v2.u32 	{%r964, %r965}, [%r963];
	ld.shared.v2.u32 	{%r1337, %r1336}, [%r963+5120];
	ld.shared.v2.u32 	{%r966, %r967}, [%r963+8];
	ld.shared.v2.u32 	{%r1335, %r1334}, [%r963+5128];
	ld.shared.v2.u32 	{%r968, %r969}, [%r963+16];
	ld.shared.v2.u32 	{%r1333, %r1332}, [%r963+5136];
	ld.shared.v2.u32 	{%r970, %r971}, [%r963+24];
	ld.shared.v2.u32 	{%r1331, %r1330}, [%r963+5144];
	ld.shared.v2.u32 	{%r972, %r973}, [%r963+32];
	ld.shared.v2.u32 	{%r1329, %r1328}, [%r963+5152];
	setp.gt.s32 	%p140, %r964, -1;
	selp.b32 	%r974, -2147483648, -1, %p140;
	xor.b32  	%r1327, %r974, %r964;
	setp.gt.s32 	%p141, %r965, -1;
	selp.b32 	%r975, -2147483648, -1, %p141;
	xor.b32  	%r1326, %r975, %r965;
	setp.gt.s32 	%p142, %r966, -1;
	selp.b32 	%r976, -2147483648, -1, %p142;
	xor.b32  	%r1325, %r976, %r966;
	setp.gt.s32 	%p143, %r967, -1;
	selp.b32 	%r977, -2147483648, -1, %p143;
	xor.b32  	%r1324, %r977, %r967;
	setp.gt.s32 	%p144, %r968, -1;
	selp.b32 	%r978, -2147483648, -1, %p144;
	xor.b32  	%r1323, %r978, %r968;
	setp.gt.s32 	%p145, %r969, -1;
	selp.b32 	%r979, -2147483648, -1, %p145;
	xor.b32  	%r1322, %r979, %r969;
	setp.gt.s32 	%p146, %r970, -1;
	selp.b32 	%r980, -2147483648, -1, %p146;
	xor.b32  	%r1321, %r980, %r970;
	setp.gt.s32 	%p147, %r971, -1;
	selp.b32 	%r981, -2147483648, -1, %p147;
	xor.b32  	%r1320, %r981, %r971;
	setp.gt.s32 	%p148, %r972, -1;
	selp.b32 	%r982, -2147483648, -1, %p148;
	xor.b32  	%r1319, %r982, %r972;
	setp.gt.s32 	%p149, %r973, -1;
	selp.b32 	%r983, -2147483648, -1, %p149;
	xor.b32  	%r1318, %r983, %r973;
	mov.b32 	%r1339, 0;
$L__BB3_83:
	setp.ne.s32 	%p150, %r721, 31;
	mov.b32 	%r1041, 0;
	st.shared.u32 	[%r55], %r1041;
	st.shared.u32 	[%r55+512], %r1041;
	st.shared.u32 	[%r55+1024], %r1041;
	st.shared.u32 	[%r55+1536], %r1041;
	st.shared.u32 	[%r55+2048], %r1041;
	st.shared.u32 	[%r55+2560], %r1041;
	st.shared.u32 	[%r55+3072], %r1041;
	st.shared.u32 	[%r55+3584], %r1041;
	st.shared.u32 	[%r55+4096], %r1041;
	setp.eq.s32 	%p151, %r1327, 2147483647;
	selp.b32 	%r985, -2147483648, %r1327, %p151;
	// begin inline asm
	shr.b32 %r984, %r985, %r1339;
	// end inline asm
	and.b32  	%r1044, %r708, %r984;
	shl.b32 	%r1045, %r1044, 9;
	not.b32 	%r1046, %r1045;
	and.b32  	%r1047, %r1046, 3584;
	add.s32 	%r1048, %r55, %r1047;
	shr.u32 	%r1049, %r1044, 2;
	and.b32  	%r1050, %r1049, 1073741822;
	sub.s32 	%r113, %r1048, %r1050;
	ld.shared.u16 	%rs2, [%r113+2];
	add.s16 	%rs330, %rs2, 1;
	st.shared.u16 	[%r113+2], %rs330;
	setp.eq.s32 	%p152, %r1326, 2147483647;
	selp.b32 	%r988, -2147483648, %r1326, %p152;
	// begin inline asm
	shr.b32 %r987, %r988, %r1339;
	// end inline asm
	and.b32  	%r1051, %r708, %r987;
	shl.b32 	%r1052, %r1051, 9;
	not.b32 	%r1053, %r1052;
	and.b32  	%r1054, %r1053, 3584;
	add.s32 	%r1055, %r55, %r1054;
	shr.u32 	%r1056, %r1051, 2;
	and.b32  	%r1057, %r1056, 1073741822;
	sub.s32 	%r114, %r1055, %r1057;
	ld.shared.u16 	%rs3, [%r114+2];
	add.s16 	%rs331, %rs3, 1;
	st.shared.u16 	[%r114+2], %rs331;
	setp.eq.s32 	%p153, %r1325, 2147483647;
	selp.b32 	%r991, -2147483648, %r1325, %p153;
	// begin inline asm
	shr.b32 %r990, %r991, %r1339;
	// end inline asm
	and.b32  	%r1058, %r708, %r990;
	shl.b32 	%r1059, %r1058, 9;
	not.b32 	%r1060, %r1059;
	and.b32  	%r1061, %r1060, 3584;
	add.s32 	%r1062, %r55, %r1061;
	shr.u32 	%r1063, %r1058, 2;
	and.b32  	%r1064, %r1063, 1073741822;
	sub.s32 	%r115, %r1062, %r1064;
	ld.shared.u16 	%rs4, [%r115+2];
	add.s16 	%rs332, %rs4, 1;
	st.shared.u16 	[%r115+2], %rs332;
	setp.eq.s32 	%p154, %r1324, 2147483647;
	selp.b32 	%r994, -2147483648, %r1324, %p154;
	// begin inline asm
	shr.b32 %r993, %r994, %r1339;
	// end inline asm
	and.b32  	%r1065, %r708, %r993;
	shl.b32 	%r1066, %r1065, 9;
	not.b32 	%r1067, %r1066;
	and.b32  	%r1068, %r1067, 3584;
	add.s32 	%r1069, %r55, %r1068;
	shr.u32 	%r1070, %r1065, 2;
	and.b32  	%r1071, %r1070, 1073741822;
	sub.s32 	%r116, %r1069, %r1071;
	ld.shared.u16 	%rs5, [%r116+2];
	add.s16 	%rs333, %rs5, 1;
	st.shared.u16 	[%r116+2], %rs333;
	setp.eq.s32 	%p155, %r1323, 2147483647;
	selp.b32 	%r997, -2147483648, %r1323, %p155;
	// begin inline asm
	shr.b32 %r996, %r997, %r1339;
	// end inline asm
	and.b32  	%r1072, %r708, %r996;
	shl.b32 	%r1073, %r1072, 9;
	not.b32 	%r1074, %r1073;
	and.b32  	%r1075, %r1074, 3584;
	add.s32 	%r1076, %r55, %r1075;
	shr.u32 	%r1077, %r1072, 2;
	and.b32  	%r1078, %r1077, 1073741822;
	sub.s32 	%r117, %r1076, %r1078;
	ld.shared.u16 	%rs6, [%r117+2];
	add.s16 	%rs334, %rs6, 1;
	st.shared.u16 	[%r117+2], %rs334;
	setp.eq.s32 	%p156, %r1322, 2147483647;
	selp.b32 	%r1000, -2147483648, %r1322, %p156;
	// begin inline asm
	shr.b32 %r999, %r1000, %r1339;
	// end inline asm
	and.b32  	%r1079, %r708, %r999;
	shl.b32 	%r1080, %r1079, 9;
	not.b32 	%r1081, %r1080;
	and.b32  	%r1082, %r1081, 3584;
	add.s32 	%r1083, %r55, %r1082;
	shr.u32 	%r1084, %r1079, 2;
	and.b32  	%r1085, %r1084, 1073741822;
	sub.s32 	%r118, %r1083, %r1085;
	ld.shared.u16 	%rs7, [%r118+2];
	add.s16 	%rs335, %rs7, 1;
	st.shared.u16 	[%r118+2], %rs335;
	setp.eq.s32 	%p157, %r1321, 2147483647;
	selp.b32 	%r1003, -2147483648, %r1321, %p157;
	// begin inline asm
	shr.b32 %r1002, %r1003, %r1339;
	// end inline asm
	and.b32  	%r1086, %r708, %r1002;
	shl.b32 	%r1087, %r1086, 9;
	not.b32 	%r1088, %r1087;
	and.b32  	%r1089, %r1088, 3584;
	add.s32 	%r1090, %r55, %r1089;
	shr.u32 	%r1091, %r1086, 2;
	and.b32  	%r1092, %r1091, 1073741822;
	sub.s32 	%r119, %r1090, %r1092;
	ld.shared.u16 	%rs8, [%r119+2];
	add.s16 	%rs336, %rs8, 1;
	st.shared.u16 	[%r119+2], %rs336;
	setp.eq.s32 	%p158, %r1320, 2147483647;
	selp.b32 	%r1006, -2147483648, %r1320, %p158;
	// begin inline asm
	shr.b32 %r1005, %r1006, %r1339;
	// end inline asm
	and.b32  	%r1093, %r708, %r1005;
	shl.b32 	%r1094, %r1093, 9;
	not.b32 	%r1095, %r1094;
	and.b32  	%r1096, %r1095, 3584;
	add.s32 	%r1097, %r55, %r1096;
	shr.u32 	%r1098, %r1093, 2;
	and.b32  	%r1099, %r1098, 1073741822;
	sub.s32 	%r120, %r1097, %r1099;
	ld.shared.u16 	%rs9, [%r120+2];
	add.s16 	%rs337, %rs9, 1;
	st.shared.u16 	[%r120+2], %rs337;
	setp.eq.s32 	%p159, %r1319, 2147483647;
	selp.b32 	%r1009, -2147483648, %r1319, %p159;
	// begin inline asm
	shr.b32 %r1008, %r1009, %r1339;
	// end inline asm
	and.b32  	%r1100, %r708, %r1008;
	shl.b32 	%r1101, %r1100, 9;
	not.b32 	%r1102, %r1101;
	and.b32  	%r1103, %r1102, 3584;
	add.s32 	%r1104, %r55, %r1103;
	shr.u32 	%r1105, %r1100, 2;
	and.b32  	%r1106, %r1105, 1073741822;
	sub.s32 	%r121, %r1104, %r1106;
	ld.shared.u16 	%rs10, [%r121+2];
	add.s16 	%rs338, %rs10, 1;
	st.shared.u16 	[%r121+2], %rs338;
	setp.eq.s32 	%p160, %r1318, 2147483647;
	selp.b32 	%r1012, -2147483648, %r1318, %p160;
	// begin inline asm
	shr.b32 %r1011, %r1012, %r1339;
	// end inline asm
	and.b32  	%r1107, %r708, %r1011;
	shl.b32 	%r1108, %r1107, 9;
	not.b32 	%r1109, %r1108;
	and.b32  	%r1110, %r1109, 3584;
	add.s32 	%r1111, %r55, %r1110;
	shr.u32 	%r1112, %r1107, 2;
	and.b32  	%r1113, %r1112, 1073741822;
	sub.s32 	%r122, %r1111, %r1113;
	ld.shared.u16 	%rs11, [%r122+2];
	add.s16 	%rs339, %rs11, 1;
	st.shared.u16 	[%r122+2], %rs339;
	bar.sync 	0;
	ld.shared.u32 	%r123, [%r56];
	ld.shared.u32 	%r1114, [%r56+4];
	ld.shared.u32 	%r1115, [%r56+8];
	ld.shared.u32 	%r1116, [%r56+12];
	ld.shared.u32 	%r1117, [%r56+16];
	ld.shared.u32 	%r1118, [%r56+20];
	ld.shared.u32 	%r1119, [%r56+24];
	ld.shared.u32 	%r1120, [%r56+28];
	ld.shared.u32 	%r1121, [%r56+32];
	add.s32 	%r124, %r1114, %r123;
	add.s32 	%r125, %r1115, %r124;
	add.s32 	%r126, %r1116, %r125;
	add.s32 	%r127, %r1117, %r126;
	add.s32 	%r128, %r1118, %r127;
	add.s32 	%r129, %r1119, %r128;
	add.s32 	%r130, %r1120, %r129;
	add.s32 	%r1018, %r1121, %r130;
	mov.b32 	%r1016, 1;
	mov.b32 	%r1043, -1;
	// begin inline asm
	{  .reg .u32 r0;  .reg .pred p;  shfl.sync.up.b32 r0|p, %r1018, %r1016, %r1041, %r1043;  @p add.u32 r0, r0, %r1018;  mov.u32 %r1014, r0;}
	// end inline asm
	mov.b32 	%r1022, 2;
	// begin inline asm
	{  .reg .u32 r0;  .reg .pred p;  shfl.sync.up.b32 r0|p, %r1014, %r1022, %r1041, %r1043;  @p add.u32 r0, r0, %r1014;  mov.u32 %r1020, r0;}
	// end inline asm
	mov.b32 	%r1028, 4;
	// begin inline asm
	{  .reg .u32 r0;  .reg .pred p;  shfl.sync.up.b32 r0|p, %r1020, %r1028, %r1041, %r1043;  @p add.u32 r0, r0, %r1020;  mov.u32 %r1026, r0;}
	// end inline asm
	mov.b32 	%r1034, 8;
	// begin inline asm
	{  .reg .u32 r0;  .reg .pred p;  shfl.sync.up.b32 r0|p, %r1026, %r1034, %r1041, %r1043;  @p add.u32 r0, r0, %r1026;  mov.u32 %r1032, r0;}
	// end inline asm
	mov.b32 	%r1040, 16;
	// begin inline asm
	{  .reg .u32 r0;  .reg .pred p;  shfl.sync.up.b32 r0|p, %r1032, %r1040, %r1041, %r1043;  @p add.u32 r0, r0, %r1032;  mov.u32 %r1038, r0;}
	// end inline asm
	@%p150 bra 	$L__BB3_85;
	shl.b32 	%r1122, %r21, 2;
	mov.u32 	%r1123, _ZZ37topk_attn_block_specialization_kernelP6__halfPKS_S2_S2_S2_E22candidate_sort_storage;
	add.s32 	%r1124, %r1123, %r1122;
	st.shared.u32 	[%r1124+4608], %r1038;
$L__BB3_85:
	sub.s32 	%r1125, %r1038, %r1018;
	setp.ne.s32 	%p161, %r721, 0;
	setp.gt.u32 	%p162, %r3, 31;
	setp.eq.s32 	%p163, %r21, 3;
	setp.eq.s32 	%p164, %r21, 2;
	setp.eq.s32 	%p165, %r21, 1;
	bar.sync 	0;
	ld.shared.v4.u32 	{%r1126, %r1127, %r1128, %r1129}, [_ZZ37topk_attn_block_specialization_kernelP6__halfPKS_S2_S2_S2_E22candidate_sort_storage+4608];
	selp.b32 	%r1130, %r1126, %r1316, %p165;
	add.s32 	%r1131, %r1127, %r1126;
	selp.b32 	%r1132, %r1131, %r1130, %p164;
	add.s32 	%r1133, %r1131, %r1128;
	selp.b32 	%r1316, %r1133, %r1132, %p163;
	add.s32 	%r134, %r1133, %r1129;
	selp.b32 	%r1134, %r1125, 0, %p161;
	add.s32 	%r1135, %r1316, %r1134;
	selp.b32 	%r1340, %r1135, %r1125, %p162;
	@%p1 bra 	$L__BB3_87;
	shl.b32 	%r1340, %r134, 16;
	st.shared.u32 	[_ZZ37topk_attn_block_specialization_kernelP6__halfPKS_S2_S2_S2_E22candidate_sort_storage+4628], %r1340;
$L__BB3_87:
	setp.eq.s32 	%p166, %r3, 0;
	bar.sync 	0;
	mov.u32 	%r1136, _ZZ37topk_attn_block_specialization_kernelP6__halfPKS_S2_S2_S2_E22candidate_sort_storage;
	ld.shared.u32 	%r1137, [_ZZ37topk_attn_block_specialization_kernelP6__halfPKS_S2_S2_S2_E22candidate_sort_storage+4628];
	selp.b32 	%r1138, 0, %r1137, %p166;
	add.s32 	%r1139, %r1340, %r1138;
	add.s32 	%r1140, %r123, %r1139;
	add.s32 	%r1141, %r124, %r1139;
	add.s32 	%r1142, %r125, %r1139;
	add.s32 	%r1143, %r126, %r1139;
	add.s32 	%r1144, %r127, %r1139;
	add.s32 	%r1145, %r128, %r1139;
	add.s32 	%r1146, %r129, %r1139;
	add.s32 	%r1147, %r130, %r1139;
	st.shared.u32 	[%r56], %r1139;
	st.shared.u32 	[%r56+4], %r1140;
	st.shared.u32 	[%r56+8], %r1141;
	st.shared.u32 	[%r56+12], %r1142;
	st.shared.u32 	[%r56+16], %r1143;
	st.shared.u32 	[%r56+20], %r1144;
	st.shared.u32 	[%r56+24], %r1145;
	st.shared.u32 	[%r56+28], %r1146;
	st.shared.u32 	[%r56+32], %r1147;
	bar.sync 	0;
	cvt.u32.u16 	%r1148, %rs2;
	ld.shared.u16 	%r1149, [%r113+2];
	add.s32 	%r1150, %r1149, %r1148;
	cvt.u32.u16 	%r1151, %rs3;
	ld.shared.u16 	%r1152, [%r114+2];
	add.s32 	%r1153, %r1152, %r1151;
	cvt.u32.u16 	%r1154, %rs4;
	ld.shared.u16 	%r1155, [%r115+2];
	add.s32 	%r1156, %r1155, %r1154;
	cvt.u32.u16 	%r1157, %rs5;
	ld.shared.u16 	%r1158, [%r116+2];
	add.s32 	%r1159, %r1158, %r1157;
	cvt.u32.u16 	%r1160, %rs6;
	ld.shared.u16 	%r1161, [%r117+2];
	add.s32 	%r1162, %r1161, %r1160;
	cvt.u32.u16 	%r1163, %rs7;
	ld.shared.u16 	%r1164, [%r118+2];
	add.s32 	%r1165, %r1164, %r1163;
	cvt.u32.u16 	%r1166, %rs8;
	ld.shared.u16 	%r1167, [%r119+2];
	add.s32 	%r1168, %r1167, %r1166;
	cvt.u32.u16 	%r1169, %rs9;
	ld.shared.u16 	%r1170, [%r120+2];
	add.s32 	%r1171, %r1170, %r1169;
	cvt.u32.u16 	%r1172, %rs10;
	ld.shared.u16 	%r1173, [%r121+2];
	add.s32 	%r1174, %r1173, %r1172;
	cvt.u32.u16 	%r1175, %rs11;
	ld.shared.u16 	%r1176, [%r122+2];
	add.s32 	%r1177, %r1176, %r1175;
	bar.sync 	0;
	shl.b32 	%r1178, %r1150, 2;
	add.s32 	%r1179, %r1136, %r1178;
	st.shared.u32 	[%r1179], %r1327;
	shl.b32 	%r1180, %r1153, 2;
	add.s32 	%r1181, %r1136, %r1180;
	st.shared.u32 	[%r1181], %r1326;
	shl.b32 	%r1182, %r1156, 2;
	add.s32 	%r1183, %r1136, %r1182;
	st.shared.u32 	[%r1183], %r1325;
	shl.b32 	%r1184, %r1159, 2;
	add.s32 	%r1185, %r1136, %r1184;
	st.shared.u32 	[%r1185], %r1324;
	shl.b32 	%r1186, %r1162, 2;
	add.s32 	%r1187, %r1136, %r1186;
	st.shared.u32 	[%r1187], %r1323;
	shl.b32 	%r1188, %r1165, 2;
	add.s32 	%r1189, %r1136, %r1188;
	st.shared.u32 	[%r1189], %r1322;
	shl.b32 	%r1190, %r1168, 2;
	add.s32 	%r1191, %r1136, %r1190;
	st.shared.u32 	[%r1191], %r1321;
	shl.b32 	%r1192, %r1171, 2;
	add.s32 	%r1193, %r1136, %r1192;
	st.shared.u32 	[%r1193], %r1320;
	shl.b32 	%r1194, %r1174, 2;
	add.s32 	%r1195, %r1136, %r1194;
	st.shared.u32 	[%r1195], %r1319;
	shl.b32 	%r1196, %r1177, 2;
	add.s32 	%r1197, %r1136, %r1196;
	st.shared.u32 	[%r1197], %r1318;
	bar.sync 	0;
	ld.shared.v2.f32 	{%f1141, %f1142}, [%r54];
	mov.b32 	%r1327, %f1141;
	mov.b32 	%r1326, %f1142;
	shl.b32 	%r1198, %r3, 2;
	add.s32 	%r1199, %r56, %r1198;
	ld.shared.v2.f32 	{%f1143, %f1144}, [%r1199+8];
	mov.b32 	%r1325, %f1143;
	mov.b32 	%r1324, %f1144;
	ld.shared.v2.f32 	{%f1145, %f1146}, [%r1199+16];
	mov.b32 	%r1323, %f1145;
	mov.b32 	%r1322, %f1146;
	ld.shared.v2.f32 	{%f1147, %f1148}, [%r1199+24];
	mov.b32 	%r1321, %f1147;
	mov.b32 	%r1320, %f1148;
	ld.shared.v2.f32 	{%f1149, %f1150}, [%r1199+32];
	mov.b32 	%r1319, %f1149;
	mov.b32 	%r1318, %f1150;
	bar.sync 	0;
	st.shared.u32 	[%r1179], %r1337;
	st.shared.u32 	[%r1181], %r1336;
	st.shared.u32 	[%r1183], %r1335;
	st.shared.u32 	[%r1185], %r1334;
	st.shared.u32 	[%r1187], %r1333;
	st.shared.u32 	[%r1189], %r1332;
	st.shared.u32 	[%r1191], %r1331;
	st.shared.u32 	[%r1193], %r1330;
	st.shared.u32 	[%r1195], %r1329;
	st.shared.u32 	[%r1197], %r1328;
	bar.sync 	0;
	ld.shared.v2.u32 	{%r1337, %r1336}, [%r54];
	ld.shared.v2.u32 	{%r1335, %r1334}, [%r1199+8];
	ld.shared.v2.u32 	{%r1333, %r1332}, [%r1199+16];
	ld.shared.v2.u32 	{%r1331, %r1330}, [%r1199+24];
	ld.shared.v2.u32 	{%r1329, %r1328}, [%r1199+32];
	setp.gt.u32 	%p167, %r1339, 27;
	@%p167 bra 	$L__BB3_106;
	add.s32 	%r1339, %r1339, 4;
	bar.sync 	0;
	bra.uni 	$L__BB3_83;
$L__BB3_89:
	mov.u32 	%r59, %cluster_nctarank;
	add.s32 	%r60, %r59, -1;
	setp.eq.s32 	%p185, %r60, 0;
	@%p185 bra 	$L__BB3_118;
	mul.lo.s32 	%r61, %r5, 5;
	add.s32 	%r1260, %r59, -2;
	and.b32  	%r62, %r60, 3;
	setp.lt.u32 	%p186, %r1260, 3;
	mov.b32 	%r1359, 0;
	@%p186 bra 	$L__BB3_101;
	and.b32  	%r1359, %r60, -4;
	mov.b32 	%r1343, 0;
	mul.wide.u32 	%rd153, %r61, 4;
$L__BB3_92:
	setp.ne.s32 	%p187, %r5, 0;
	mad.lo.s32 	%r1262, %r1343, 640, %r61;
	mov.u32 	%r1263, _ZZ37topk_attn_block_specialization_kernelP6__halfPKS_S2_S2_S2_E10kv_indices;
	cvt.u64.u32 	%rd150, %r1263;
	cvta.shared.u64 	%rd151, %rd150;
	mapa.u64	%rd152, %rd151, %r1343;
	shl.b32 	%r1264, %r1262, 2;
	add.s32 	%r181, %r1263, %r1264;
	ld.shared.u32 	%r1265, [%r181];
	add.s64 	%rd154, %rd152, %rd153;
	st.u32 	[%rd154], %r1265;
	ld.shared.u32 	%r1266, [%r181+4];
	st.u32 	[%rd154+4], %r1266;
	ld.shared.u32 	%r1267, [%r181+8];
	st.u32 	[%rd154+8], %r1267;
	ld.shared.u32 	%r1268, [%r181+12];
	st.u32 	[%rd154+12], %r1268;
	ld.shared.u32 	%r1269, [%r181+16];
	st.u32 	[%rd154+16], %r1269;
	barrier.sync 	0;
	@%p187 bra 	$L__BB3_94;
	mov.u32 	%r1270, _ZZ37topk_attn_block_specialization_kernelP6__halfPKS_S2_S2_S2_E4lock;
	cvt.u64.u32 	%rd155, %r1270;
	cvta.shared.u64 	%rd156, %rd155;
	mapa.u64	%rd157, %rd156, %r1343;
	mov.b32 	%r1271, 1;
	st.u32 	[%rd157], %r1271;
$L__BB3_94:
	setp.ne.s32 	%p188, %r5, 0;
	add.s32 	%r182, %r1343, 1;
	cvta.shared.u64 	%rd159, %rd150;
	mapa.u64	%rd160, %rd159, %r182;
	ld.shared.u32 	%r1273, [%r181+2560];
	add.s64 	%rd162, %rd160, %rd153;
	st.u32 	[%rd162], %r1273;
	ld.shared.u32 	%r1274, [%r181+2564];
	st.u32 	[%rd162+4], %r1274;
	ld.shared.u32 	%r1275, [%r181+2568];
	st.u32 	[%rd162+8], %r1275;
	ld.shared.u32 	%r1276, [%r181+2572];
	st.u32 	[%rd162+12], %r1276;
	ld.shared.u32 	%r1277, [%r181+2576];
	st.u32 	[%rd162+16], %r1277;
	barrier.sync 	0;
	@%p188 bra 	$L__BB3_96;
	mov.u32 	%r1278, _ZZ37topk_attn_block_specialization_kernelP6__halfPKS_S2_S2_S2_E4lock;
	cvt.u64.u32 	%rd163, %r1278;
	cvta.shared.u64 	%rd164, %rd163;
	mapa.u64	%rd165, %rd164, %r182;
	mov.b32 	%r1279, 1;
	st.u32 	[%rd165], %r1279;
$L__BB3_96:
	setp.ne.s32 	%p189, %r5, 0;
	add.s32 	%r183, %r1343, 2;
	cvta.shared.u64 	%rd167, %rd150;
	mapa.u64	%rd168, %rd167, %r183;
	ld.shared.u32 	%r1281, [%r181+5120];
	add.s64 	%rd170, %rd168, %rd153;
	st.u32 	[%rd170], %r1281;
	ld.shared.u32 	%r1282, [%r181+5124];
	st.u32 	[%rd170+4], %r1282;
	ld.shared.u32 	%r1283, [%r181+5128];
	st.u32 	[%rd170+8], %r1283;
	ld.shared.u32 	%r1284, [%r181+5132];
	st.u32 	[%rd170+12], %r1284;
	ld.shared.u32 	%r1285, [%r181+5136];
	st.u32 	[%rd170+16], %r1285;
	barrier.sync 	0;
	@%p189 bra 	$L__BB3_98;
	mov.u32 	%r1286, _ZZ37topk_attn_block_specialization_kernelP6__halfPKS_S2_S2_S2_E4lock;
	cvt.u64.u32 	%rd171, %r1286;
	cvta.shared.u64 	%rd172, %rd171;
	mapa.u64	%rd173, %rd172, %r183;
	mov.b32 	%r1287, 1;
	st.u32 	[%rd173], %r1287;
$L__BB3_98:
	setp.ne.s32 	%p190, %r5, 0;
	add.s32 	%r184, %r1343, 3;
	cvta.shared.u64 	%rd175, %rd150;
	mapa.u64	%rd176, %rd175, %r184;
	ld.shared.u32 	%r1289, [%r181+7680];
	add.s64 	%rd178, %rd176, %rd153;
	st.u32 	[%rd178], %r1289;
	ld.shared.u32 	%r1290, [%r181+7684];
	st.u32 	[%rd178+4], %r1290;
	ld.shared.u32 	%r1291, [%r181+7688];
	st.u32 	[%rd178+8], %r1291;
	ld.shared.u32 	%r1292, [%r181+7692];
	st.u32 	[%rd178+12], %r1292;
	ld.shared.u32 	%r1293, [%r181+7696];
	st.u32 	[%rd178+16], %r1293;
	barrier.sync 	0;
	@%p190 bra 	$L__BB3_100;
	mov.u32 	%r1294, _ZZ37topk_attn_block_specialization_kernelP6__halfPKS_S2_S2_S2_E4lock;
	cvt.u64.u32 	%rd179, %r1294;
	cvta.shared.u64 	%rd180, %rd179;
	mapa.u64	%rd181, %rd180, %r184;
	mov.b32 	%r1295, 1;
	st.u32 	[%rd181], %r1295;
$L__BB3_100:
	add.s32 	%r1343, %r1343, 4;
	setp.eq.s32 	%p191, %r1343, %r1359;
	@%p191 bra 	$L__BB3_101;
	bra.uni 	$L__BB3_92;
$L__BB3_101:
	setp.eq.s32 	%p192, %r62, 0;
	@%p192 bra 	$L__BB3_118;
	neg.s32 	%r1361, %r62;
	mul.lo.s32 	%r1296, %r5, 20;
	mad.lo.s32 	%r1297, %r1359, 2560, %r1296;
	mov.u32 	%r1298, _ZZ37topk_attn_block_specialization_kernelP6__halfPKS_S2_S2_S2_E10kv_indices;
	add.s32 	%r1299, %r1297, %r1298;
	add.s32 	%r1360, %r1299, 8;
	cvt.u64.u32 	%rd182, %r1298;
	mul.wide.u32 	%rd185, %r61, 4;
$L__BB3_103:
	.pragma "nounroll";
	setp.ne.s32 	%p193, %r5, 0;
	cvta.shared.u64 	%rd183, %rd182;
	mapa.u64	%rd184, %rd183, %r1359;
	ld.shared.u32 	%r1301, [%r1360+-8];
	add.s64 	%rd186, %rd184, %rd185;
	st.u32 	[%rd186], %r1301;
	ld.shared.u32 	%r1302, [%r1360+-4];
	st.u32 	[%rd186+4], %r1302;
	ld.shared.u32 	%r1303, [%r1360];
	st.u32 	[%rd186+8], %r1303;
	ld.shared.u32 	%r1304, [%r1360+4];
	st.u32 	[%rd186+12], %r1304;
	ld.shared.u32 	%r1305, [%r1360+8];
	st.u32 	[%rd186+16], %r1305;
	barrier.sync 	0;
	@%p193 bra 	$L__BB3_105;
	mov.u32 	%r1306, _ZZ37topk_attn_block_specialization_kernelP6__halfPKS_S2_S2_S2_E4lock;
	cvt.u64.u32 	%rd187, %r1306;
	cvta.shared.u64 	%rd188, %rd187;
	mapa.u64	%rd189, %rd188, %r1359;
	mov.b32 	%r1307, 1;
	st.u32 	[%rd189], %r1307;
$L__BB3_105:
	add.s32 	%r1359, %r1359, 1;
	add.s32 	%r1361, %r1361, 1;
	setp.ne.s32 	%p194, %r1361, 0;
	add.s32 	%r1360, %r1360, 2560;
	@%p194 bra 	$L__BB3_103;
	bra.uni 	$L__BB3_118;
$L__BB3_106:
	setp.gt.u32 	%p168, %r5, 511;
	setp.gt.s32 	%p169, %r1327, -1;
	selp.b32 	%r1200, -1, -2147483648, %p169;
	xor.b32  	%r1201, %r1200, %r1327;
	setp.gt.s32 	%p170, %r1326, -1;
	selp.b32 	%r1202, -1, -2147483648, %p170;
	xor.b32  	%r1203, %r1202, %r1326;
	setp.gt.s32 	%p171, %r1325, -1;
	selp.b32 	%r1204, -1, -2147483648, %p171;
	xor.b32  	%r1205, %r1204, %r1325;
	setp.gt.s32 	%p172, %r1324, -1;
	selp.b32 	%r1206, -1, -2147483648, %p172;
	xor.b32  	%r1207, %r1206, %r1324;
	setp.gt.s32 	%p173, %r1323, -1;
	selp.b32 	%r1208, -1, -2147483648, %p173;
	xor.b32  	%r1209, %r1208, %r1323;
	setp.gt.s32 	%p174, %r1322, -1;
	selp.b32 	%r1210, -1, -2147483648, %p174;
	xor.b32  	%r1211, %r1210, %r1322;
	setp.gt.s32 	%p175, %r1321, -1;
	selp.b32 	%r1212, -1, -2147483648, %p175;
	xor.b32  	%r1213, %r1212, %r1321;
	setp.gt.s32 	%p176, %r1320, -1;
	selp.b32 	%r1214, -1, -2147483648, %p176;
	xor.b32  	%r1215, %r1214, %r1320;
	setp.gt.s32 	%p177, %r1319, -1;
	selp.b32 	%r1216, -1, -2147483648, %p177;
	xor.b32  	%r1217, %r1216, %r1319;
	setp.gt.s32 	%p178, %r1318, -1;
	selp.b32 	%r1218, -1, -2147483648, %p178;
	xor.b32  	%r1219, %r1218, %r1318;
	barrier.sync 	0;
	mov.u32 	%r1220, shmem_base;
	mad.lo.s32 	%r1221, %r5, 40, %r1220;
	st.shared.v2.u32 	[%r1221+16640], {%r1201, %r1203};
	st.shared.v2.u32 	[%r1221+21760], {%r1337, %r1336};
	st.shared.v2.u32 	[%r1221+16648], {%r1205, %r1207};
	st.shared.v2.u32 	[%r1221+21768], {%r1335, %r1334};
	st.shared.v2.u32 	[%r1221+16656], {%r1209, %r1211};
	st.shared.v2.u32 	[%r1221+21776], {%r1333, %r1332};
	st.shared.v2.u32 	[%r1221+16664], {%r1213, %r1215};
	st.shared.v2.u32 	[%r1221+21784], {%r1331, %r1330};
	st.shared.v2.u32 	[%r1221+16672], {%r1217, %r1219};
	st.shared.v2.u32 	[%r1221+21792], {%r1329, %r1328};
	barrier.sync 	0;
	@%p168 bra 	$L__BB3_113;
	and.b32  	%r169, %r52, 3;
	setp.eq.s32 	%p179, %r169, 3;
	shl.b32 	%r170, %r1315, 9;
	mov.u32 	%r1341, %r5;
	@%p179 bra 	$L__BB3_111;
	setp.eq.s32 	%p180, %r169, 0;
	shl.b32 	%r1222, %r5, 2;
	add.s32 	%r1224, %r1220, %r1222;
	add.s32 	%r171, %r1224, 21760;
	ld.shared.u32 	%r1225, [%r1224+21760];
	add.s32 	%r1226, %r1225, %r66;
	add.s32 	%r1227, %r170, %r5;
	shl.b32 	%r1228, %r1227, 2;
	mov.u32 	%r1229, _ZZ37topk_attn_block_specialization_kernelP6__halfPKS_S2_S2_S2_E10kv_indices;
	add.s32 	%r172, %r1229, %r1228;
	st.shared.u32 	[%r172], %r1226;
	mov.u32 	%r1341, %r51;
	@%p180 bra 	$L__BB3_111;
	setp.eq.s32 	%p181, %r169, 1;
	add.s32 	%r173, %r171, %r57;
	ld.shared.u32 	%r1230, [%r173];
	add.s32 	%r1231, %r1230, %r66;
	add.s32 	%r174, %r172, %r57;
	st.shared.u32 	[%r174], %r1231;
	mov.u32 	%r1341, %r58;
	@%p181 bra 	$L__BB3_111;
	mov.u32 	%r1232, %ntid.x;
	add.s32 	%r1341, %r58, %r1232;
	add.s32 	%r1233, %r173, %r57;
	ld.shared.u32 	%r1234, [%r1233];
	add.s32 	%r1235, %r1234, %r66;
	add.s32 	%r1236, %r174, %r57;
	st.shared.u32 	[%r1236], %r1235;
$L__BB3_111:
	setp.lt.u32 	%p182, %r52, 3;
	@%p182 bra 	$L__BB3_113;
$L__BB3_112:
	shl.b32 	%r1237, %r1341, 2;
	add.s32 	%r1239, %r1220, %r1237;
	add.s32 	%r1240, %r1239, 21760;
	ld.shared.u32 	%r1241, [%r1239+21760];
	add.s32 	%r1242, %r1241, %r66;
	add.s32 	%r1243, %r170, %r1341;
	shl.b32 	%r1244, %r1243, 2;
	mov.u32 	%r1245, _ZZ37topk_attn_block_specialization_kernelP6__halfPKS_S2_S2_S2_E10kv_indices;
	add.s32 	%r1246, %r1245, %r1244;
	st.shared.u32 	[%r1246], %r1242;
	add.s32 	%r1247, %r1240, %r57;
	ld.shared.u32 	%r1248, [%r1247];
	add.s32 	%r1249, %r1248, %r66;
	add.s32 	%r1250, %r1246, %r57;
	st.shared.u32 	[%r1250], %r1249;
	add.s32 	%r1251, %r1247, %r57;
	ld.shared.u32 	%r1252, [%r1251];
	add.s32 	%r1253, %r1252, %r66;
	add.s32 	%r1254, %r1250, %r57;
	st.shared.u32 	[%r1254], %r1253;
	add.s32 	%r1255, %r1251, %r57;
	ld.shared.u32 	%r1256, [%r1255];
	add.s32 	%r1257, %r1256, %r66;
	add.s32 	%r1258, %r1254, %r57;
	st.shared.u32 	[%r1258], %r1257;
	add.s32 	%r1341, %r57, %r1341;
	setp.lt.u32 	%p183, %r1341, 512;
	@%p183 bra 	$L__BB3_112;
$L__BB3_113:
	barrier.sync 	0;
	add.s32 	%r1315, %r1315, 1;
	setp.eq.s32 	%p184, %r1315, 5;
	@%p184 bra 	$L__BB3_89;
	bra.uni 	$L__BB3_80;
$L__BB3_114:
	barrier.cluster.arrive;
	barrier.cluster.wait;
	add.s32 	%r1355, %r1355, 1;
	add.s32 	%r1354, %r1354, 1;
	setp.eq.s32 	%p71, %r1354, 0;
	@%p71 bra 	$L__BB3_115;
	bra.uni 	$L__BB3_64;
$L__BB3_115:
	setp.gt.u32 	%p72, %r5, 15;
	@%p72 bra 	$L__BB3_117;
	ld.shared.f32 	%f843, [_ZZ37topk_attn_block_specialization_kernelP6__halfPKS_S2_S2_S2_E17cluster_local_sum];
	rcp.rn.f32 	%f844, %f843;
	mul.f32 	%f835, %f44, %f844;
	// begin inline asm
	{  cvt.rn.f16.f32 %rs215, %f835;}

	// end inline asm
	mul.f32 	%f836, %f45, %f844;
	// begin inline asm
	{  cvt.rn.f16.f32 %rs216, %f836;}

	// end inline asm
	mul.f32 	%f837, %f46, %f844;
	// begin inline asm
	{  cvt.rn.f16.f32 %rs217, %f837;}

	// end inline asm
	mul.f32 	%f838, %f47, %f844;
	// begin inline asm
	{  cvt.rn.f16.f32 %rs218, %f838;}

	// end inline asm
	mul.f32 	%f839, %f48, %f844;
	// begin inline asm
	{  cvt.rn.f16.f32 %rs219, %f839;}

	// end inline asm
	mul.f32 	%f840, %f49, %f844;
	// begin inline asm
	{  cvt.rn.f16.f32 %rs220, %f840;}

	// end inline asm
	mul.f32 	%f841, %f50, %f844;
	// begin inline asm
	{  cvt.rn.f16.f32 %rs221, %f841;}

	// end inline asm
	mul.f32 	%f842, %f51, %f844;
	// begin inline asm
	{  cvt.rn.f16.f32 %rs222, %f842;}

	// end inline asm
	mov.b32 	%r626, {%rs221, %rs222};
	mov.b32 	%r627, {%rs219, %rs220};
	mov.b32 	%r628, {%rs217, %rs218};
	mov.b32 	%r629, {%rs215, %rs216};
	st.v4.b32 	[%rd2+32768], {%r629, %r628, %r627, %r626};
$L__BB3_117:
	barrier.sync 	0;
	add.s32 	%r630, %r11, %r5;
	mul.wide.u32 	%rd129, %r630, 2;
	add.s64 	%rd128, %rd31, %rd129;
	mul.wide.u32 	%rd130, %r5, 2;
	add.s64 	%rd131, %rd1, %rd130;
	ld.u16 	%rs224, [%rd131+32768];
	// begin inline asm
	{ atom.add.noftz.f16 %rs223,[%rd128],%rs224; }

	// end inline asm
$L__BB3_118:
	ret;

}


// ===== COMPILED SASS (sm_100) =====

	.target	sm_100

	.elftype	@"ET_EXEC"


//--------------------- .note.nv.tkinfo           --------------------------
	.section	.note.nv.tkinfo,"",@"SHT_NOTE"
	.sectionflags	@"SHF_NOTE_NV_TKINFO"
	.tkinfo
        /*0018*/ 	.word	0x00000002
        /*0030*/ 	.string	""
        /*0030*/ 	.string	"ptxas"
        /*0030*/ 	.string	"Cuda compilation tools, release 13.0, V13.0.88"
        /*0030*/ 	.string	"Build cuda_13.0.r13.0/compiler.36424714_0"
        /*0030*/ 	.string	"-arch sm_100 -m 64 "



//--------------------- .note.nv.cuinfo           --------------------------
	.section	.note.nv.cuinfo,"",@"SHT_NOTE"
	.sectionflags	@"SHF_NOTE_NV_CUINFO"
        /*0018*/ 	.short	0x0002
        /*001a*/ 	.short	0x0064
        /*001c*/ 	.short	0x0082
	.zero		2


//--------------------- .nv.info                  --------------------------
	.section	.nv.info,"",@"SHT_CUDA_INFO"
	.align	4


	//----- nvinfo : EIATTR_REGCOUNT
	.align		4
        /*0000*/ 	.byte	0x04, 0x2f
        /*0002*/ 	.short	(.L_32 - .L_31)
	.align		4
.L_31:
        /*0004*/ 	.word	index@(_Z16gemv_topk_kernelPK6__halfS1_S1_Pi)
        /*0008*/ 	.word	0x00000046


	//----- nvinfo : EIATTR_FRAME_SIZE
	.align		4
.L_32:
        /*000c*/ 	.byte	0x04, 0x11
        /*000e*/ 	.short	(.L_34 - .L_33)
	.align		4
.L_33:
        /*0010*/ 	.word	index@(_Z16gemv_topk_kernelPK6__halfS1_S1_Pi)
        /*0014*/ 	.word	0x00000000


	//----- nvinfo : EIATTR_REGCOUNT
	.align		4
.L_34:
        /*0018*/ 	.byte	0x04, 0x2f
        /*001a*/ 	.short	(.L_36 - .L_35)
	.align		4
.L_35:
        /*001c*/ 	.word	index@(_Z20MHAFlashDecodeKernelP6__halfS0_S0_S0_Pi)
        /*0020*/ 	.word	0x00000038


	//----- nvinfo : EIATTR_FRAME_SIZE
	.align		4
.L_36:
        /*0024*/ 	.byte	0x04, 0x11
        /*0026*/ 	.short	(.L_38 - .L_37)
	.align		4
.L_37:
        /*0028*/ 	.word	index@($__internal_2_$__cuda_sm20_rcp_rn_f32_slowpath)
        /*002c*/ 	.word	0x00000000


	//----- nvinfo : EIATTR_FRAME_SIZE
	.align		4
.L_38:
        /*0030*/ 	.byte	0x04, 0x11
        /*0032*/ 	.short	(.L_40 - .L_39)
	.align		4
.L_39:
        /*0034*/ 	.word	index@(_Z20MHAFlashDecodeKernelP6__halfS0_S0_S0_Pi)
        /*0038*/ 	.word	0x00000000


	//----- nvinfo : EIATTR_REGCOUNT
	.align		4
.L_40:
        /*003c*/ 	.byte	0x04, 0x2f
        /*003e*/ 	.short	(.L_42 - .L_41)
	.align		4
.L_41:
        /*0040*/ 	.word	index@(_Z22topk_attn_fused_kernelP6__halfPKS_S2_S2_S2_)
        /*0044*/ 	.word	0x00000048


	//----- nvinfo : EIATTR_FRAME_SIZE
	.align		4
.L_42:
        /*0048*/ 	.byte	0x04, 0x11
        /*004a*/ 	.short	(.L_44 - .L_43)
	.align		4
.L_43:
        /*004c*/ 	.word	index@($__internal_1_$__cuda_sm20_rcp_rn_f32_slowpath)
        /*0050*/ 	.word	0x00000000


	//----- nvinfo : EIATTR_FRAME_SIZE
	.align		4
.L_44:
        /*0054*/ 	.byte	0x04, 0x11
        /*0056*/ 	.short	(.L_46 - .L_45)
	.align		4
.L_45:
        /*0058*/ 	.word	index@(_Z22topk_attn_fused_kernelP6__halfPKS_S2_S2_S2_)
        /*005c*/ 	.word	0x00000000


	//----- nvinfo : EIATTR_REGCOUNT
	.align		4
.L_46:
        /*0060*/ 	.byte	0x04, 0x2f
        /*0062*/ 	.short	(.L_48 - .L_47)
	.align		4
.L_47:
        /*0064*/ 	.word	index@(_Z37topk_attn_block_specialization_kernelP6__halfPKS_S2_S2_S2_)
        /*0068*/ 	.word	0x00000058


	//----- nvinfo : EIATTR_FRAME_SIZE
	.align		4
.L_48:
        /*006c*/ 	.byte	0x04, 0x11
        /*006e*/ 	.short	(.L_50 - .L_49)
	.align		4
.L_49:
        /*0070*/ 	.word	index@($__internal_0_$__cuda_sm20_rcp_rn_f32_slowpath)
        /*0074*/ 	.word	0x00000008


	//----- nvinfo : EIATTR_FRAME_SIZE
	.align		4
.L_50:
        /*0078*/ 	.byte	0x04, 0x11
        /*007a*/ 	.short	(.L_52 - .L_51)
	.align		4
.L_51:
        /*007c*/ 	.word	index@(_Z37topk_attn_block_specialization_kernelP6__halfPKS_S2_S2_S2_)
        /*0080*/ 	.word	0x00000008


	//----- nvinfo : EIATTR_MIN_STACK_SIZE
	.align		4
.L_52:
        /*0084*/ 	.byte	0x04, 0x12
        /*0086*/ 	.short	(.L_54 - .L_53)
	.align		4
.L_53:
        /*0088*/ 	.word	index@(_Z37topk_attn_block_specialization_kernelP6__halfPKS_S2_S2_S2_)
        /*008c*/ 	.word	0x00000008


	//----- nvinfo : EIATTR_MIN_STACK_SIZE
	.align		4
.L_54:
        /*0090*/ 	.byte	0x04, 0x12
        /*0092*/ 	.short	(.L_56 - .L_55)
	.align		4
.L_55:
        /*0094*/ 	.word	index@(_Z22topk_attn_fused_kernelP6__halfPKS_S2_S2_S2_)
        /*0098*/ 	.word	0x00000000


	//----- nvinfo : EIATTR_MIN_STACK_SIZE
	.align		4
.L_56:
        /*009c*/ 	.byte	0x04, 0x12
        /*009e*/ 	.short	(.L_58 - .L_57)
	.align		4
.L_57:
        /*00a0*/ 	.word	index@(_Z20MHAFlashDecodeKernelP6__halfS0_S0_S0_Pi)
        /*00a4*/ 	.word	0x00000000


	//----- nvinfo : EIATTR_MIN_STACK_SIZE
	.align		4
.L_58:
        /*00a8*/ 	.byte	0x04, 0x12
        /*00aa*/ 	.short	(.L_60 - .L_59)
	.align		4
.L_59:
        /*00ac*/ 	.word	index@(_Z16gemv_topk_kernelPK6__halfS1_S1_Pi)
        /*00b0*/ 	.word	0x00000000
.L_60:


//--------------------- .nv.compat                --------------------------
	.section	.nv.compat,"",@"SHT_CUDA_COMPAT_INFO"
	.align	4
        /*0000*/ 	.byte	0x02, 0x09, 0x00, 0x00, 0x02, 0x02, 0x01, 0x00, 0x02, 0x05, 0x05, 0x00, 0x03, 0x07, 0x01, 0x01
        /*0010*/ 	.byte	0x02, 0x03, 0x00, 0x00, 0x02, 0x06, 0x01, 0x00, 0x04, 0x0b, 0x08, 0x00, 0x09, 0x00, 0x00, 0x00
        /*0020*/ 	.byte	0x00, 0x00, 0x00, 0x00


//--------------------- .nv.info._Z37topk_attn_block_specialization_kernelP6__halfPKS_S2_S2_S2_ --------------------------
	.section	.nv.info._Z37topk_attn_block_specialization_kernelP6__halfPKS_S2_S2_S2_,"",@"SHT_CUDA_INFO"
	.sectionflags	@""
	.align	4


	//----- nvinfo : EIATTR_CUDA_API_VERSION
	.align		4
        /*0000*/ 	.byte	0x04, 0x37
        /*0002*/ 	.short	(.L_62 - .L_61)
.L_61:
        /*0004*/ 	.word	0x00000082


	//----- nvinfo : EIATTR_KPARAM_INFO
	.align		4
.L_62:
        /*0008*/ 	.byte	0x04, 0x17
        /*000a*/ 	.short	(.L_64 - .L_63)
.L_63:
        /*000c*/ 	.word	0x00000000
        /*0010*/ 	.short	0x0004
        /*0012*/ 	.short	0x0020
        /*0014*/ 	.byte	0x00, 0xf5, 0x21, 0x00


	//----- nvinfo : EIATTR_KPARAM_INFO
	.align		4
.L_64:
        /*0018*/ 	.byte	0x04, 0x17
        /*001a*/ 	.short	(.L_66 - .L_65)
.L_65:
        /*001c*/ 	.word	0x00000000
        /*0020*/ 	.short	0x0003
        /*0022*/ 	.short	0x0018
        /*0024*/ 	.byte	0x00, 0xf5, 0x21, 0x00


	//----- nvinfo : EIATTR_KPARAM_INFO
	.align		4
.L_66:
        /*0028*/ 	.byte	0x04, 0x17
        /*002a*/ 	.short	(.L_68 - .L_67)
.L_67:
        /*002c*/ 	.word	0x00000000
        /*0030*/ 	.short	0x0002
        /*0032*/ 	.short	0x0010
        /*0034*/ 	.byte	0x00, 0xf5, 0x21, 0x00


	//----- nvinfo : EIATTR_KPARAM_INFO
	.align		4
.L_68:
        /*0038*/ 	.byte	0x04, 0x17
        /*003a*/ 	.short	(.L_70 - .L_69)
.L_69:
        /*003c*/ 	.word	0x00000000
        /*0040*/ 	.short	0x0001
        /*0042*/ 	.short	0x0008
        /*0044*/ 	.byte	0x00, 0xf5, 0x21, 0x00


	//----- nvinfo : EIATTR_KPARAM_INFO
	.align		4
.L_70:
        /*0048*/ 	.byte	0x04, 0x17
        /*004a*/ 	.short	(.L_72 - .L_71)
.L_71:
        /*004c*/ 	.word	0x00000000
        /*0050*/ 	.short	0x0000
        /*0052*/ 	.short	0x0000
        /*0054*/ 	.byte	0x00, 0xf5, 0x21, 0x00


	//----- nvinfo : EIATTR_EXPLICIT_CLUSTER
	.align		4
.L_72:
        /*0058*/ 	.byte	0x01, 0x3e
	.zero		2


	//----- nvinfo : EIATTR_CTA_PER_CLUSTER
	.align		4
        /*005c*/ 	.byte	0x04, 0x3d
        /*005e*/ 	.short	(.L_74 - .L_73)
.L_73:
        /*0060*/ 	.word	0x00000005
        /*0064*/ 	.word	0x00000001
        /*0068*/ 	.word	0x00000001


	//----- nvinfo : EIATTR_SPARSE_MMA_MASK
	.align		4
.L_74:
        /*006c*/ 	.byte	0x03, 0x50
        /*006e*/ 	.short	0x0000


	//----- nvinfo : EIATTR_MAXREG_COUNT
	.align		4
        /*0070*/ 	.byte	0x03, 0x1b
        /*0072*/ 	.short	0x00ff


	//----- nvinfo : EIATTR_NUM_BARRIERS
	.align		4
        /*0074*/ 	.byte	0x02, 0x4c
        /*0076*/ 	.byte	0x01
	.zero		1


	//----- nvinfo : EIATTR_EXTERNS
	.align		4
        /*0078*/ 	.byte	0x04, 0x0f
        /*007a*/ 	.short	(.L_76 - .L_75)


	//   ....[0]....
	.align		4
.L_75:
        /*007c*/ 	.word	index@(vprintf)


	//----- nvinfo : EIATTR_MERCURY_ISA_VERSION
	.align		4
.L_76:
        /*0080*/ 	.byte	0x03, 0x5f
        /*0082*/ 	.short	0x0101


	//----- nvinfo : EIATTR_COOP_GROUP_MASK_REGIDS
	.align		4
        /*0084*/ 	.byte	0x04, 0x29
        /*0086*/ 	.short	(.L_78 - .L_77)


	//   ....[0]....
.L_77:
        /*0088*/ 	.word	0xffffffff


	//   ....[1]....
        /*008c*/ 	.word	0xffffffff


	//   ....[2]....
        /*0090*/ 	.word	0xffffffff


	//   ....[3]....
        /*0094*/ 	.word	0xffffffff


	//   ....[4]....
        /*0098*/ 	.word	0xffffffff


	//   ....[5]....
        /*009c*/ 	.word	0xffffffff


	//   ....[6]....
        /*00a0*/ 	.word	0xffffffff


	//   ....[7]....
        /*00a4*/ 	.word	0xffffffff


	//   ....[8]....
        /*00a8*/ 	.word	0xffffffff


	//   ....[9]....
        /*00ac*/ 	.word	0xffffffff


	//   ....[10]....
        /*00b0*/ 	.word	0xffffffff


	//   ....[11]....
        /*00b4*/ 	.word	0xffffffff


	//   ....[12]....
        /*00b8*/ 	.word	0xffffffff


	//   ....[13]....
        /*00bc*/ 	.word	0xffffffff


	//   ....[14]....
        /*00c0*/ 	.word	0xffffffff


	//   ....[15]....
        /*00c4*/ 	.word	0xffffffff


	//   ....[16]....
        /*00c8*/ 	.word	0xffffffff


	//   ....[17]....
        /*00cc*/ 	.word	0xffffffff


	//   ....[18]....
        /*00d0*/ 	.word	0xffffffff


	//   ....[19]....
        /*00d4*/ 	.word	0xffffffff


	//   ....[20]....
        /*00d8*/ 	.word	0xffffffff


	//   ....[21]....
        /*00dc*/ 	.word	0xffffffff


	//   ....[22]....
        /*00e0*/ 	.word	0xffffffff


	//   ....[23]....
        /*00e4*/ 	.word	0xffffffff


	//   ....[24]....
        /*00e8*/ 	.word	0xffffffff


	//   ....[25]....
        /*00ec*/ 	.word	0xffffffff


	//   ....[26]....
        /*00f0*/ 	.word	0xffffffff


	//   ....[27]....
        /*00f4*/ 	.word	0xffffffff


	//   ....[28]....
        /*00f8*/ 	.word	0xffffffff


	//   ....[29]....
        /*00fc*/ 	.word	0xffffffff


	//   ....[30]....
        /*0100*/ 	.word	0xffffffff


	//   ....[31]....
        /*0104*/ 	.word	0xffffffff


	//   ....[32]....
        /*0108*/ 	.word	0xffffffff


	//   ....[33]....
        /*010c*/ 	.word	0xffffffff


	//   ....[34]....
        /*0110*/ 	.word	0xffffffff


	//   ....[35]....
        /*0114*/ 	.word	0xffffffff


	//   ....[36]....
        /*0118*/ 	.word	0xffffffff


	//   ....[37]....
        /*011c*/ 	.word	0xffffffff


	//   ....[38]....
        /*0120*/ 	.word	0xffffffff


	//   ....[39]....
        /*0124*/ 	.word	0xffffffff


	//   ....[40]....
        /*0128*/ 	.word	0xffffffff


	//   ....[41]....
        /*012c*/ 	.word	0xffffffff


	//   ....[42]....
        /*0130*/ 	.word	0xffffffff


	//   ....[43]....
        /*0134*/ 	.word	0xffffffff


	//   ....[44]....
        /*0138*/ 	.word	0xffffffff


	//   ....[45]....
        /*013c*/ 	.word	0xffffffff


	//   ....[46]....
        /*0140*/ 	.word	0xffffffff


	//   ....[47]....
        /*0144*/ 	.word	0xffffffff


	//   ....[48]....
        /*0148*/ 	.word	0xffffffff


	//   ....[49]....
        /*014c*/ 	.word	0xffffffff


	//   ....[50]....
        /*0150*/ 	.word	0xffffffff


	//   ....[51]....
        /*0154*/ 	.word	0xffffffff


	//   ....[52]....
        /*0158*/ 	.word	0xffffffff


	//   ....[53]....
        /*015c*/ 	.word	0xffffffff


	//   ....[54]....
        /*0160*/ 	.word	0xffffffff


	//   ....[55]....
        /*0164*/ 	.word	0xffffffff


	//   ....[56]....
        /*0168*/ 	.word	0xffffffff


	//   ....[57]....
        /*016c*/ 	.word	0xffffffff


	//   ....[58]....
        /*0170*/ 	.word	0xffffffff


	//   ....[59]....
        /*0174*/ 	.word	0xffffffff


	//   ....[60]....
        /*0178*/ 	.word	0xffffffff


	//   ....[61]....
        /*017c*/ 	.word	0xffffffff


	//   ....[62]....
        /*0180*/ 	.word	0xffffffff


	//   ....[63]....
        /*0184*/ 	.word	0xffffffff


	//   ....[64]....
        /*0188*/ 	.word	0xffffffff


	//   ....[65]....
        /*018c*/ 	.word	0xffffffff


	//   ....[66]....
        /*0190*/ 	.word	0xffffffff


	//   ....[67]....
        /*0194*/ 	.word	0xffffffff


	//   ....[68]....
        /*0198*/ 	.word	0xffffffff


	//   ....[69]....
        /*019c*/ 	.word	0xffffffff


	//   ....[70]....
        /*01a0*/ 	.word	0xffffffff


	//   ....[71]....
        /*01a4*/ 	.word	0xffffffff


	//   ....[72]....
        /*01a8*/ 	.word	0xffffffff


	//   ....[73]....
        /*01ac*/ 	.word	0xffffffff


	//   ....[74]....
        /*01b0*/ 	.word	0xffffffff


	//   ....[75]....
        /*01b4*/ 	.word	0xffffffff


	//   ....[76]....
        /*01b8*/ 	.word	0xffffffff


	//   ....[77]....
        /*01bc*/ 	.word	0xffffffff


	//   ....[78]....
        /*01c0*/ 	.word	0xffffffff


	//   ....[79]....
        /*01c4*/ 	.word	0xffffffff


	//   ....[80]....
        /*01c8*/ 	.word	0xffffffff


	//   ....[81]....
        /*01cc*/ 	.word	0xffffffff


	//   ....[82]....
        /*01d0*/ 	.word	0xffffffff


	//   ....[83]....
        /*01d4*/ 	.word	0xffffffff


	//   ....[84]....
        /*01d8*/ 	.word	0xffffffff


	//   ....[85]....
        /*01dc*/ 	.word	0xffffffff


	//   ....[86]....
        /*01e0*/ 	.word	0xffffffff


	//   ....[87]....
        /*01e4*/ 	.word	0xffffffff


	//   ....[88]....
        /*01e8*/ 	.word	0xffffffff


	//   ....[89]....
        /*01ec*/ 	.word	0xffffffff


	//   ....[90]....
        /*01f0*/ 	.word	0xffffffff


	//   ....[91]....
        /*01f4*/ 	.word	0xffffffff


	//   ....[92]....
        /*01f8*/ 	.word	0xffffffff


	//   ....[93]....
        /*01fc*/ 	.word	0xffffffff


	//   ....[94]....
        /*0200*/ 	.word	0xffffffff


	//   ....[95]....
        /*0204*/ 	.word	0xffffffff


	//   ....[96]....
        /*0208*/ 	.word	0xffffffff


	//   ....[97]....
        /*020c*/ 	.word	0xffffffff


	//   ....[98]....
        /*0210*/ 	.word	0xffffffff


	//   ....[99]....
        /*0214*/ 	.word	0xffffffff


	//   ....[100]....
        /*0218*/ 	.word	0xffffffff


	//   ....[101]....
        /*021c*/ 	.word	0xffffffff


	//   ....[102]....
        /*0220*/ 	.word	0xffffffff


	//   ....[103]....
        /*0224*/ 	.word	0xffffffff


	//   ....[104]....
        /*0228*/ 	.word	0xffffffff


	//   ....[105]....
        /*022c*/ 	.word	0xffffffff


	//   ....[106]....
        /*0230*/ 	.word	0xffffffff


	//   ....[107]....
        /*0234*/ 	.word	0xffffffff


	//   ....[108]....
        /*0238*/ 	.word	0xffffffff


	//   ....[109]....
        /*023c*/ 	.word	0x0500000f


	//   ....[110]....
        /*0240*/ 	.word	0x0500000f


	//   ....[111]....
        /*0244*/ 	.word	0x0500000f


	//   ....[112]....
        /*0248*/ 	.word	0x0500000f


	//   ....[113]....
        /*024c*/ 	.word	0x0500000f


	//   ....[114]....
        /*0250*/ 	.word	0x0500000f


	//   ....[115]....
        /*0254*/ 	.word	0x0500000f


	//   ....[116]....
        /*0258*/ 	.word	0x0500000f


	//   ....[117]....
        /*025c*/ 	.word	0x0500000f


	//   ....[118]....
        /*0260*/ 	.word	0x0500000f


	//   ....[119]....
        /*0264*/ 	.word	0x0500000f


	//   ....[120]....
        /*0268*/ 	.word	0x0500000f


	//   ....[121]....
        /*026c*/ 	.word	0x0500000f


	//   ....[122]....
        /*0270*/ 	.word	0x0500000f


	//   ....[123]....
        /*0274*/ 	.word	0x0500000f


	//   ....[124]....
        /*0278*/ 	.word	0x0500000f


	//   ....[125]....
        /*027c*/ 	.word	0x0500000f


	//   ....[126]....
        /*0280*/ 	.word	0x0500000f


	//   ....[127]....
        /*0284*/ 	.word	0x0500000f


	//   ....[128]....
        /*0288*/ 	.word	0x0500000f


	//   ....[129]....
        /*028c*/ 	.word	0x0500000f


	//   ....[130]....
        /*0290*/ 	.word	0x0500000f


	//   ....[131]....
        /*0294*/ 	.word	0x0500000f


	//   ....[132]....
        /*0298*/ 	.word	0x0500000f


	//   ....[133]....
        /*029c*/ 	.word	0x0500000f


	//   ....[134]....
        /*02a0*/ 	.word	0x0500000f


	//   ....[135]....
        /*02a4*/ 	.word	0x0500000f


	//   ....[136]....
        /*02a8*/ 	.word	0x0500000f


	//   ....[137]....
        /*02ac*/ 	.word	0x0500000f


	//   ....[138]....
        /*02b0*/ 	.word	0x0500000f


	//   ....[139]....
        /*02b4*/ 	.word	0x0500000f


	//   ....[140]....
        /*02b8*/ 	.word	0x0500000f


	//   ....[141]....
        /*02bc*/ 	.word	0x0500000f


	//   ....[142]....
        /*02c0*/ 	.word	0x0500000f


	//   ....[143]....
        /*02c4*/ 	.word	0x0500000f


	//   ....[144]....
        /*02c8*/ 	.word	0x0500000f


	//   ....[145]....
        /*02cc*/ 	.word	0x0500000f


	//   ....[146]....
        /*02d0*/ 	.word	0x0500000f


	//   ....[147]....
        /*02d4*/ 	.word	0x0500000f


	//   ....[148]....
        /*02d8*/ 	.word	0x0500000f


	//   ....[149]....
        /*02dc*/ 	.word	0x0500000f


	//   ....[150]....
        /*02e0*/ 	.word	0x0500000f


	//----- nvinfo : EIATTR_COOP_GROUP_INSTR_OFFSETS
	.align		4
.L_78:
        /*02e4*/ 	.byte	0x04, 0x28
        /*02e6*/ 	.short	(.L_80 - .L_79)


	//   ....[0]....
.L_79:
        /*02e8*/ 	.word	0x00001300


	//   ....[1]....
        /*02ec*/ 	.word	0x00001330


	//   ....[2]....
        /*02f0*/ 	.word	0x00001be0


	//   ....[3]....
        /*02f4*/ 	.word	0x00001f00


	//   ....[4]....
        /*02f8*/ 	.word	0x00002130


	//   ....[5]....
        /*02fc*/ 	.word	0x00002160


	//   ....[6]....
        /*0300*/ 	.word	0x00002170


	//   ....[7]....
        /*0304*/ 	.word	0x00002180


	//   ....[8]....
        /*0308*/ 	.word	0x000021f0


	//   ....[9]....
        /*030c*/ 	.word	0x00002210


	//   ....[10]....
        /*0310*/ 	.word	0x00002230


	//   ....[11]....
        /*0314*/ 	.word	0x00002240


	//   ....[12]....
        /*0318*/ 	.word	0x00002270


	//   ....[13]....
        /*031c*/ 	.word	0x00002290


	//   ....[14]....
        /*0320*/ 	.word	0x000022b0


	//   ....[15]....
        /*0324*/ 	.word	0x000022e0


	//   ....[16]....
        /*0328*/ 	.word	0x00002330


	//   ....[17]....
        /*032c*/ 	.word	0x00002350


	//   ....[18]....
        /*0330*/ 	.word	0x00002360


	//   ....[19]....
        /*0334*/ 	.word	0x00002560


	//   ....[20]....
        /*0338*/ 	.word	0x00002b50


	//   ....[21]....
        /*033c*/ 	.word	0x00002bd0


	//   ....[22]....
        /*0340*/ 	.word	0x00002c20


	//   ....[23]....
        /*0344*/ 	.word	0x00003000


	//   ....[24]....
        /*0348*/ 	.word	0x00003040


	//   ....[25]....
        /*034c*/ 	.word	0x00003060


	//   ....[26]....
        /*0350*/ 	.word	0x00003070


	//   ....[27]....
        /*0354*/ 	.word	0x000030a0


	//   ....[28]....
        /*0358*/ 	.word	0x000030c0


	//   ....[29]....
        /*035c*/ 	.word	0x000030e0


	//   ....[30]....
        /*0360*/ 	.word	0x000030f0


	//   ....[31]....
        /*0364*/ 	.word	0x00003120


	//   ....[32]....
        /*0368*/ 	.word	0x00003140


	//   ....[33]....
        /*036c*/ 	.word	0x00003160


	//   ....[34]....
        /*0370*/ 	.word	0x00003170


	//   ....[35]....
        /*0374*/ 	.word	0x000031a0


	//   ....[36]....
        /*0378*/ 	.word	0x000031c0


	//   ....[37]....
        /*037c*/ 	.word	0x000031e0


	//   ....[38]....
        /*0380*/ 	.word	0x000031f0


	//   ....[39]....
        /*0384*/ 	.word	0x000038b0


	//   ....[40]....
        /*0388*/ 	.word	0x000039b0


	//   ....[41]....
        /*038c*/ 	.word	0x00007f60


	//   ....[42]....
        /*0390*/ 	.word	0x00008440


	//   ....[43]....
        /*0394*/ 	.word	0x00008460


	//   ....[44]....
        /*0398*/ 	.word	0x00008480


	//   ....[45]....
        /*039c*/ 	.word	0x000084a0


	//   ....[46]....
        /*03a0*/ 	.word	0x00008600


	//   ....[47]....
        /*03a4*/ 	.word	0x00008620


	//   ....[48]....
        /*03a8*/ 	.word	0x00008640


	//   ....[49]....
        /*03ac*/ 	.word	0x00008660


	//   ....[50]....
        /*03b0*/ 	.word	0x000087e0


	//   ....[51]....
        /*03b4*/ 	.word	0x00008800


	//   ....[52]....
        /*03b8*/ 	.word	0x00008820


	//   ....[53]....
        /*03bc*/ 	.word	0x00008840


	//   ....[54]....
        /*03c0*/ 	.word	0x000089a0


	//   ....[55]....
        /*03c4*/ 	.word	0x000089c0


	//   ....[56]....
        /*03c8*/ 	.word	0x000089e0


	//   ....[57]....
        /*03cc*/ 	.word	0x00008a00


	//   ....[58]....
        /*03d0*/ 	.word	0x00008e80


	//   ....[59]....
        /*03d4*/ 	.word	0x00008ea0


	//   ....[60]....
        /*03d8*/ 	.word	0x00008ec0


	//   ....[61]....
        /*03dc*/ 	.word	0x00008ee0


	//   ....[62]....
        /*03e0*/ 	.word	0x00008f00


	//   ....[63]....
        /*03e4*/ 	.word	0x00009a60


	//   ....[64]....
        /*03e8*/ 	.word	0x00009a80


	//   ....[65]....
        /*03ec*/ 	.word	0x00009aa0


	//   ....[66]....
        /*03f0*/ 	.word	0x00009ac0


	//   ....[67]....
        /*03f4*/ 	.word	0x00009c40


	//   ....[68]....
        /*03f8*/ 	.word	0x00009c60


	//   ....[69]....
        /*03fc*/ 	.word	0x00009c80


	//   ....[70]....
        /*0400*/ 	.word	0x00009ca0


	//   ....[71]....
        /*0404*/ 	.word	0x00009df0


	//   ....[72]....
        /*0408*/ 	.word	0x00009e10


	//   ....[73]....
        /*040c*/ 	.word	0x00009e30


	//   ....[74]....
        /*0410*/ 	.word	0x00009e50


	//   ....[75]....
        /*0414*/ 	.word	0x00009fa0


	//   ....[76]....
        /*0418*/ 	.word	0x00009fc0


	//   ....[77]....
        /*041c*/ 	.word	0x00009fe0


	//   ....[78]....
        /*0420*/ 	.word	0x0000a000


	//   ....[79]....
        /*0424*/ 	.word	0x0000a1d0


	//   ....[80]....
        /*0428*/ 	.word	0x0000a1f0


	//   ....[81]....
        /*042c*/ 	.word	0x0000a210


	//   ....[82]....
        /*0430*/ 	.word	0x0000a230


	//   ....[83]....
        /*0434*/ 	.word	0x0000a390


	//   ....[84]....
        /*0438*/ 	.word	0x0000a3b0


	//   ....[85]....
        /*043c*/ 	.word	0x0000a3d0


	//   ....[86]....
        /*0440*/ 	.word	0x0000a3f0


	//   ....[87]....
        /*0444*/ 	.word	0x0000a550


	//   ....[88]....
        /*0448*/ 	.word	0x0000a570


	//   ....[89]....
        /*044c*/ 	.word	0x0000a590


	//   ....[90]....
        /*0450*/ 	.word	0x0000a5b0


	//   ....[91]....
        /*0454*/ 	.word	0x0000a700


	//   ....[92]....
        /*0458*/ 	.word	0x0000a720


	//   ....[93]....
        /*045c*/ 	.word	0x0000a740


	//   ....[94]....
        /*0460*/ 	.word	0x0000a760


	//   ....[95]....
        /*0464*/ 	.word	0x0000a790


	//   ....[96]....
        /*0468*/ 	.word	0x0000b3c0


	//   ....[97]....
        /*046c*/ 	.word	0x0000b3e0


	//   ....[98]....
        /*0470*/ 	.word	0x0000b410


	//   ....[99]....
        /*0474*/ 	.word	0x0000b440


	//   ....[100]....
        /*0478*/ 	.word	0x0000b460


	//   ....[101]....
        /*047c*/ 	.word	0x0000bb80


	//   ....[102]....
        /*0480*/ 	.word	0x0000be70


	//   ....[103]....
        /*0484*/ 	.word	0x0000c220


	//   ....[104]....
        /*0488*/ 	.word	0x0000c5a0


	//   ....[105]....
        /*048c*/ 	.word	0x0000c740


	//   ....[106]....
        /*0490*/ 	.word	0x0000c8d0


	//   ....[107]....
        /*0494*/ 	.word	0x0000ca10


	//   ....[108]....
        /*0498*/ 	.word	0x0000cc00


	//   ....[109]....
        /*049c*/ 	.word	0x0000cdc0


	//   ....[110]....
        /*04a0*/ 	.word	0x0000ced0


	//   ....[111]....
        /*04a4*/ 	.word	0x0000d050


	//   ....[112]....
        /*04a8*/ 	.word	0x0000d310


	//   ....[113]....
        /*04ac*/ 	.word	0x0000d3e0


	//   ....[114]....
        /*04b0*/ 	.word	0x0000d470


	//   ....[115]....
        /*04b4*/ 	.word	0x0000d4f0


	//   ....[116]....
        /*04b8*/ 	.word	0x0000d550


	//   ....[117]....
        /*04bc*/ 	.word	0x0000d5d0


	//   ....[118]....
        /*04c0*/ 	.word	0x0000d680


	//   ....[119]....
        /*04c4*/ 	.word	0x0000d770


	//   ....[120]....
        /*04c8*/ 	.word	0x0000d7d0


	//   ....[121]....
        /*04cc*/ 	.word	0x0000d8c0


	//   ....[122]....
        /*04d0*/ 	.word	0x0000d9d0


	//   ....[123]....
        /*04d4*/ 	.word	0x0000db40


	//   ....[124]....
        /*04d8*/ 	.word	0x0000dba0


	//   ....[125]....
        /*04dc*/ 	.word	0x0000dc40


	//   ....[126]....
        /*04e0*/ 	.word	0x0000dd00


	//   ....[127]....
        /*04e4*/ 	.word	0x0000dde0


	//   ....[128]....
        /*04e8*/ 	.word	0x0000dfa0


	//   ....[129]....
        /*04ec*/ 	.word	0x0000e060


	//   ....[130]....
        /*04f0*/ 	.word	0x0000e2d0


	//   ....[131]....
        /*04f4*/ 	.word	0x0000e3a0


	//   ....[132]....
        /*04f8*/ 	.word	0x0000e400


	//   ....[133]....
        /*04fc*/ 	.word	0x0000e460


	//   ....[134]....
        /*0500*/ 	.word	0x0000e4c0


	//   ....[135]....
        /*0504*/ 	.word	0x0000e560


	//   ....[136]....
        /*0508*/ 	.word	0x0000e620


	//   ....[137]....
        /*050c*/ 	.word	0x0000e750


	//   ....[138]....
        /*0510*/ 	.word	0x0000e7b0


	//   ....[139]....
        /*0514*/ 	.word	0x0000e850


	//   ....[140]....
        /*0518*/ 	.word	0x0000e950


	//   ....[141]....
        /*051c*/ 	.word	0x0000e9c0


	//   ....[142]....
        /*0520*/ 	.word	0x0000ea20


	//   ....[143]....
        /*0524*/ 	.word	0x0000ea90


	//   ....[144]....
        /*0528*/ 	.word	0x0000eb00


	//   ....[145]....
        /*052c*/ 	.word	0x0000eb70


	//   ....[146]....
        /*0530*/ 	.word	0x0000ec00


	//   ....[147]....
        /*0534*/ 	.word	0x0000f370


	//   ....[148]....
        /*0538*/ 	.word	0x0000f3f0


	//   ....[149]....
        /*053c*/ 	.word	0x00010350


	//   ....[150]....
        /*0540*/ 	.word	0x000120f0


	//----- nvinfo : EIATTR_VRC_CTA_INIT_COUNT
	.align		4
.L_80:
        /*0544*/ 	.byte	0x02, 0x4a
	.zero		1
	.zero		1


	//----- nvinfo : EIATTR_SYSCALL_OFFSETS
	.align		4
        /*0548*/ 	.byte	0x04, 0x46
        /*054a*/ 	.short	(.L_82 - .L_81)


	//   ....[0]....
.L_81:
        /*054c*/ 	.word	0x00000500


	//   ....[1]....
        /*0550*/ 	.word	0x000005d0


	//   ....[2]....
        /*0554*/ 	.word	0x000006a0


	//   ....[3]....
        /*0558*/ 	.word	0x00000770


	//   ....[4]....
        /*055c*/ 	.word	0x00000840


	//   ....[5]....
        /*0560*/ 	.word	0x00000910


	//   ....[6]....
        /*0564*/ 	.word	0x000009e0


	//   ....[7]....
        /*0568*/ 	.word	0x00000ab0


	//   ....[8]....
        /*056c*/ 	.word	0x00000b80


	//   ....[9]....
        /*0570*/ 	.word	0x00000c50


	//   ....[10]....
        /*0574*/ 	.word	0x00000d20


	//   ....[11]....
        /*0578*/ 	.word	0x00000df0


	//   ....[12]....
        /*057c*/ 	.word	0x00000ec0


	//   ....[13]....
        /*0580*/ 	.word	0x00000f90


	//   ....[14]....
        /*0584*/ 	.word	0x00001060


	//   ....[15]....
        /*0588*/ 	.word	0x00001130


	//   ....[16]....
        /*058c*/ 	.word	0x00001200


	//   ....[17]....
        /*0590*/ 	.word	0x00001270


	//----- nvinfo : EIATTR_ATOM16_EMUL_INSTR_REG_MAP
	.align		4
.L_82:
        /*0594*/ 	.byte	0x04, 0x2e
        /*0596*/ 	.short	(.L_84 - .L_83)


	//   ....[0]....
.L_83:
        /*0598*/ 	.word	0x00007fe0
        /*059c*/ 	.short	0x0002
        /*059e*/ 	.short	0x0000


	//   ....[1]....
        /*05a0*/ 	.word	0x00008050
        /*05a4*/ 	.short	0x0002
        /*05a6*/ 	.short	0x0000


	//----- nvinfo : EIATTR_EXIT_INSTR_OFFSETS
	.align		4
.L_84:
        /*05a8*/ 	.byte	0x04, 0x1c
        /*05aa*/ 	.short	(.L_86 - .L_85)


	//   ....[0]....
.L_85:
        /*05ac*/ 	.word	0x00008090


	//   ....[1]....
        /*05b0*/ 	.word	0x0000c2d0


	//   ....[2]....
        /*05b4*/ 	.word	0x0000ca40


	//   ....[3]....
        /*05b8*/ 	.word	0x0000cd10


	//----- nvinfo : EIATTR_CRS_STACK_SIZE
	.align		4
.L_86:
        /*05bc*/ 	.byte	0x04, 0x1e
        /*05be*/ 	.short	(.L_88 - .L_87)
.L_87:
        /*05c0*/ 	.word	0x00000000


	//----- nvinfo : EIATTR_CBANK_PARAM_SIZE
	.align		4
.L_88:
        /*05c4*/ 	.byte	0x03, 0x19
        /*05c6*/ 	.short	0x0028


	//----- nvinfo : EIATTR_PARAM_CBANK
	.align		4
        /*05c8*/ 	.byte	0x04, 0x0a
        /*05ca*/ 	.short	(.L_90 - .L_89)
	.align		4
.L_89:
        /*05cc*/ 	.word	index@(.nv.constant0._Z37topk_attn_block_specialization_kernelP6__halfPKS_S2_S2_S2_)
        /*05d0*/ 	.short	0x0380
        /*05d2*/ 	.short	0x0028


	//----- nvinfo : EIATTR_SW_WAR
	.align		4
.L_90:
        /*05d4*/ 	.byte	0x04, 0x36
        /*05d6*/ 	.short	(.L_92 - .L_91)
.L_91:
        /*05d8*/ 	.word	0x00000008
.L_92:


//--------------------- .nv.info._Z22topk_attn_fused_kernelP6__halfPKS_S2_S2_S2_ --------------------------
	.section	.nv.info._Z22topk_attn_fused_kernelP6__halfPKS_S2_S2_S2_,"",@"SHT_CUDA_INFO"
	.sectionflags	@""
	.align	4


	//----- nvinfo : EIATTR_CUDA_API_VERSION
	.align		4
        /*0000*/ 	.byte	0x04, 0x37
        /*0002*/ 	.short	(.L_94 - .L_93)
.L_93:
        /*0004*/ 	.word	0x00000082


	//----- nvinfo : EIATTR_KPARAM_INFO
	.align		4
.L_94:
        /*0008*/ 	.byte	0x04, 0x17
        /*000a*/ 	.short	(.L_96 - .L_95)
.L_95:
        /*000c*/ 	.word	0x00000000
        /*0010*/ 	.short	0x0004
        /*0012*/ 	.short	0x0020
        /*0014*/ 	.byte	0x00, 0xf5, 0x21, 0x00


	//----- nvinfo : EIATTR_KPARAM_INFO
	.align		4
.L_96:
        /*0018*/ 	.byte	0x04, 0x17
        /*001a*/ 	.short	(.L_98 - .L_97)
.L_97:
        /*001c*/ 	.word	0x00000000
        /*0020*/ 	.short	0x0003
        /*0022*/ 	.short	0x0018
        /*0024*/ 	.byte	0x00, 0xf5, 0x21, 0x00


	//----- nvinfo : EIATTR_KPARAM_INFO
	.align		4
.L_98:
        /*0028*/ 	.byte	0x04, 0x17
        /*002a*/ 	.short	(.L_100 - .L_99)
.L_99:
        /*002c*/ 	.word	0x00000000
        /*0030*/ 	.short	0x0002
        /*0032*/ 	.short	0x0010
        /*0034*/ 	.byte	0x00, 0xf5, 0x21, 0x00


	//----- nvinfo : EIATTR_KPARAM_INFO
	.align		4
.L_100:
        /*0038*/ 	.byte	0x04, 0x17
        /*003a*/ 	.short	(.L_102 - .L_101)
.L_101:
        /*003c*/ 	.word	0x00000000
        /*0040*/ 	.short	0x0001
        /*0042*/ 	.short	0x0008
        /*0044*/ 	.byte	0x00, 0xf5, 0x21, 0x00


	//----- nvinfo : EIATTR_KPARAM_INFO
	.align		4
.L_102:
        /*0048*/ 	.byte	0x04, 0x17
        /*004a*/ 	.short	(.L_104 - .L_103)
.L_103:
        /*004c*/ 	.word	0x00000000
        /*0050*/ 	.short	0x0000
        /*0052*/ 	.short	0x0000
        /*0054*/ 	.byte	0x00, 0xf5, 0x21, 0x00


	//----- nvinfo : EIATTR_EXPLICIT_CLUSTER
	.align		4
.L_104:
        /*0058*/ 	.byte	0x01, 0x3e
	.zero		2


	//----- nvinfo : EIATTR_CTA_PER_CLUSTER
	.align		4
        /*005c*/ 	.byte	0x04, 0x3d
        /*005e*/ 	.short	(.L_106 - .L_105)
.L_105:
        /*0060*/ 	.word	0x00000005
        /*0064*/ 	.word	0x00000001
        /*0068*/ 	.word	0x00000001


	//----- nvinfo : EIATTR_SPARSE_MMA_MASK
	.align		4
.L_106:
        /*006c*/ 	.byte	0x03, 0x50
        /*006e*/ 	.short	0x0000


	//----- nvinfo : EIATTR_MAXREG_COUNT
	.align		4
        /*0070*/ 	.byte	0x03, 0x1b
        /*0072*/ 	.short	0x00ff


	//----- nvinfo : EIATTR_NUM_BARRIERS
	.align		4
        /*0074*/ 	.byte	0x02, 0x4c
        /*0076*/ 	.byte	0x01
	.zero		1


	//----- nvinfo : EIATTR_MERCURY_ISA_VERSION
	.align		4
        /*0078*/ 	.byte	0x03, 0x5f
        /*007a*/ 	.short	0x0101


	//----- nvinfo : EIATTR_COOP_GROUP_MASK_REGIDS
	.align		4
        /*007c*/ 	.byte	0x04, 0x29
        /*007e*/ 	.short	(.L_108 - .L_107)


	//   ....[0]....
.L_107:
        /*0080*/ 	.word	0xffffffff


	//   ....[1]....
        /*0084*/ 	.word	0xffffffff


	//   ....[2]....
        /*0088*/ 	.word	0xffffffff


	//   ....[3]....
        /*008c*/ 	.word	0xffffffff


	//   ....[4]....
        /*0090*/ 	.word	0xffffffff


	//   ....[5]....
        /*0094*/ 	.word	0xffffffff


	//   ....[6]....
        /*0098*/ 	.word	0xffffffff


	//   ....[7]....
        /*009c*/ 	.word	0xffffffff


	//   ....[8]....
        /*00a0*/ 	.word	0xffffffff


	//   ....[9]....
        /*00a4*/ 	.word	0xffffffff


	//   ....[10]....
        /*00a8*/ 	.word	0xffffffff


	//   ....[11]....
        /*00ac*/ 	.word	0xffffffff


	//   ....[12]....
        /*00b0*/ 	.word	0xffffffff


	//   ....[13]....
        /*00b4*/ 	.word	0xffffffff


	//   ....[14]....
        /*00b8*/ 	.word	0xffffffff


	//   ....[15]....
        /*00bc*/ 	.word	0xffffffff


	//   ....[16]....
        /*00c0*/ 	.word	0xffffffff


	//   ....[17]....
        /*00c4*/ 	.word	0xffffffff


	//   ....[18]....
        /*00c8*/ 	.word	0xffffffff


	//   ....[19]....
        /*00cc*/ 	.word	0xffffffff


	//   ....[20]....
        /*00d0*/ 	.word	0xffffffff


	//   ....[21]....
        /*00d4*/ 	.word	0xffffffff


	//   ....[22]....
        /*00d8*/ 	.word	0xffffffff


	//   ....[23]....
        /*00dc*/ 	.word	0xffffffff


	//   ....[24]....
        /*00e0*/ 	.word	0xffffffff


	//   ....[25]....
        /*00e4*/ 	.word	0xffffffff


	//   ....[26]....
        /*00e8*/ 	.word	0xffffffff


	//   ....[27]....
        /*00ec*/ 	.word	0xffffffff


	//   ....[28]....
        /*00f0*/ 	.word	0xffffffff


	//   ....[29]....
        /*00f4*/ 	.word	0xffffffff


	//   ....[30]....
        /*00f8*/ 	.word	0xffffffff


	//   ....[31]....
        /*00fc*/ 	.word	0xffffffff


	//   ....[32]....
        /*0100*/ 	.word	0xffffffff


	//   ....[33]....
        /*0104*/ 	.word	0xffffffff


	//   ....[34]....
        /*0108*/ 	.word	0xffffffff


	//   ....[35]....
        /*010c*/ 	.word	0xffffffff


	//   ....[36]....
        /*0110*/ 	.word	0xffffffff


	//   ....[37]....
        /*0114*/ 	.word	0xffffffff


	//   ....[38]....
        /*0118*/ 	.word	0xffffffff


	//   ....[39]....
        /*011c*/ 	.word	0xffffffff


	//   ....[40]....
        /*0120*/ 	.word	0xffffffff


	//   ....[41]....
        /*0124*/ 	.word	0xffffffff


	//   ....[42]....
        /*0128*/ 	.word	0xffffffff


	//   ....[43]....
        /*012c*/ 	.word	0xffffffff


	//   ....[44]....
        /*0130*/ 	.word	0xffffffff


	//   ....[45]....
        /*0134*/ 	.word	0xffffffff


	//   ....[46]....
        /*0138*/ 	.word	0xffffffff


	//   ....[47]....
        /*013c*/ 	.word	0xffffffff


	//   ....[48]....
        /*0140*/ 	.word	0xffffffff


	//   ....[49]....
        /*0144*/ 	.word	0xffffffff


	//   ....[50]....
        /*0148*/ 	.word	0xffffffff


	//   ....[51]....
        /*014c*/ 	.word	0xffffffff


	//   ....[52]....
        /*0150*/ 	.word	0xffffffff


	//   ....[53]....
        /*0154*/ 	.word	0xffffffff


	//   ....[54]....
        /*0158*/ 	.word	0xffffffff


	//   ....[55]....
        /*015c*/ 	.word	0xffffffff


	//   ....[56]....
        /*0160*/ 	.word	0xffffffff


	//   ....[57]....
        /*0164*/ 	.word	0xffffffff


	//   ....[58]....
        /*0168*/ 	.word	0xffffffff


	//   ....[59]....
        /*016c*/ 	.word	0xffffffff


	//   ....[60]....
        /*0170*/ 	.word	0xffffffff


	//   ....[61]....
        /*0174*/ 	.word	0xffffffff


	//   ....[62]....
        /*0178*/ 	.word	0xffffffff


	//   ....[63]....
        /*017c*/ 	.word	0xffffffff


	//   ....[64]....
        /*0180*/ 	.word	0xffffffff


	//   ....[65]....
        /*0184*/ 	.word	0xffffffff


	//   ....[66]....
        /*0188*/ 	.word	0xffffffff


	//   ....[67]....
        /*018c*/ 	.word	0xffffffff


	//   ....[68]....
        /*0190*/ 	.word	0xffffffff


	//   ....[69]....
        /*0194*/ 	.word	0xffffffff


	//   ....[70]....
        /*0198*/ 	.word	0xffffffff


	//   ....[71]....
        /*019c*/ 	.word	0xffffffff


	//   ....[72]....
        /*01a0*/ 	.word	0xffffffff


	//   ....[73]....
        /*01a4*/ 	.word	0xffffffff


	//   ....[74]....
        /*01a8*/ 	.word	0xffffffff


	//   ....[75]....
        /*01ac*/ 	.word	0xffffffff


	//   ....[76]....
        /*01b0*/ 	.word	0xffffffff


	//   ....[77]....
        /*01b4*/ 	.word	0xffffffff


	//   ....[78]....
        /*01b8*/ 	.word	0xffffffff


	//   ....[79]....
        /*01bc*/ 	.word	0xffffffff


	//   ....[80]....
        /*01c0*/ 	.word	0xffffffff


	//   ....[81]....
        /*01c4*/ 	.word	0xffffffff


	//   ....[82]....
        /*01c8*/ 	.word	0xffffffff


	//   ....[83]....
        /*01cc*/ 	.word	0xffffffff


	//   ....[84]....
        /*01d0*/ 	.word	0xffffffff


	//   ....[85]....
        /*01d4*/ 	.word	0xffffffff


	//   ....[86]....
        /*01d8*/ 	.word	0xffffffff


	//   ....[87]....
        /*01dc*/ 	.word	0xffffffff


	//   ....[88]....
        /*01e0*/ 	.word	0xffffffff


	//   ....[89]....
        /*01e4*/ 	.word	0xffffffff


	//   ....[90]....
        /*01e8*/ 	.word	0xffffffff


	//   ....[91]....
        /*01ec*/ 	.word	0xffffffff


	//   ....[92]....
        /*01f0*/ 	.word	0xffffffff


	//   ....[93]....
        /*01f4*/ 	.word	0xffffffff


	//   ....[94]....
        /*01f8*/ 	.word	0xffffffff


	//   ....[95]....
        /*01fc*/ 	.word	0xffffffff


	//   ....[96]....
        /*0200*/ 	.word	0xffffffff


	//   ....[97]....
        /*0204*/ 	.word	0xffffffff


	//   ....[98]....
        /*0208*/ 	.word	0xffffffff


	//   ....[99]....
        /*020c*/ 	.word	0xffffffff


	//   ....[100]....
        /*0210*/ 	.word	0xffffffff


	//   ....[101]....
        /*0214*/ 	.word	0xffffffff


	//   ....[102]....
        /*0218*/ 	.word	0xffffffff


	//   ....[103]....
        /*021c*/ 	.word	0xffffffff


	//   ....[104]....
        /*0220*/ 	.word	0xffffffff


	//   ....[105]....
        /*0224*/ 	.word	0xffffffff


	//   ....[106]....
        /*0228*/ 	.word	0xffffffff


	//   ....[107]....
        /*022c*/ 	.word	0xffffffff


	//   ....[108]....
        /*0230*/ 	.word	0xffffffff


	//   ....[109]....
        /*0234*/ 	.word	0xffffffff


	//   ....[110]....
        /*0238*/ 	.word	0xffffffff


	//   ....[111]....
        /*023c*/ 	.word	0xffffffff


	//   ....[112]....
        /*0240*/ 	.word	0xffffffff


	//   ....[113]....
        /*0244*/ 	.word	0xffffffff


	//   ....[114]....
        /*0248*/ 	.word	0xffffffff


	//   ....[115]....
        /*024c*/ 	.word	0xffffffff


	//   ....[116]....
        /*0250*/ 	.word	0xffffffff


	//   ....[117]....
        /*0254*/ 	.word	0xffffffff


	//   ....[118]....
        /*0258*/ 	.word	0xffffffff


	//   ....[119]....
        /*025c*/ 	.word	0xffffffff


	//   ....[120]....
        /*0260*/ 	.word	0xffffffff


	//   ....[121]....
        /*0264*/ 	.word	0xffffffff


	//   ....[122]....
        /*0268*/ 	.word	0xffffffff


	//   ....[123]....
        /*026c*/ 	.word	0xffffffff


	//   ....[124]....
        /*0270*/ 	.word	0xffffffff


	//   ....[125]....
        /*0274*/ 	.word	0xffffffff


	//   ....[126]....
        /*0278*/ 	.word	0xffffffff


	//   ....[127]....
        /*027c*/ 	.word	0xffffffff


	//   ....[128]....
        /*0280*/ 	.word	0xffffffff


	//   ....[129]....
        /*0284*/ 	.word	0xffffffff


	//   ....[130]....
        /*0288*/ 	.word	0xffffffff


	//   ....[131]....
        /*028c*/ 	.word	0xffffffff


	//   ....[132]....
        /*0290*/ 	.word	0xffffffff


	//   ....[133]....
        /*0294*/ 	.word	0xffffffff


	//   ....[134]....
        /*0298*/ 	.word	0xffffffff


	//   ....[135]....
        /*029c*/ 	.word	0xffffffff


	//   ....[136]....
        /*02a0*/ 	.word	0xffffffff


	//   ....[137]....
        /*02a4*/ 	.word	0xffffffff


	//   ....[138]....
        /*02a8*/ 	.word	0xffffffff


	//   ....[139]....
        /*02ac*/ 	.word	0xffffffff


	//   ....[140]....
        /*02b0*/ 	.word	0xffffffff


	//   ....[141]....
        /*02b4*/ 	.word	0xffffffff


	//   ....[142]....
        /*02b8*/ 	.word	0xffffffff


	//   ....[143]....
        /*02bc*/ 	.word	0xffffffff


	//   ....[144]....
        /*02c0*/ 	.word	0xffffffff


	//   ....[145]....
        /*02c4*/ 	.word	0xffffffff


	//   ....[146]....
        /*02c8*/ 	.word	0xffffffff


	//   ....[147]....
        /*02cc*/ 	.word	0xffffffff


	//   ....[148]....
        /*02d0*/ 	.word	0xffffffff


	//   ....[149]....
        /*02d4*/ 	.word	0xffffffff


	//   ....[150]....
        /*02d8*/ 	.word	0xffffffff


	//   ....[151]....
        /*02dc*/ 	.word	0xffffffff


	//   ....[152]....
        /*02e0*/ 	.word	0xffffffff


	//   ....[153]....
        /*02e4*/ 	.word	0xffffffff


	//   ....[154]....
        /*02e8*/ 	.word	0xffffffff


	//   ....[155]....
        /*02ec*/ 	.word	0xffffffff


	//   ....[156]....
        /*02f0*/ 	.word	0x05000003


	//   ....[157]....
        /*02f4*/ 	.word	0x05000003


	//   ....[158]....
        /*02f8*/ 	.word	0x05000003


	//   ....[159]....
        /*02fc*/ 	.word	0x05000003


	//   ....[160]....
        /*0300*/ 	.word	0x05000003


	//   ....[161]....
        /*0304*/ 	.word	0x05000003


	//   ....[162]....
        /*0308*/ 	.word	0x05000003


	//   ....[163]....
        /*030c*/ 	.word	0x05000003


	//   ....[164]....
        /*0310*/ 	.word	0x05000003


	//   ....[165]....
        /*0314*/ 	.word	0x05000003


	//   ....[166]....
        /*0318*/ 	.word	0x05000003


	//   ....[167]....
        /*031c*/ 	.word	0x05000003


	//   ....[168]....
        /*0320*/ 	.word	0x05000003


	//   ....[169]....
        /*0324*/ 	.word	0x05000003


	//   ....[170]....
        /*0328*/ 	.word	0x05000003


	//   ....[171]....
        /*032c*/ 	.word	0x05000003


	//   ....[172]....
        /*0330*/ 	.word	0x05000003


	//   ....[173]....
        /*0334*/ 	.word	0x05000003


	//   ....[174]....
        /*0338*/ 	.word	0x05000003


	//   ....[175]....
        /*033c*/ 	.word	0x05000003


	//   ....[176]....
        /*0340*/ 	.word	0x05000003


	//   ....[177]....
        /*0344*/ 	.word	0x05000003


	//   ....[178]....
        /*0348*/ 	.word	0x05000003


	//   ....[179]....
        /*034c*/ 	.word	0x05000003


	//   ....[180]....
        /*0350*/ 	.word	0x05000003


	//   ....[181]....
        /*0354*/ 	.word	0x05000003


	//   ....[182]....
        /*0358*/ 	.word	0x05000003


	//   ....[183]....
        /*035c*/ 	.word	0x05000003


	//   ....[184]....
        /*0360*/ 	.word	0x05000003


	//   ....[185]....
        /*0364*/ 	.word	0x05000003


	//   ....[186]....
        /*0368*/ 	.word	0x05000003


	//   ....[187]....
        /*036c*/ 	.word	0x05000003


	//   ....[188]....
        /*0370*/ 	.word	0x05000003


	//   ....[189]....
        /*0374*/ 	.word	0x05000003


	//   ....[190]....
        /*0378*/ 	.word	0x05000003


	//   ....[191]....
        /*037c*/ 	.word	0x05000003


	//   ....[192]....
        /*0380*/ 	.word	0x05000003


	//   ....[193]....
        /*0384*/ 	.word	0x05000003


	//   ....[194]....
        /*0388*/ 	.word	0x05000003


	//   ....[195]....
        /*038c*/ 	.word	0x05000003


	//   ....[196]....
        /*0390*/ 	.word	0x05000003


	//   ....[197]....
        /*0394*/ 	.word	0x05000003


	//   ....[198]....
        /*0398*/ 	.word	0x05000003


	//   ....[199]....
        /*039c*/ 	.word	0x05000003


	//   ....[200]....
        /*03a0*/ 	.word	0x05000003


	//   ....[201]....
        /*03a4*/ 	.word	0x05000003


	//   ....[202]....
        /*03a8*/ 	.word	0x05000003


	//   ....[203]....
        /*03ac*/ 	.word	0x05000003


	//   ....[204]....
        /*03b0*/ 	.word	0x05000003


	//   ....[205]....
        /*03b4*/ 	.word	0x05000003


	//   ....[206]....
        /*03b8*/ 	.word	0x05000003


	//   ....[207]....
        /*03bc*/ 	.word	0x05000003


	//   ....[208]....
        /*03c0*/ 	.word	0x05000003


	//   ....[209]....
        /*03c4*/ 	.word	0x05000003


	//   ....[210]....
        /*03c8*/ 	.word	0x05000003


	//   ....[211]....
        /*03cc*/ 	.word	0x05000003


	//   ....[212]....
        /*03d0*/ 	.word	0x05000003


	//   ....[213]....
        /*03d4*/ 	.word	0x05000003


	//   ....[214]....
        /*03d8*/ 	.word	0x05000003


	//   ....[215]....
        /*03dc*/ 	.word	0x05000003


	//----- nvinfo : EIATTR_COOP_GROUP_INSTR_OFFSETS
	.align		4
.L_108:
        /*03e0*/ 	.byte	0x04, 0x28
        /*03e2*/ 	.short	(.L_110 - .L_109)


	//   ....[0]....
.L_109:
        /*03e4*/ 	.word	0x00000120


	//   ....[1]....
        /*03e8*/ 	.word	0x00000760


	//   ....[2]....
        /*03ec*/ 	.word	0x00000780


	//   ....[3]....
        /*03f0*/ 	.word	0x000007a0


	//   ....[4]....
        /*03f4*/ 	.word	0x000007c0


	//   ....[5]....
        /*03f8*/ 	.word	0x00000920


	//   ....[6]....
        /*03fc*/ 	.word	0x00000940


	//   ....[7]....
        /*0400*/ 	.word	0x00000960


	//   ....[8]....
        /*0404*/ 	.word	0x00000980


	//   ....[9]....
        /*0408*/ 	.word	0x00000b10


	//   ....[10]....
        /*040c*/ 	.word	0x00000b30


	//   ....[11]....
        /*0410*/ 	.word	0x00000b50


	//   ....[12]....
        /*0414*/ 	.word	0x00000b70


	//   ....[13]....
        /*0418*/ 	.word	0x00000cc0


	//   ....[14]....
        /*041c*/ 	.word	0x00000ce0


	//   ....[15]....
        /*0420*/ 	.word	0x00000d00


	//   ....[16]....
        /*0424*/ 	.word	0x00000d20


	//   ....[17]....
        /*0428*/ 	.word	0x00000dd0


	//   ....[18]....
        /*042c*/ 	.word	0x00000de0


	//   ....[19]....
        /*0430*/ 	.word	0x00000e20


	//   ....[20]....
        /*0434*/ 	.word	0x00000e30


	//   ....[21]....
        /*0438*/ 	.word	0x00000e70


	//   ....[22]....
        /*043c*/ 	.word	0x00000e80


	//   ....[23]....
        /*0440*/ 	.word	0x00000ec0


	//   ....[24]....
        /*0444*/ 	.word	0x00000ed0


	//   ....[25]....
        /*0448*/ 	.word	0x00000f10


	//   ....[26]....
        /*044c*/ 	.word	0x00000f20


	//   ....[27]....
        /*0450*/ 	.word	0x00000f50


	//   ....[28]....
        /*0454*/ 	.word	0x00000f80


	//   ....[29]....
        /*0458*/ 	.word	0x00000f90


	//   ....[30]....
        /*045c*/ 	.word	0x00000fd0


	//   ....[31]....
        /*0460*/ 	.word	0x00000fe0


	//   ....[32]....
        /*0464*/ 	.word	0x00001020


	//   ....[33]....
        /*0468*/ 	.word	0x00001030


	//   ....[34]....
        /*046c*/ 	.word	0x00001070


	//   ....[35]....
        /*0470*/ 	.word	0x00001080


	//   ....[36]....
        /*0474*/ 	.word	0x00001090


	//   ....[37]....
        /*0478*/ 	.word	0x000010d0


	//   ....[38]....
        /*047c*/ 	.word	0x000010e0


	//   ....[39]....
        /*0480*/ 	.word	0x00001110


	//   ....[40]....
        /*0484*/ 	.word	0x00001140


	//   ....[41]....
        /*0488*/ 	.word	0x00001180


	//   ....[42]....
        /*048c*/ 	.word	0x00001190


	//   ....[43]....
        /*0490*/ 	.word	0x000011d0


	//   ....[44]....
        /*0494*/ 	.word	0x000011e0


	//   ....[45]....
        /*0498*/ 	.word	0x00001220


	//   ....[46]....
        /*049c*/ 	.word	0x00001230


	//   ....[47]....
        /*04a0*/ 	.word	0x00001240


	//   ....[48]....
        /*04a4*/ 	.word	0x00001280


	//   ....[49]....
        /*04a8*/ 	.word	0x00001290


	//   ....[50]....
        /*04ac*/ 	.word	0x000012c0


	//   ....[51]....
        /*04b0*/ 	.word	0x000012f0


	//   ....[52]....
        /*04b4*/ 	.word	0x00001330


	//   ....[53]....
        /*04b8*/ 	.word	0x00001340


	//   ....[54]....
        /*04bc*/ 	.word	0x00001380


	//   ....[55]....
        /*04c0*/ 	.word	0x00001390


	//   ....[56]....
        /*04c4*/ 	.word	0x000013d0


	//   ....[57]....
        /*04c8*/ 	.word	0x000013e0


	//   ....[58]....
        /*04cc*/ 	.word	0x000013f0


	//   ....[59]....
        /*04d0*/ 	.word	0x00001430


	//   ....[60]....
        /*04d4*/ 	.word	0x00001440


	//   ....[61]....
        /*04d8*/ 	.word	0x00001490


	//   ....[62]....
        /*04dc*/ 	.word	0x000014c0


	//   ....[63]....
        /*04e0*/ 	.word	0x00001500


	//   ....[64]....
        /*04e4*/ 	.word	0x00001510


	//   ....[65]....
        /*04e8*/ 	.word	0x00001550


	//   ....[66]....
        /*04ec*/ 	.word	0x00001560


	//   ....[67]....
        /*04f0*/ 	.word	0x000015b0


	//   ....[68]....
        /*04f4*/ 	.word	0x000015c0


	//   ....[69]....
        /*04f8*/ 	.word	0x000015d0


	//   ....[70]....
        /*04fc*/ 	.word	0x00001620


	//   ....[71]....
        /*0500*/ 	.word	0x00001640


	//   ....[72]....
        /*0504*/ 	.word	0x00001650


	//   ....[73]....
        /*0508*/ 	.word	0x000016a0


	//   ....[74]....
        /*050c*/ 	.word	0x000016b0


	//   ....[75]....
        /*0510*/ 	.word	0x000016d0


	//   ....[76]....
        /*0514*/ 	.word	0x00001720


	//   ....[77]....
        /*0518*/ 	.word	0x00001960


	//   ....[78]....
        /*051c*/ 	.word	0x00001dd0


	//   ....[79]....
        /*0520*/ 	.word	0x00001e20


	//   ....[80]....
        /*0524*/ 	.word	0x00001e40


	//   ....[81]....
        /*0528*/ 	.word	0x00001e60


	//   ....[82]....
        /*052c*/ 	.word	0x00001fd0


	//   ....[83]....
        /*0530*/ 	.word	0x00001ff0


	//   ....[84]....
        /*0534*/ 	.word	0x00002010


	//   ....[85]....
        /*0538*/ 	.word	0x00002030


	//   ....[86]....
        /*053c*/ 	.word	0x00002180


	//   ....[87]....
        /*0540*/ 	.word	0x000021a0


	//   ....[88]....
        /*0544*/ 	.word	0x000021c0


	//   ....[89]....
        /*0548*/ 	.word	0x000021e0


	//   ....[90]....
        /*054c*/ 	.word	0x00002330


	//   ....[91]....
        /*0550*/ 	.word	0x00002350


	//   ....[92]....
        /*0554*/ 	.word	0x00002370


	//   ....[93]....
        /*0558*/ 	.word	0x00002390


	//   ....[94]....
        /*055c*/ 	.word	0x00002550


	//   ....[95]....
        /*0560*/ 	.word	0x00002570


	//   ....[96]....
        /*0564*/ 	.word	0x00002590


	//   ....[97]....
        /*0568*/ 	.word	0x000025b0


	//   ....[98]....
        /*056c*/ 	.word	0x00002720


	//   ....[99]....
        /*0570*/ 	.word	0x00002740


	//   ....[100]....
        /*0574*/ 	.word	0x00002760


	//   ....[101]....
        /*0578*/ 	.word	0x00002780


	//   ....[102]....
        /*057c*/ 	.word	0x000028e0


	//   ....[103]....
        /*0580*/ 	.word	0x00002900


	//   ....[104]....
        /*0584*/ 	.word	0x00002920


	//   ....[105]....
        /*0588*/ 	.word	0x00002940


	//   ....[106]....
        /*058c*/ 	.word	0x00002a90


	//   ....[107]....
        /*0590*/ 	.word	0x00002ab0


	//   ....[108]....
        /*0594*/ 	.word	0x00002ad0


	//   ....[109]....
        /*0598*/ 	.word	0x00002af0


	//   ....[110]....
        /*059c*/ 	.word	0x000037a0


	//   ....[111]....
        /*05a0*/ 	.word	0x000037d0


	//   ....[112]....
        /*05a4*/ 	.word	0x00003800


	//   ....[113]....
        /*05a8*/ 	.word	0x00003830


	//   ....[114]....
        /*05ac*/ 	.word	0x00003870


	//   ....[115]....
        /*05b0*/ 	.word	0x00004e00


	//   ....[116]....
        /*05b4*/ 	.word	0x00005590


	//   ....[117]....
        /*05b8*/ 	.word	0x00005850


	//   ....[118]....
        /*05bc*/ 	.word	0x00005c90


	//   ....[119]....
        /*05c0*/ 	.word	0x00005cd0


	//   ....[120]....
        /*05c4*/ 	.word	0x00005cf0


	//   ....[121]....
        /*05c8*/ 	.word	0x00005d00


	//   ....[122]....
        /*05cc*/ 	.word	0x00005d30


	//   ....[123]....
        /*05d0*/ 	.word	0x00005d50


	//   ....[124]....
        /*05d4*/ 	.word	0x00005d70


	//   ....[125]....
        /*05d8*/ 	.word	0x00005d80


	//   ....[126]....
        /*05dc*/ 	.word	0x00005db0


	//   ....[127]....
        /*05e0*/ 	.word	0x00005dd0


	//   ....[128]....
        /*05e4*/ 	.word	0x00005df0


	//   ....[129]....
        /*05e8*/ 	.word	0x00005e00


	//   ....[130]....
        /*05ec*/ 	.word	0x00005e30


	//   ....[131]....
        /*05f0*/ 	.word	0x00005e50


	//   ....[132]....
        /*05f4*/ 	.word	0x00005e70


	//   ....[133]....
        /*05f8*/ 	.word	0x00005e80


	//   ....[134]....
        /*05fc*/ 	.word	0x00006530


	//   ....[135]....
        /*0600*/ 	.word	0x000065b0


	//   ....[136]....
        /*0604*/ 	.word	0x00006600


	//   ....[137]....
        /*0608*/ 	.word	0x000069e0


	//   ....[138]....
        /*060c*/ 	.word	0x00006a30


	//   ....[139]....
        /*0610*/ 	.word	0x00006a70


	//   ....[140]....
        /*0614*/ 	.word	0x00006a80


	//   ....[141]....
        /*0618*/ 	.word	0x00006ab0


	//   ....[142]....
        /*061c*/ 	.word	0x00006ad0


	//   ....[143]....
        /*0620*/ 	.word	0x00006af0


	//   ....[144]....
        /*0624*/ 	.word	0x00006b00


	//   ....[145]....
        /*0628*/ 	.word	0x00006b30


	//   ....[146]....
        /*062c*/ 	.word	0x00006b50


	//   ....[147]....
        /*0630*/ 	.word	0x00006b70


	//   ....[148]....
        /*0634*/ 	.word	0x00006b80


	//   ....[149]....
        /*0638*/ 	.word	0x00006bb0


	//   ....[150]....
        /*063c*/ 	.word	0x00006bd0


	//   ....[151]....
        /*0640*/ 	.word	0x00006bf0


	//   ....[152]....
        /*0644*/ 	.word	0x00006c00


	//   ....[153]....
        /*0648*/ 	.word	0x000072a0


	//   ....[154]....
        /*064c*/ 	.word	0x000073f0


	//   ....[155]....
        /*0650*/ 	.word	0x0000cc10


	//   ....[156]....
        /*0654*/ 	.word	0x0000cd90


	//   ....[157]....
        /*0658*/ 	.word	0x0000cde0


	//   ....[158]....
        /*065c*/ 	.word	0x0000ce60


	//   ....[159]....
        /*0660*/ 	.word	0x0000cec0


	//   ....[160]....
        /*0664*/ 	.word	0x0000cf40


	//   ....[161]....
        /*0668*/ 	.word	0x0000cfa0


	//   ....[162]....
        /*066c*/ 	.word	0x0000d020


	//   ....[163]....
        /*0670*/ 	.word	0x0000d080


	//   ....[164]....
        /*0674*/ 	.word	0x0000d100


	//   ....[165]....
        /*0678*/ 	.word	0x0000d150


	//   ....[166]....
        /*067c*/ 	.word	0x0000d1c0


	//   ....[167]....
        /*0680*/ 	.word	0x0000d240


	//   ....[168]....
        /*0684*/ 	.word	0x0000d270


	//   ....[169]....
        /*0688*/ 	.word	0x0000d2c0


	//   ....[170]....
        /*068c*/ 	.word	0x0000d340


	//   ....[171]....
        /*0690*/ 	.word	0x0000d3a0


	//   ....[172]....
        /*0694*/ 	.word	0x0000d420


	//   ....[173]....
        /*0698*/ 	.word	0x0000d480


	//   ....[174]....
        /*069c*/ 	.word	0x0000d500


	//   ....[175]....
        /*06a0*/ 	.word	0x0000d560


	//   ....[176]....
        /*06a4*/ 	.word	0x0000d5e0


	//   ....[177]....
        /*06a8*/ 	.word	0x0000d630


	//   ....[178]....
        /*06ac*/ 	.word	0x0000d6b0


	//   ....[179]....
        /*06b0*/ 	.word	0x0000d730


	//   ....[180]....
        /*06b4*/ 	.word	0x0000d760


	//   ....[181]....
        /*06b8*/ 	.word	0x0000d7b0


	//   ....[182]....
        /*06bc*/ 	.word	0x0000d830


	//   ....[183]....
        /*06c0*/ 	.word	0x0000d890


	//   ....[184]....
        /*06c4*/ 	.word	0x0000d910


	//   ....[185]....
        /*06c8*/ 	.word	0x0000d970


	//   ....[186]....
        /*06cc*/ 	.word	0x0000d9f0


	//   ....[187]....
        /*06d0*/ 	.word	0x0000da50


	//   ....[188]....
        /*06d4*/ 	.word	0x0000dae0


	//   ....[189]....
        /*06d8*/ 	.word	0x0000db30


	//   ....[190]....
        /*06dc*/ 	.word	0x0000dba0


	//   ....[191]....
        /*06e0*/ 	.word	0x0000dc20


	//   ....[192]....
        /*06e4*/ 	.word	0x0000dc50


	//   ....[193]....
        /*06e8*/ 	.word	0x0000dca0


	//   ....[194]....
        /*06ec*/ 	.word	0x0000dd20


	//   ....[195]....
        /*06f0*/ 	.word	0x0000dd80


	//   ....[196]....
        /*06f4*/ 	.word	0x0000de00


	//   ....[197]....
        /*06f8*/ 	.word	0x0000de60


	//   ....[198]....
        /*06fc*/ 	.word	0x0000def0


	//   ....[199]....
        /*0700*/ 	.word	0x0000df50


	//   ....[200]....
        /*0704*/ 	.word	0x0000dfe0


	//   ....[201]....
        /*0708*/ 	.word	0x0000e030


	//   ....[202]....
        /*070c*/ 	.word	0x0000e090


	//   ....[203]....
        /*0710*/ 	.word	0x0000e110


	//   ....[204]....
        /*0714*/ 	.word	0x0000e140


	//   ....[205]....
        /*0718*/ 	.word	0x0000e190


	//   ....[206]....
        /*071c*/ 	.word	0x0000e210


	//   ....[207]....
        /*0720*/ 	.word	0x0000e270


	//   ....[208]....
        /*0724*/ 	.word	0x0000e2f0


	//   ....[209]....
        /*0728*/ 	.word	0x0000e360


	//   ....[210]....
        /*072c*/ 	.word	0x0000e3e0


	//   ....[211]....
        /*0730*/ 	.word	0x0000e440


	//   ....[212]....
        /*0734*/ 	.word	0x0000e4c0


	//   ....[213]....
        /*0738*/ 	.word	0x0000e510


	//   ....[214]....
        /*073c*/ 	.word	0x0000e560


	//   ....[215]....
        /*0740*/ 	.word	0x0000e5c0


	//----- nvinfo : EIATTR_VRC_CTA_INIT_COUNT
	.align		4
.L_110:
        /*0744*/ 	.byte	0x02, 0x4a
	.zero		1
	.zero		1


	//----- nvinfo : EIATTR_ATOM16_EMUL_INSTR_REG_MAP
	.align		4
        /*0748*/ 	.byte	0x04, 0x2e
        /*074a*/ 	.short	(.L_112 - .L_111)


	//   ....[0]....
.L_111:
        /*074c*/ 	.word	0x0000cc60
        /*0750*/ 	.short	0x0002
        /*0752*/ 	.short	0x0000


	//   ....[1]....
        /*0754*/ 	.word	0x0000ccd0
        /*0758*/ 	.short	0x0002
        /*075a*/ 	.short	0x0000


	//----- nvinfo : EIATTR_EXIT_INSTR_OFFSETS
	.align		4
.L_112:
        /*075c*/ 	.byte	0x04, 0x1c
        /*075e*/ 	.short	(.L_114 - .L_113)


	//   ....[0]....
.L_113:
        /*0760*/ 	.word	0x0000cd10


	//----- nvinfo : EIATTR_CRS_STACK_SIZE
	.align		4
.L_114:
        /*0764*/ 	.byte	0x04, 0x1e
        /*0766*/ 	.short	(.L_116 - .L_115)
.L_115:
        /*0768*/ 	.word	0x00000000


	//----- nvinfo : EIATTR_CBANK_PARAM_SIZE
	.align		4
.L_116:
        /*076c*/ 	.byte	0x03, 0x19
        /*076e*/ 	.short	0x0028


	//----- nvinfo : EIATTR_PARAM_CBANK
	.align		4
        /*0770*/ 	.byte	0x04, 0x0a
        /*0772*/ 	.short	(.L_118 - .L_117)
	.align		4
.L_117:
        /*0774*/ 	.word	index@(.nv.constant0._Z22topk_attn_fused_kernelP6__halfPKS_S2_S2_S2_)
        /*0778*/ 	.short	0x0380
        /*077a*/ 	.short	0x0028


	//----- nvinfo : EIATTR_SW_WAR
	.align		4
.L_118:
        /*077c*/ 	.byte	0x04, 0x36
        /*077e*/ 	.short	(.L_120 - .L_119)
.L_119:
        /*0780*/ 	.word	0x00000008
.L_120:


//--------------------- .nv.info._Z20MHAFlashDecodeKernelP6__halfS0_S0_S0_Pi --------------------------
	.section	.nv.info._Z20MHAFlashDecodeKernelP6__halfS0_S0_S0_Pi,"",@"SHT_CUDA_INFO"
	.sectionflags	@""
	.align	4


	//----- nvinfo : EIATTR_CUDA_API_VERSION
	.align		4
        /*0000*/ 	.byte	0x04, 0x37
        /*0002*/ 	.short	(.L_122 - .L_121)
.L_121:
        /*0004*/ 	.word	0x00000082


	//----- nvinfo : EIATTR_KPARAM_INFO
	.align		4
.L_122:
        /*0008*/ 	.byte	0x04, 0x17
        /*000a*/ 	.short	(.L_124 - .L_123)
.L_123:
        /*000c*/ 	.word	0x00000000
        /*0010*/ 	.short	0x0004
        /*0012*/ 	.short	0x0020
        /*0014*/ 	.byte	0x00, 0xf5, 0x21, 0x00


	//----- nvinfo : EIATTR_KPARAM_INFO
	.align		4
.L_124:
        /*0018*/ 	.byte	0x04, 0x17
        /*001a*/ 	.short	(.L_126 - .L_125)
.L_125:
        /*001c*/ 	.word	0x00000000
        /*0020*/ 	.short	0x0003
        /*0022*/ 	.short	0x0018
        /*0024*/ 	.byte	0x00, 0xf5, 0x21, 0x00


	//----- nvinfo : EIATTR_KPARAM_INFO
	.align		4
.L_126:
        /*0028*/ 	.byte	0x04, 0x17
        /*002a*/ 	.short	(.L_128 - .L_127)
.L_127:
        /*002c*/ 	.word	0x00000000
        /*0030*/ 	.short	0x0002
        /*0032*/ 	.short	0x0010
        /*0034*/ 	.byte	0x00, 0xf5, 0x21, 0x00


	//----- nvinfo : EIATTR_KPARAM_INFO
	.align		4
.L_128:
        /*0038*/ 	.byte	0x04, 0x17
        /*003a*/ 	.short	(.L_130 - .L_129)
.L_129:
        /*003c*/ 	.word	0x00000000
        /*0040*/ 	.short	0x0001
        /*0042*/ 	.short	0x0008
        /*0044*/ 	.byte	0x00, 0xf5, 0x21, 0x00


	//----- nvinfo : EIATTR_KPARAM_INFO
	.align		4
.L_130:
        /*0048*/ 	.byte	0x04, 0x17
        /*004a*/ 	.short	(.L_132 - .L_131)
.L_131:
        /*004c*/ 	.word	0x00000000
        /*0050*/ 	.short	0x0000
        /*0052*/ 	.short	0x0000
        /*0054*/ 	.byte	0x00, 0xf5, 0x21, 0x00


	//----- nvinfo : EIATTR_EXPLICIT_CLUSTER
	.align		4
.L_132:
        /*0058*/ 	.byte	0x01, 0x3e
	.zero		2


	//----- nvinfo : EIATTR_CTA_PER_CLUSTER
	.align		4
        /*005c*/ 	.byte	0x04, 0x3d
        /*005e*/ 	.short	(.L_134 - .L_133)
.L_133:
        /*0060*/ 	.word	0x00000005
        /*0064*/ 	.word	0x00000001
        /*0068*/ 	.word	0x00000001


	//----- nvinfo : EIATTR_SPARSE_MMA_MASK
	.align		4
.L_134:
        /*006c*/ 	.byte	0x03, 0x50
        /*006e*/ 	.short	0x0000


	//----- nvinfo : EIATTR_MAXREG_COUNT
	.align		4
        /*0070*/ 	.byte	0x03, 0x1b
        /*0072*/ 	.short	0x00ff


	//----- nvinfo : EIATTR_NUM_BARRIERS
	.align		4
        /*0074*/ 	.byte	0x02, 0x4c
        /*0076*/ 	.byte	0x01
	.zero		1


	//----- nvinfo : EIATTR_MERCURY_ISA_VERSION
	.align		4
        /*0078*/ 	.byte	0x03, 0x5f
        /*007a*/ 	.short	0x0101


	//----- nvinfo : EIATTR_COOP_GROUP_MASK_REGIDS
	.align		4
        /*007c*/ 	.byte	0x04, 0x29
        /*007e*/ 	.short	(.L_136 - .L_135)


	//   ....[0]....
.L_135:
        /*0080*/ 	.word	0xffffffff


	//   ....[1]....
        /*0084*/ 	.word	0xffffffff


	//   ....[2]....
        /*0088*/ 	.word	0xffffffff


	//   ....[3]....
        /*008c*/ 	.word	0xffffffff


	//   ....[4]....
        /*0090*/ 	.word	0xffffffff


	//   ....[5]....
        /*0094*/ 	.word	0xffffffff


	//   ....[6]....
        /*0098*/ 	.word	0xffffffff


	//   ....[7]....
        /*009c*/ 	.word	0xffffffff


	//   ....[8]....
        /*00a0*/ 	.word	0xffffffff


	//   ....[9]....
        /*00a4*/ 	.word	0xffffffff


	//   ....[10]....
        /*00a8*/ 	.word	0xffffffff


	//   ....[11]....
        /*00ac*/ 	.word	0xffffffff


	//   ....[12]....
        /*00b0*/ 	.word	0xffffffff


	//   ....[13]....
        /*00b4*/ 	.word	0xffffffff


	//   ....[14]....
        /*00b8*/ 	.word	0xffffffff


	//   ....[15]....
        /*00bc*/ 	.word	0xffffffff


	//   ....[16]....
        /*00c0*/ 	.word	0xffffffff


	//   ....[17]....
        /*00c4*/ 	.word	0xffffffff


	//   ....[18]....
        /*00c8*/ 	.word	0xffffffff


	//   ....[19]....
        /*00cc*/ 	.word	0xffffffff


	//   ....[20]....
        /*00d0*/ 	.word	0xffffffff


	//   ....[21]....
        /*00d4*/ 	.word	0xffffffff


	//   ....[22]....
        /*00d8*/ 	.word	0xffffffff


	//   ....[23]....
        /*00dc*/ 	.word	0xffffffff


	//   ....[24]....
        /*00e0*/ 	.word	0xffffffff


	//   ....[25]....
        /*00e4*/ 	.word	0xffffffff


	//   ....[26]....
        /*00e8*/ 	.word	0xffffffff


	//   ....[27]....
        /*00ec*/ 	.word	0xffffffff


	//   ....[28]....
        /*00f0*/ 	.word	0xffffffff


	//   ....[29]....
        /*00f4*/ 	.word	0xffffffff


	//   ....[30]....
        /*00f8*/ 	.word	0xffffffff


	//   ....[31]....
        /*00fc*/ 	.word	0xffffffff


	//   ....[32]....
        /*0100*/ 	.word	0xffffffff


	//   ....[33]....
        /*0104*/ 	.word	0xffffffff


	//   ....[34]....
        /*0108*/ 	.word	0xffffffff


	//   ....[35]....
        /*010c*/ 	.word	0xffffffff


	//   ....[36]....
        /*0110*/ 	.word	0xffffffff


	//   ....[37]....
        /*0114*/ 	.word	0xffffffff


	//   ....[38]....
        /*0118*/ 	.word	0xffffffff


	//   ....[39]....
        /*011c*/ 	.word	0xffffffff


	//   ....[40]....
        /*0120*/ 	.word	0xffffffff


	//   ....[41]....
        /*0124*/ 	.word	0xffffffff


	//----- nvinfo : EIATTR_COOP_GROUP_INSTR_OFFSETS
	.align		4
.L_136:
        /*0128*/ 	.byte	0x04, 0x28
        /*012a*/ 	.short	(.L_138 - .L_137)


	//   ....[0]....
.L_137:
        /*012c*/ 	.word	0x000000e0


	//   ....[1]....
        /*0130*/ 	.word	0x00000400


	//   ....[2]....
        /*0134*/ 	.word	0x00000af0


	//   ....[3]....
        /*0138*/ 	.word	0x00000fd0


	//   ....[4]....
        /*013c*/ 	.word	0x00001010


	//   ....[5]....
        /*0140*/ 	.word	0x00001030


	//   ....[6]....
        /*0144*/ 	.word	0x00001040


	//   ....[7]....
        /*0148*/ 	.word	0x00001070


	//   ....[8]....
        /*014c*/ 	.word	0x00001090


	//   ....[9]....
        /*0150*/ 	.word	0x000010b0


	//   ....[10]....
        /*0154*/ 	.word	0x000010e0


	//   ....[11]....
        /*0158*/ 	.word	0x000011b0


	//   ....[12]....
        /*015c*/ 	.word	0x000011f0


	//   ....[13]....
        /*0160*/ 	.word	0x00001210


	//   ....[14]....
        /*0164*/ 	.word	0x00001240


	//   ....[15]....
        /*0168*/ 	.word	0x00001280


	//   ....[16]....
        /*016c*/ 	.word	0x000012c0


	//   ....[17]....
        /*0170*/ 	.word	0x000012f0


	//   ....[18]....
        /*0174*/ 	.word	0x00001320


	//   ....[19]....
        /*0178*/ 	.word	0x00001340


	//   ....[20]....
        /*017c*/ 	.word	0x00001b20


	//   ....[21]....
        /*0180*/ 	.word	0x00001bd0


	//   ....[22]....
        /*0184*/ 	.word	0x00002000


	//   ....[23]....
        /*0188*/ 	.word	0x00002070


	//   ....[24]....
        /*018c*/ 	.word	0x000020a0


	//   ....[25]....
        /*0190*/ 	.word	0x000020b0


	//   ....[26]....
        /*0194*/ 	.word	0x000020d0


	//   ....[27]....
        /*0198*/ 	.word	0x00002110


	//   ....[28]....
        /*019c*/ 	.word	0x00002120


	//   ....[29]....
        /*01a0*/ 	.word	0x00002130


	//   ....[30]....
        /*01a4*/ 	.word	0x00002150


	//   ....[31]....
        /*01a8*/ 	.word	0x00002180


	//   ....[32]....
        /*01ac*/ 	.word	0x000021b0


	//   ....[33]....
        /*01b0*/ 	.word	0x000021c0


	//   ....[34]....
        /*01b4*/ 	.word	0x00002200


	//   ....[35]....
        /*01b8*/ 	.word	0x00002280


	//   ....[36]....
        /*01bc*/ 	.word	0x000022a0


	//   ....[37]....
        /*01c0*/ 	.word	0x000022d0


	//   ....[38]....
        /*01c4*/ 	.word	0x000022f0


	//   ....[39]....
        /*01c8*/ 	.word	0x000029c0


	//   ....[40]....
        /*01cc*/ 	.word	0x00003900


	//   ....[41]....
        /*01d0*/ 	.word	0x00008360


	//----- nvinfo : EIATTR_VRC_CTA_INIT_COUNT
	.align		4
.L_138:
        /*01d4*/ 	.byte	0x02, 0x4a
	.zero		1
	.zero		1


	//----- nvinfo : EIATTR_ATOM16_EMUL_INSTR_REG_MAP
	.align		4
        /*01d8*/ 	.byte	0x04, 0x2e
        /*01da*/ 	.short	(.L_140 - .L_139)


	//   ....[0]....
.L_139:
        /*01dc*/ 	.word	0x000083b0
        /*01e0*/ 	.short	0x0002
        /*01e2*/ 	.short	0x0000


	//   ....[1]....
        /*01e4*/ 	.word	0x00008420
        /*01e8*/ 	.short	0x0002
        /*01ea*/ 	.short	0x0000


	//----- nvinfo : EIATTR_EXIT_INSTR_OFFSETS
	.align		4
.L_140:
        /*01ec*/ 	.byte	0x04, 0x1c
        /*01ee*/ 	.short	(.L_142 - .L_141)


	//   ....[0]....
.L_141:
        /*01f0*/ 	.word	0x00008460


	//----- nvinfo : EIATTR_CRS_STACK_SIZE
	.align		4
.L_142:
        /*01f4*/ 	.byte	0x04, 0x1e
        /*01f6*/ 	.short	(.L_144 - .L_143)
.L_143:
        /*01f8*/ 	.word	0x00000000


	//----- nvinfo : EIATTR_CBANK_PARAM_SIZE
	.align		4
.L_144:
        /*01fc*/ 	.byte	0x03, 0x19
        /*01fe*/ 	.short	0x0028


	//----- nvinfo : EIATTR_PARAM_CBANK
	.align		4
        /*0200*/ 	.byte	0x04, 0x0a
        /*0202*/ 	.short	(.L_146 - .L_145)
	.align		4
.L_145:
        /*0204*/ 	.word	index@(.nv.constant0._Z20MHAFlashDecodeKernelP6__halfS0_S0_S0_Pi)
        /*0208*/ 	.short	0x0380
        /*020a*/ 	.short	0x0028


	//----- nvinfo : EIATTR_SW_WAR
	.align		4
.L_146:
        /*020c*/ 	.byte	0x04, 0x36
        /*020e*/ 	.short	(.L_148 - .L_147)
.L_147:
        /*0210*/ 	.word	0x00000008
.L_148:


//--------------------- .nv.info._Z16gemv_topk_kernelPK6__halfS1_S1_Pi --------------------------
	.section	.nv.info._Z16gemv_topk_kernelPK6__halfS1_S1_Pi,"",@"SHT_CUDA_INFO"
	.sectionflags	@""
	.align	4


	//----- nvinfo : EIATTR_CUDA_API_VERSION
	.align		4
        /*0000*/ 	.byte	0x04, 0x37
        /*0002*/ 	.short	(.L_150 - .L_149)
.L_149:
        /*0004*/ 	.word	0x00000082


	//----- nvinfo : EIATTR_KPARAM_INFO
	.align		4
.L_150:
        /*0008*/ 	.byte	0x04, 0x17
        /*000a*/ 	.short	(.L_152 - .L_151)
.L_151:
        /*000c*/ 	.word	0x00000000
        /*0010*/ 	.short	0x0003
        /*0012*/ 	.short	0x0018
        /*0014*/ 	.byte	0x00, 0xf5, 0x21, 0x00


	//----- nvinfo : EIATTR_KPARAM_INFO
	.align		4
.L_152:
        /*0018*/ 	.byte	0x04, 0x17
        /*001a*/ 	.short	(.L_154 - .L_153)
.L_153:
        /*001c*/ 	.word	0x00000000
        /*0020*/ 	.short	0x0002
        /*0022*/ 	.short	0x0010
        /*0024*/ 	.byte	0x00, 0xf5, 0x21, 0x00


	//----- nvinfo : EIATTR_KPARAM_INFO
	.align		4
.L_154:
        /*0028*/ 	.byte	0x04, 0x17
        /*002a*/ 	.short	(.L_156 - .L_155)
.L_155:
        /*002c*/ 	.word	0x00000000
        /*0030*/ 	.short	0x0001
        /*0032*/ 	.short	0x0008
        /*0034*/ 	.byte	0x00, 0xf5, 0x21, 0x00


	//----- nvinfo : EIATTR_KPARAM_INFO
	.align		4
.L_156:
        /*0038*/ 	.byte	0x04, 0x17
        /*003a*/ 	.short	(.L_158 - .L_157)
.L_157:
        /*003c*/ 	.word	0x00000000
        /*0040*/ 	.short	0x0000
        /*0042*/ 	.short	0x0000
        /*0044*/ 	.byte	0x00, 0xf5, 0x21, 0x00


	//----- nvinfo : EIATTR_SPARSE_MMA_MASK
	.align		4
.L_158:
        /*0048*/ 	.byte	0x03, 0x50
        /*004a*/ 	.short	0x0000


	//----- nvinfo : EIATTR_MAXREG_COUNT
	.align		4
        /*004c*/ 	.byte	0x03, 0x1b
        /*004e*/ 	.short	0x00ff


	//----- nvinfo : EIATTR_NUM_BARRIERS
	.align		4
        /*0050*/ 	.byte	0x02, 0x4c
        /*0052*/ 	.byte	0x01
	.zero		1


	//----- nvinfo : EIATTR_MERCURY_ISA_VERSION
	.align		4
        /*0054*/ 	.byte	0x03, 0x5f
        /*0056*/ 	.short	0x0101


	//----- nvinfo : EIATTR_COOP_GROUP_MASK_REGIDS
	.align		4
        /*0058*/ 	.byte	0x04, 0x29
        /*005a*/ 	.short	(.L_160 - .L_159)


	//   ....[0]....
.L_159:
        /*005c*/ 	.word	0xffffffff


	//   ....[1]....
        /*0060*/ 	.word	0xffffffff


	//   ....[2]....
        /*0064*/ 	.word	0xffffffff


	//   ....[3]....
        /*0068*/ 	.word	0xffffffff


	//   ....[4]....
        /*006c*/ 	.word	0xffffffff


	//   ....[5]....
        /*0070*/ 	.word	0xffffffff


	//   ....[6]....
        /*0074*/ 	.word	0xffffffff


	//   ....[7]....
        /*0078*/ 	.word	0xffffffff


	//   ....[8]....
        /*007c*/ 	.word	0xffffffff


	//   ....[9]....
        /*0080*/ 	.word	0xffffffff


	//   ....[10]....
        /*0084*/ 	.word	0xffffffff


	//   ....[11]....
        /*0088*/ 	.word	0xffffffff


	//   ....[12]....
        /*008c*/ 	.word	0xffffffff


	//   ....[13]....
        /*0090*/ 	.word	0xffffffff


	//   ....[14]....
        /*0094*/ 	.word	0xffffffff


	//   ....[15]....
        /*0098*/ 	.word	0xffffffff


	//   ....[16]....
        /*009c*/ 	.word	0xffffffff


	//   ....[17]....
        /*00a0*/ 	.word	0xffffffff


	//   ....[18]....
        /*00a4*/ 	.word	0xffffffff


	//   ....[19]....
        /*00a8*/ 	.word	0xffffffff


	//   ....[20]....
        /*00ac*/ 	.word	0xffffffff


	//   ....[21]....
        /*00b0*/ 	.word	0xffffffff


	//   ....[22]....
        /*00b4*/ 	.word	0xffffffff


	//   ....[23]....
        /*00b8*/ 	.word	0xffffffff


	//   ....[24]....
        /*00bc*/ 	.word	0xffffffff


	//   ....[25]....
        /*00c0*/ 	.word	0xffffffff


	//   ....[26]....
        /*00c4*/ 	.word	0xffffffff


	//   ....[27]....
        /*00c8*/ 	.word	0xffffffff


	//   ....[28]....
        /*00cc*/ 	.word	0xffffffff


	//   ....[29]....
        /*00d0*/ 	.word	0xffffffff


	//   ....[30]....
        /*00d4*/ 	.word	0xffffffff


	//   ....[31]....
        /*00d8*/ 	.word	0xffffffff


	//   ....[32]....
        /*00dc*/ 	.word	0xffffffff


	//   ....[33]....
        /*00e0*/ 	.word	0xffffffff


	//   ....[34]....
        /*00e4*/ 	.word	0xffffffff


	//   ....[35]....
        /*00e8*/ 	.word	0xffffffff


	//   ....[36]....
        /*00ec*/ 	.word	0xffffffff


	//   ....[37]....
        /*00f0*/ 	.word	0xffffffff


	//   ....[38]....
        /*00f4*/ 	.word	0xffffffff


	//   ....[39]....
        /*00f8*/ 	.word	0xffffffff


	//   ....[40]....
        /*00fc*/ 	.word	0xffffffff


	//   ....[41]....
        /*0100*/ 	.word	0xffffffff


	//   ....[42]....
        /*0104*/ 	.word	0xffffffff


	//   ....[43]....
        /*0108*/ 	.word	0xffffffff


	//   ....[44]....
        /*010c*/ 	.word	0xffffffff


	//   ....[45]....
        /*0110*/ 	.word	0xffffffff


	//   ....[46]....
        /*0114*/ 	.word	0xffffffff


	//   ....[47]....
        /*0118*/ 	.word	0xffffffff


	//   ....[48]....
        /*011c*/ 	.word	0xffffffff


	//   ....[49]....
        /*0120*/ 	.word	0xffffffff


	//   ....[50]....
        /*0124*/ 	.word	0xffffffff


	//   ....[51]....
        /*0128*/ 	.word	0xffffffff


	//   ....[52]....
        /*012c*/ 	.word	0xffffffff


	//   ....[53]....
        /*0130*/ 	.word	0xffffffff


	//   ....[54]....
        /*0134*/ 	.word	0xffffffff


	//   ....[55]....
        /*0138*/ 	.word	0xffffffff


	//   ....[56]....
        /*013c*/ 	.word	0xffffffff


	//   ....[57]....
        /*0140*/ 	.word	0xffffffff


	//   ....[58]....
        /*0144*/ 	.word	0xffffffff


	//   ....[59]....
        /*0148*/ 	.word	0xffffffff


	//   ....[60]....
        /*014c*/ 	.word	0xffffffff


	//   ....[61]....
        /*0150*/ 	.word	0xffffffff


	//   ....[62]....
        /*0154*/ 	.word	0xffffffff


	//   ....[63]....
        /*0158*/ 	.word	0xffffffff


	//   ....[64]....
        /*015c*/ 	.word	0xffffffff


	//   ....[65]....
        /*0160*/ 	.word	0xffffffff


	//   ....[66]....
        /*0164*/ 	.word	0xffffffff


	//   ....[67]....
        /*0168*/ 	.word	0xffffffff


	//   ....[68]....
        /*016c*/ 	.word	0xffffffff


	//   ....[69]....
        /*0170*/ 	.word	0xffffffff


	//   ....[70]....
        /*0174*/ 	.word	0xffffffff


	//   ....[71]....
        /*0178*/ 	.word	0xffffffff


	//   ....[72]....
        /*017c*/ 	.word	0xffffffff


	//   ....[73]....
        /*0180*/ 	.word	0xffffffff


	//   ....[74]....
        /*0184*/ 	.word	0xffffffff


	//   ....[75]....
        /*0188*/ 	.word	0xffffffff


	//   ....[76]....
        /*018c*/ 	.word	0xffffffff


	//   ....[77]....
        /*0190*/ 	.word	0xffffffff


	//   ....[78]....
        /*0194*/ 	.word	0xffffffff


	//   ....[79]....
        /*0198*/ 	.word	0xffffffff


	//   ....[80]....
        /*019c*/ 	.word	0xffffffff


	//   ....[81]....
        /*01a0*/ 	.word	0xffffffff


	//   ....[82]....
        /*01a4*/ 	.word	0xffffffff


	//   ....[83]....
        /*01a8*/ 	.word	0xffffffff


	//   ....[84]....
        /*01ac*/ 	.word	0xffffffff


	//   ....[85]....
        /*01b0*/ 	.word	0xffffffff


	//   ....[86]....
        /*01b4*/ 	.word	0xffffffff


	//   ....[87]....
        /*01b8*/ 	.word	0xffffffff


	//   ....[88]....
        /*01bc*/ 	.word	0xffffffff


	//   ....[89]....
        /*01c0*/ 	.word	0xffffffff


	//   ....[90]....
        /*01c4*/ 	.word	0xffffffff


	//   ....[91]....
        /*01c8*/ 	.word	0xffffffff


	//   ....[92]....
        /*01cc*/ 	.word	0xffffffff


	//   ....[93]....
        /*01d0*/ 	.word	0xffffffff


	//   ....[94]....
        /*01d4*/ 	.word	0xffffffff


	//   ....[95]....
        /*01d8*/ 	.word	0xffffffff


	//   ....[96]....
        /*01dc*/ 	.word	0xffffffff


	//   ....[97]....
        /*01e0*/ 	.word	0xffffffff


	//   ....[98]....
        /*01e4*/ 	.word	0xffffffff


	//   ....[99]....
        /*01e8*/ 	.word	0xffffffff


	//   ....[100]....
        /*01ec*/ 	.word	0xffffffff


	//   ....[101]....
        /*01f0*/ 	.word	0xffffffff


	//   ....[102]....
        /*01f4*/ 	.word	0xffffffff


	//   ....[103]....
        /*01f8*/ 	.word	0xffffffff


	//   ....[104]....
        /*01fc*/ 	.word	0xffffffff


	//   ....[105]....
        /*0200*/ 	.word	0xffffffff


	//   ....[106]....
        /*0204*/ 	.word	0xffffffff


	//   ....[107]....
        /*0208*/ 	.word	0xffffffff


	//   ....[108]....
        /*020c*/ 	.word	0xffffffff


	//   ....[109]....
        /*0210*/ 	.word	0xffffffff


	//   ....[110]....
        /*0214*/ 	.word	0xffffffff


	//   ....[111]....
        /*0218*/ 	.word	0xffffffff


	//   ....[112]....
        /*021c*/ 	.word	0xffffffff


	//   ....[113]....
        /*0220*/ 	.word	0x05000005


	//   ....[114]....
        /*0224*/ 	.word	0x05000005


	//   ....[115]....
        /*0228*/ 	.word	0x05000005


	//   ....[116]....
        /*022c*/ 	.word	0x05000005


	//   ....[117]....
        /*0230*/ 	.word	0x05000005


	//   ....[118]....
        /*0234*/ 	.word	0x05000005


	//   ....[119]....
        /*0238*/ 	.word	0x05000005


	//   ....[120]....
        /*023c*/ 	.word	0x05000005


	//   ....[121]....
        /*0240*/ 	.word	0x05000005


	//   ....[122]....
        /*0244*/ 	.word	0x05000005


	//   ....[123]....
        /*0248*/ 	.word	0x05000005


	//   ....[124]....
        /*024c*/ 	.word	0x05000005


	//   ....[125]....
        /*0250*/ 	.word	0x05000005


	//   ....[126]....
        /*0254*/ 	.word	0x05000005


	//   ....[127]....
        /*0258*/ 	.word	0x05000005


	//   ....[128]....
        /*025c*/ 	.word	0x05000005


	//   ....[129]....
        /*0260*/ 	.word	0x05000005


	//   ....[130]....
        /*0264*/ 	.word	0x05000005


	//   ....[131]....
        /*0268*/ 	.word	0x05000005


	//   ....[132]....
        /*026c*/ 	.word	0x05000005


	//   ....[133]....
        /*0270*/ 	.word	0x05000005


	//   ....[134]....
        /*0274*/ 	.word	0x05000005


	//   ....[135]....
        /*0278*/ 	.word	0x05000005


	//   ....[136]....
        /*027c*/ 	.word	0x05000005


	//   ....[137]....
        /*0280*/ 	.word	0x05000005


	//   ....[138]....
        /*0284*/ 	.word	0x05000005


	//   ....[139]....
        /*0288*/ 	.word	0x05000005


	//   ....[140]....
        /*028c*/ 	.word	0x05000005


	//   ....[141]....
        /*0290*/ 	.word	0x05000005


	//   ....[142]....
        /*0294*/ 	.word	0x05000005


	//   ....[143]....
        /*0298*/ 	.word	0x05000005


	//   ....[144]....
        /*029c*/ 	.word	0x05000005


	//   ....[145]....
        /*02a0*/ 	.word	0x05000005


	//   ....[146]....
        /*02a4*/ 	.word	0x05000005


	//   ....[147]....
        /*02a8*/ 	.word	0x05000005


	//   ....[148]....
        /*02ac*/ 	.word	0x05000005


	//   ....[149]....
        /*02b0*/ 	.word	0x05000005


	//   ....[150]....
        /*02b4*/ 	.word	0x05000005


	//   ....[151]....
        /*02b8*/ 	.word	0x05000005


	//   ....[152]....
        /*02bc*/ 	.word	0x05000005


	//   ....[153]....
        /*02c0*/ 	.word	0x05000005


	//   ....[154]....
        /*02c4*/ 	.word	0x05000005


	//   ....[155]....
        /*02c8*/ 	.word	0x05000005


	//   ....[156]....
        /*02cc*/ 	.word	0x05000005


	//   ....[157]....
        /*02d0*/ 	.word	0x05000005


	//   ....[158]....
        /*02d4*/ 	.word	0x05000005


	//   ....[159]....
        /*02d8*/ 	.word	0x05000005


	//   ....[160]....
        /*02dc*/ 	.word	0x05000005


	//   ....[161]....
        /*02e0*/ 	.word	0x05000005


	//   ....[162]....
        /*02e4*/ 	.word	0x05000005


	//   ....[163]....
        /*02e8*/ 	.word	0x05000005


	//   ....[164]....
        /*02ec*/ 	.word	0x05000005


	//   ....[165]....
        /*02f0*/ 	.word	0x05000005


	//   ....[166]....
        /*02f4*/ 	.word	0x05000005


	//   ....[167]....
        /*02f8*/ 	.word	0x05000005


	//   ....[168]....
        /*02fc*/ 	.word	0x05000005


	//   ....[169]....
        /*0300*/ 	.word	0x05000005


	//   ....[170]....
        /*0304*/ 	.word	0x05000005


	//   ....[171]....
        /*0308*/ 	.word	0x05000005


	//   ....[172]....
        /*030c*/ 	.word	0x05000005


	//----- nvinfo : EIATTR_COOP_GROUP_INSTR_OFFSETS
	.align		4
.L_160:
        /*0310*/ 	.byte	0x04, 0x28
        /*0312*/ 	.short	(.L_162 - .L_161)


	//   ....[0]....
.L_161:
        /*0314*/ 	.word	0x000004a0


	//   ....[1]....
        /*0318*/ 	.word	0x000004c0


	//   ....[2]....
        /*031c*/ 	.word	0x000004e0


	//   ....[3]....
        /*0320*/ 	.word	0x00000500


	//   ....[4]....
        /*0324*/ 	.word	0x00000660


	//   ....[5]....
        /*0328*/ 	.word	0x00000680


	//   ....[6]....
        /*032c*/ 	.word	0x000006a0


	//   ....[7]....
        /*0330*/ 	.word	0x000006c0


	//   ....[8]....
        /*0334*/ 	.word	0x00000840


	//   ....[9]....
        /*0338*/ 	.word	0x00000860


	//   ....[10]....
        /*033c*/ 	.word	0x00000880


	//   ....[11]....
        /*0340*/ 	.word	0x000008a0


	//   ....[12]....
        /*0344*/ 	.word	0x00000a00


	//   ....[13]....
        /*0348*/ 	.word	0x00000a20


	//   ....[14]....
        /*034c*/ 	.word	0x00000a40


	//   ....[15]....
        /*0350*/ 	.word	0x00000a70


	//   ....[16]....
        /*0354*/ 	.word	0x00000b70


	//   ....[17]....
        /*0358*/ 	.word	0x00000b90


	//   ....[18]....
        /*035c*/ 	.word	0x00000bd0


	//   ....[19]....
        /*0360*/ 	.word	0x00000be0


	//   ....[20]....
        /*0364*/ 	.word	0x00000c20


	//   ....[21]....
        /*0368*/ 	.word	0x00000c30


	//   ....[22]....
        /*036c*/ 	.word	0x00000c70


	//   ....[23]....
        /*0370*/ 	.word	0x00000c80


	//   ....[24]....
        /*0374*/ 	.word	0x00000cc0


	//   ....[25]....
        /*0378*/ 	.word	0x00000cd0


	//   ....[26]....
        /*037c*/ 	.word	0x00000ce0


	//   ....[27]....
        /*0380*/ 	.word	0x00000d10


	//   ....[28]....
        /*0384*/ 	.word	0x00000d40


	//   ....[29]....
        /*0388*/ 	.word	0x00000d80


	//   ....[30]....
        /*038c*/ 	.word	0x00000d90


	//   ....[31]....
        /*0390*/ 	.word	0x00000dd0


	//   ....[32]....
        /*0394*/ 	.word	0x00000de0


	//   ....[33]....
        /*0398*/ 	.word	0x00000e20


	//   ....[34]....
        /*039c*/ 	.word	0x00000e30


	//   ....[35]....
        /*03a0*/ 	.word	0x00000e40


	//   ....[36]....
        /*03a4*/ 	.word	0x00000e80


	//   ....[37]....
        /*03a8*/ 	.word	0x00000e90


	//   ....[38]....
        /*03ac*/ 	.word	0x00000ec0


	//   ....[39]....
        /*03b0*/ 	.word	0x00000ef0


	//   ....[40]....
        /*03b4*/ 	.word	0x00000f30


	//   ....[41]....
        /*03b8*/ 	.word	0x00000f40


	//   ....[42]....
        /*03bc*/ 	.word	0x00000f80


	//   ....[43]....
        /*03c0*/ 	.word	0x00000f90


	//   ....[44]....
        /*03c4*/ 	.word	0x00000fd0


	//   ....[45]....
        /*03c8*/ 	.word	0x00000fe0


	//   ....[46]....
        /*03cc*/ 	.word	0x00001020


	//   ....[47]....
        /*03d0*/ 	.word	0x00001030


	//   ....[48]....
        /*03d4*/ 	.word	0x00001040


	//   ....[49]....
        /*03d8*/ 	.word	0x00001070


	//   ....[50]....
        /*03dc*/ 	.word	0x000010a0


	//   ....[51]....
        /*03e0*/ 	.word	0x000010e0


	//   ....[52]....
        /*03e4*/ 	.word	0x000010f0


	//   ....[53]....
        /*03e8*/ 	.word	0x00001130


	//   ....[54]....
        /*03ec*/ 	.word	0x00001140


	//   ....[55]....
        /*03f0*/ 	.word	0x00001180


	//   ....[56]....
        /*03f4*/ 	.word	0x00001190


	//   ....[57]....
        /*03f8*/ 	.word	0x000011d0


	//   ....[58]....
        /*03fc*/ 	.word	0x000011e0


	//   ....[59]....
        /*0400*/ 	.word	0x000011f0


	//   ....[60]....
        /*0404*/ 	.word	0x00001230


	//   ....[61]....
        /*0408*/ 	.word	0x00001260


	//   ....[62]....
        /*040c*/ 	.word	0x000012a0


	//   ....[63]....
        /*0410*/ 	.word	0x000012b0


	//   ....[64]....
        /*0414*/ 	.word	0x000012f0


	//   ....[65]....
        /*0418*/ 	.word	0x00001300


	//   ....[66]....
        /*041c*/ 	.word	0x00001350


	//   ....[67]....
        /*0420*/ 	.word	0x00001370


	//   ....[68]....
        /*0424*/ 	.word	0x00001390


	//   ....[69]....
        /*0428*/ 	.word	0x000013b0


	//   ....[70]....
        /*042c*/ 	.word	0x000013d0


	//   ....[71]....
        /*0430*/ 	.word	0x00001420


	//   ....[72]....
        /*0434*/ 	.word	0x00001430


	//   ....[73]....
        /*0438*/ 	.word	0x00001460


	//   ....[74]....
        /*043c*/ 	.word	0x00001470


	//   ....[75]....
        /*0440*/ 	.word	0x000014c0


	//   ....[76]....
        /*0444*/ 	.word	0x00001990


	//   ....[77]....
        /*0448*/ 	.word	0x000019b0


	//   ....[78]....
        /*044c*/ 	.word	0x000019d0


	//   ....[79]....
        /*0450*/ 	.word	0x000019f0


	//   ....[80]....
        /*0454*/ 	.word	0x00001b70


	//   ....[81]....
        /*0458*/ 	.word	0x00001b90


	//   ....[82]....
        /*045c*/ 	.word	0x00001bb0


	//   ....[83]....
        /*0460*/ 	.word	0x00001bd0


	//   ....[84]....
        /*0464*/ 	.word	0x00001d20


	//   ....[85]....
        /*0468*/ 	.word	0x00001d40


	//   ....[86]....
        /*046c*/ 	.word	0x00001d60


	//   ....[87]....
        /*0470*/ 	.word	0x00001d80


	//   ....[88]....
        /*0474*/ 	.word	0x00001ed0


	//   ....[89]....
        /*0478*/ 	.word	0x00001ef0


	//   ....[90]....
        /*047c*/ 	.word	0x00001f10


	//   ....[91]....
        /*0480*/ 	.word	0x00001f30


	//   ....[92]....
        /*0484*/ 	.word	0x00002140


	//   ....[93]....
        /*0488*/ 	.word	0x00002160


	//   ....[94]....
        /*048c*/ 	.word	0x00002180


	//   ....[95]....
        /*0490*/ 	.word	0x000021a0


	//   ....[96]....
        /*0494*/ 	.word	0x00002300


	//   ....[97]....
        /*0498*/ 	.word	0x00002320


	//   ....[98]....
        /*049c*/ 	.word	0x00002340


	//   ....[99]....
        /*04a0*/ 	.word	0x00002360


	//   ....[100]....
        /*04a4*/ 	.word	0x000024b0


	//   ....[101]....
        /*04a8*/ 	.word	0x000024d0


	//   ....[102]....
        /*04ac*/ 	.word	0x000024f0


	//   ....[103]....
        /*04b0*/ 	.word	0x00002510


	//   ....[104]....
        /*04b4*/ 	.word	0x00002670


	//   ....[105]....
        /*04b8*/ 	.word	0x00002690


	//   ....[106]....
        /*04bc*/ 	.word	0x000026b0


	//   ....[107]....
        /*04c0*/ 	.word	0x000026d0


	//   ....[108]....
        /*04c4*/ 	.word	0x00003360


	//   ....[109]....
        /*04c8*/ 	.word	0x00003380


	//   ....[110]....
        /*04cc*/ 	.word	0x000033b0


	//   ....[111]....
        /*04d0*/ 	.word	0x000033e0


	//   ....[112]....
        /*04d4*/ 	.word	0x00003400


	//   ....[113]....
        /*04d8*/ 	.word	0x00004410


	//   ....[114]....
        /*04dc*/ 	.word	0x00004460


	//   ....[115]....
        /*04e0*/ 	.word	0x000044e0


	//   ....[116]....
        /*04e4*/ 	.word	0x00004540


	//   ....[117]....
        /*04e8*/ 	.word	0x000045c0


	//   ....[118]....
        /*04ec*/ 	.word	0x00004620


	//   ....[119]....
        /*04f0*/ 	.word	0x000046a0


	//   ....[120]....
        /*04f4*/ 	.word	0x00004700


	//   ....[121]....
        /*04f8*/ 	.word	0x00004780


	//   ....[122]....
        /*04fc*/ 	.word	0x000047d0


	//   ....[123]....
        /*0500*/ 	.word	0x00004840


	//   ....[124]....
        /*0504*/ 	.word	0x000048c0


	//   ....[125]....
        /*0508*/ 	.word	0x000048f0


	//   ....[126]....
        /*050c*/ 	.word	0x00004940


	//   ....[127]....
        /*0510*/ 	.word	0x000049c0


	//   ....[128]....
        /*0514*/ 	.word	0x00004a20


	//   ....[129]....
        /*0518*/ 	.word	0x00004aa0


	//   ....[130]....
        /*051c*/ 	.word	0x00004b00


	//   ....[131]....
        /*0520*/ 	.word	0x00004b80


	//   ....[132]....
        /*0524*/ 	.word	0x00004bf0


	//   ....[133]....
        /*0528*/ 	.word	0x00004c70


	//   ....[134]....
        /*052c*/ 	.word	0x00004cc0


	//   ....[135]....
        /*0530*/ 	.word	0x00004d30


	//   ....[136]....
        /*0534*/ 	.word	0x00004db0


	//   ....[137]....
        /*0538*/ 	.word	0x00004de0


	//   ....[138]....
        /*053c*/ 	.word	0x00004e30


	//   ....[139]....
        /*0540*/ 	.word	0x00004eb0


	//   ....[140]....
        /*0544*/ 	.word	0x00004f10


	//   ....[141]....
        /*0548*/ 	.word	0x00004f90


	//   ....[142]....
        /*054c*/ 	.word	0x00004ff0


	//   ....[143]....
        /*0550*/ 	.word	0x00005080


	//   ....[144]....
        /*0554*/ 	.word	0x000050e0


	//   ....[145]....
        /*0558*/ 	.word	0x00005160


	//   ....[146]....
        /*055c*/ 	.word	0x000051b0


	//   ....[147]....
        /*0560*/ 	.word	0x00005220


	//   ....[148]....
        /*0564*/ 	.word	0x000052a0


	//   ....[149]....
        /*0568*/ 	.word	0x000052d0


	//   ....[150]....
        /*056c*/ 	.word	0x00005320


	//   ....[151]....
        /*0570*/ 	.word	0x000053a0


	//   ....[152]....
        /*0574*/ 	.word	0x00005400


	//   ....[153]....
        /*0578*/ 	.word	0x00005480


	//   ....[154]....
        /*057c*/ 	.word	0x000054e0


	//   ....[155]....
        /*0580*/ 	.word	0x00005570


	//   ....[156]....
        /*0584*/ 	.word	0x000055d0


	//   ....[157]....
        /*0588*/ 	.word	0x00005650


	//   ....[158]....
        /*058c*/ 	.word	0x000056a0


	//   ....[159]....
        /*0590*/ 	.word	0x00005700


	//   ....[160]....
        /*0594*/ 	.word	0x00005780


	//   ....[161]....
        /*0598*/ 	.word	0x000057b0


	//   ....[162]....
        /*059c*/ 	.word	0x00005800


	//   ....[163]....
        /*05a0*/ 	.word	0x00005880


	//   ....[164]....
        /*05a4*/ 	.word	0x000058e0


	//   ....[165]....
        /*05a8*/ 	.word	0x00005960


	//   ....[166]....
        /*05ac*/ 	.word	0x000059c0


	//   ....[167]....
        /*05b0*/ 	.word	0x00005a40


	//   ....[168]....
        /*05b4*/ 	.word	0x00005aa0


	//   ....[169]....
        /*05b8*/ 	.word	0x00005b20


	//   ....[170]....
        /*05bc*/ 	.word	0x00005b70


	//   ....[171]....
        /*05c0*/ 	.word	0x00005bd0


	//   ....[172]....
        /*05c4*/ 	.word	0x00005c30


	//----- nvinfo : EIATTR_VRC_CTA_INIT_COUNT
	.align		4
.L_162:
        /*05c8*/ 	.byte	0x02, 0x4a
	.zero		1
	.zero		1


	//----- nvinfo : EIATTR_EXIT_INSTR_OFFSETS
	.align		4
        /*05cc*/ 	.byte	0x04, 0x1c
        /*05ce*/ 	.short	(.L_164 - .L_163)


	//   ....[0]....
.L_163:
        /*05d0*/ 	.word	0x00004380


	//----- nvinfo : EIATTR_CRS_STACK_SIZE
	.align		4
.L_164:
        /*05d4*/ 	.byte	0x04, 0x1e
        /*05d6*/ 	.short	(.L_166 - .L_165)
.L_165:
        /*05d8*/ 	.word	0x00000000


	//----- nvinfo : EIATTR_CBANK_PARAM_SIZE
	.align		4
.L_166:
        /*05dc*/ 	.byte	0x03, 0x19
        /*05de*/ 	.short	0x0020


	//----- nvinfo : EIATTR_PARAM_CBANK
	.align		4
        /*05e0*/ 	.byte	0x04, 0x0a
        /*05e2*/ 	.short	(.L_168 - .L_167)
	.align		4
.L_167:
        /*05e4*/ 	.word	index@(.nv.constant0._Z16gemv_topk_kernelPK6__halfS1_S1_Pi)
        /*05e8*/ 	.short	0x0380
        /*05ea*/ 	.short	0x0020


	//----- nvinfo : EIATTR_SW_WAR
	.align		4
.L_168:
        /*05ec*/ 	.byte	0x04, 0x36
        /*05ee*/ 	.short	(.L_170 - .L_169)
.L_169:
        /*05f0*/ 	.word	0x00000008
.L_170:


//--------------------- .nv.callgraph             --------------------------
	.section	.nv.callgraph,"",@"SHT_CUDA_CALLGRAPH"
	.align	4
	.sectionentsize	8
	.align		4
        /*0000*/ 	.word	0x00000000
	.align		4
        /*0004*/ 	.word	0xffffffff
	.align		4
        /*0008*/ 	.word	index@(_Z37topk_attn_block_specialization_kernelP6__halfPKS_S2_S2_S2_)
	.align		4
        /*000c*/ 	.word	index@(vprintf)
	.align		4
        /*0010*/ 	.word	0x00000000
	.align		4
        /*0014*/ 	.word	0xfffffffe
	.align		4
        /*0018*/ 	.word	0x00000000
	.align		4
        /*001c*/ 	.word	0xfffffffd
	.align		4
        /*0020*/ 	.word	0x00000000
	.align		4
        /*0024*/ 	.word	0xfffffffc


//--------------------- .nv.constant4             --------------------------
	.section	.nv.constant4,"a",@progbits
	.align	8
	.align		8
.nv.constant4:
        /*0000*/ 	.dword	vprintf
	.align		8
        /*0008*/ 	.dword	_ZN34_INTERNAL_159bdf04_4_k_cu_1b01ebdd4cuda3std3__45__cpo5beginE
	.align		8
        /*0010*/ 	.dword	_ZN34_INTERNAL_159bdf04_4_k_cu_1b01ebdd4cuda3std3__45__cpo3endE
	.align		8
        /*0018*/ 	.dword	_ZN34_INTERNAL_159bdf04_4_k_cu_1b01ebdd4cuda3std3__45__cpo6cbeginE
	.align		8
        /*0020*/ 	.dword	_ZN34_INTERNAL_159bdf04_4_k_cu_1b01ebdd4cuda3std3__45__cpo4cendE
	.align		8
        /*0028*/ 	.dword	_ZN34_INTERNAL_159bdf04_4_k_cu_1b01ebdd4cuda3std3__45__cpo6rbeginE
	.align		8
        /*0030*/ 	.dword	_ZN34_INTERNAL_159bdf04_4_k_cu_1b01ebdd4cuda3std3__45__cpo4rendE
	.align		8
        /*0038*/ 	.dword	_ZN34_INTERNAL_159bdf04_4_k_cu_1b01ebdd4cuda3std3__45__cpo7crbeginE
	.align		8
        /*0040*/ 	.dword	_ZN34_INTERNAL_159bdf04_4_k_cu_1b01ebdd4cuda3std3__45__cpo5crendE
	.align		8
        /*0048*/ 	.dword	_ZN34_INTERNAL_159bdf04_4_k_cu_1b01ebdd4cuda3std3__436_GLOBAL__N__159bdf04_4_k_cu_1b01ebdd6ignoreE
	.align		8
        /*0050*/ 	.dword	_ZN34_INTERNAL_159bdf04_4_k_cu_1b01ebdd4cuda3std3__419piecewise_constructE
	.align		8
        /*0058*/ 	.dword	_ZN34_INTERNAL_159bdf04_4_k_cu_1b01ebdd4cuda3std3__48in_placeE
	.align		8
        /*0060*/ 	.dword	_ZN34_INTERNAL_159bdf04_4_k_cu_1b01ebdd4cuda3std3__420unreachable_sentinelE
	.align		8
        /*0068*/ 	.dword	_ZN34_INTERNAL_159bdf04_4_k_cu_1b01ebdd4cuda3std6ranges3__45__cpo4swapE
	.align		8
        /*0070*/ 	.dword	_ZN34_INTERNAL_159bdf04_4_k_cu_1b01ebdd4cuda3std6ranges3__45__cpo9iter_moveE
	.align		8
        /*0078*/ 	.dword	_ZN34_INTERNAL_159bdf04_4_k_cu_1b01ebdd4cuda3std6ranges3__45__cpo5beginE
	.align		8
        /*0080*/ 	.dword	_ZN34_INTERNAL_159bdf04_4_k_cu_1b01ebdd4cuda3std6ranges3__45__cpo3endE
	.align		8
        /*0088*/ 	.dword	_ZN34_INTERNAL_159bdf04_4_k_cu_1b01ebdd4cuda3std6ranges3__45__cpo6cbeginE
	.align		8
        /*0090*/ 	.dword	_ZN34_INTERNAL_159bdf04_4_k_cu_1b01ebdd4cuda3std6ranges3__45__cpo4cendE
	.align		8
        /*0098*/ 	.dword	_ZN34_INTERNAL_159bdf04_4_k_cu_1b01ebdd4cuda3std6ranges3__45__cpo7advanceE
	.align		8
        /*00a0*/ 	.dword	_ZN34_INTERNAL_159bdf04_4_k_cu_1b01ebdd4cuda3std6ranges3__45__cpo9iter_swapE
	.align		8
        /*00a8*/ 	.dword	_ZN34_INTERNAL_159bdf04_4_k_cu_1b01ebdd4cuda3std6ranges3__45__cpo4nextE
	.align		8
        /*00b0*/ 	.dword	_ZN34_INTERNAL_159bdf04_4_k_cu_1b01ebdd4cuda3std6ranges3__45__cpo4prevE
	.align		8
        /*00b8*/ 	.dword	_ZN34_INTERNAL_159bdf04_4_k_cu_1b01ebdd4cuda3std6ranges3__45__cpo4dataE
	.align		8
        /*00c0*/ 	.dword	_ZN34_INTERNAL_159bdf04_4_k_cu_1b01ebdd4cuda3std6ranges3__45__cpo5cdataE
	.align		8
        /*00c8*/ 	.dword	_ZN34_INTERNAL_159bdf04_4_k_cu_1b01ebdd4cuda3std6ranges3__45__cpo4sizeE
	.align		8
        /*00d0*/ 	.dword	_ZN34_INTERNAL_159bdf04_4_k_cu_1b01ebdd4cuda3std6ranges3__45__cpo5ssizeE
	.align		8
        /*00d8*/ 	.dword	_ZN34_INTERNAL_159bdf04_4_k_cu_1b01ebdd4cuda3std6ranges3__45__cpo8distanceE
	.align		8
        /*00e0*/ 	.dword	_ZN34_INTERNAL_159bdf04_4_k_cu_1b01ebdd6thrust24THRUST_300001_SM_1000_NS6system6detail10sequential3seqE
	.align		8
        /*00e8*/ 	.dword	$str
	.align		8
        /*00f0*/ 	.dword	$str$1
	.align		8
        /*00f8*/ 	.dword	$str$2


//--------------------- .text._Z37topk_attn_block_specialization_kernelP6__halfPKS_S2_S2_S2_ --------------------------
	.section	.text._Z37topk_attn_block_specialization_kernelP6__halfPKS_S2_S2_S2_,"ax",@progbits
	.align	128
        .global         _Z37topk_attn_block_specialization_kernelP6__halfPKS_S2_S2_S2_
        .type           _Z37topk_attn_block_specialization_kernelP6__halfPKS_S2_S2_S2_,@function
        .size           _Z37topk_attn_block_specialization_kernelP6__halfPKS_S2_S2_S2_,(.L_x_681 - _Z37topk_attn_block_specialization_kernelP6__halfPKS_S2_S2_S2_)
        .other          _Z37topk_attn_block_specialization_kernelP6__halfPKS_S2_S2_S2_,@"STO_CUDA_ENTRY STV_DEFAULT"
_Z37topk_attn_block_specialization_kernelP6__halfPKS_S2_S2_S2_:
.text._Z37topk_attn_block_specialization_kernelP6__halfPKS_S2_S2_S2_:
[----:B------:R-:W1:Y:S08]  /*0000*/  LDC R1, c[0x0][0x37c] ;  /* 0x0000df00ff017b82 */ /* 0x000e700000000800 */
[----:B------:R-:W2:Y:S01]  /*0010*/  S2UR UR4, SR_CTAID.Y ;  /* 0x00000000000479c3 */ /* 0x000ea20000002600 */
[----:B------:R-:W-:-:S05]  /*0020*/  CS2R.32 R41, SR_CgaSize ;  /* 0x0000000000297805 */ /* 0x000fca0000008a00 */
[----:B------:R-:W-:-:S05]  /*0030*/  IMAD R41, R41, -0xa0, RZ ;  /* 0xffffff6029297824 */ /* 0x000fca00078e02ff */
[----:B------:R-:W-:-:S14]  /*0040*/  R2UR UR5, R41 ;  /* 0x00000000290572ca */ /* 0x000fdc00000e0000 */
[----:B------:R-:W3:Y:S01]  /*0050*/  LDCU UR5, c[0x0][UR5+0x2b4] ;  /* 0x00005680050577ac */ /* 0x000ee20008000800 */
[----:B------:R-:W4:Y:S01]  /*0060*/  S2R R20, SR_CgaCtaId ;  /* 0x0000000000147919 */ /* 0x000f220000008800 */
[----:B------:R-:W-:Y:S02]  /*0070*/  MOV R19, 0x400 ;  /* 0x0000040000137802 */ /* 0x000fe40000000f00 */
[----:B------:R-:W-:-:S05]  /*0080*/  CS2R.32 R41, SR_CgaSize ;  /* 0x0000000000297805 */ /* 0x000fca0000008a00 */
[----:B------:R-:W-:-:S05]  /*0090*/  IMAD R41, R41, -0xa0, RZ ;  /* 0xffffff6029297824 */ /* 0x000fca00078e02ff */
[----:B------:R-:W-:-:S14]  /*00a0*/  R2UR UR9, R41 ;  /* 0x00000000290972ca */ /* 0x000fdc00000e0000 */
[----:B------:R-:W5:Y:S01]  /*00b0*/  LDCU UR9, c[0x0][UR9+0x2b8] ;  /* 0x00005700090977ac */ /* 0x000f620008000800 */
[----:B------:R-:W5:Y:S01]  /*00c0*/  S2R R41, SR_TID.Y ;  /* 0x0000000000297919 */ /* 0x000f620000002200 */
[----:B-1----:R-:W-:Y:S01]  /*00d0*/  IADD3 R1, PT, PT, R1, -0x8, RZ ;  /* 0xfffffff801017810 */ /* 0x002fe20007ffe0ff */
[----:B------:R-:W1:Y:S01]  /*00e0*/  S2UR UR8, SR_CTAID.Z ;  /* 0x00000000000879c3 */ /* 0x000e620000002700 */
[----:B------:R-:W-:-:S05]  /*00f0*/  CS2R.32 R39, SR_CgaSize ;  /* 0x0000000000277805 */ /* 0x000fca0000008a00 */
[----:B------:R-:W-:-:S05]  /*0100*/  IMAD R39, R39, -0xa0, RZ ;  /* 0xffffff6027277824 */ /* 0x000fca00078e02ff */
[----:B------:R-:W-:-:S14]  /*0110*/  R2UR UR7, R39 ;  /* 0x00000000270772ca */ /* 0x000fdc00000e0000 */
[----:B------:R-:W5:Y:S01]  /*0120*/  LDCU UR7, c[0x0][UR7+0x2b0] ;  /* 0x00005600070777ac */ /* 0x000f620008000800 */
[----:B------:R-:W5:Y:S01]  /*0130*/  S2R R8, SR_TID.Z ;  /* 0x0000000000087919 */ /* 0x000f620000002300 */
[----:B------:R-:W4:Y:S01]  /*0140*/  LDCU.64 UR36, c[0x0][0x358] ;  /* 0x00006b00ff2477ac */ /* 0x000f220008000a00 */
[----:B------:R-:W5:Y:S01]  /*0150*/  S2R R2, SR_TID.X ;  /* 0x0000000000027919 */ /* 0x000f620000002100 */
[----:B------:R-:W5:Y:S01]  /*0160*/  S2UR UR6, SR_CTAID.X ;  /* 0x00000000000679c3 */ /* 0x000f620000002500 */
[----:B--2---:R-:W-:Y:S01]  /*0170*/  I2FP.F32.U32 R0, UR4 ;  /* 0x0000000400007c45 */ /* 0x004fe20008201000 */
[----:B------:R-:W2:Y:S04]  /*0180*/  LDCU UR4, c[0x0][0x2f8] ;  /* 0x00005f00ff0477ac */ /* 0x000ea80008000800 */
[----:B---3--:R-:W-:Y:S01]  /*0190*/  FMUL R5, R0, UR5 ;  /* 0x0000000500057c20 */ /* 0x008fe20008400000 */
[----:B------:R-:W3:Y:S01]  /*01a0*/  LDCU UR5, c[0x0][0x2fc] ;  /* 0x00005f80ff0577ac */ /* 0x000ee20008000800 */
[----:B------:R-:W3:Y:S01]  /*01b0*/  LDC R3, c[0x0][0x360] ;  /* 0x0000d800ff037b82 */ /* 0x000ee20000000800 */
[----:B-1----:R-:W-:Y:S01]  /*01c0*/  I2FP.F32.U32 R0, UR8 ;  /* 0x0000000800007c45 */ /* 0x002fe20008201000 */
[----:B------:R-:W-:Y:S01]  /*01d0*/  F2I.U32.TRUNC.NTZ R6, R5 ;  /* 0x0000000500067305 */ /* 0x000fe2000020f000 */
[----:B------:R-:W-:-:S05]  /*01e0*/  CS2R.32 R39, SR_CgaSize ;  /* 0x0000000000277805 */ /* 0x000fca0000008a00 */
[----:B------:R-:W-:-:S05]  /*01f0*/  IMAD R39, R39, -0xa0, RZ ;  /* 0xffffff6027277824 */ /* 0x000fca00078e02ff */
[----:B------:R-:W-:-:S14]  /*0200*/  R2UR UR8, R39 ;  /* 0x00000000270872ca */ /* 0x000fdc00000e0000 */
[----:B------:R-:W1:Y:S01]  /*0210*/  LDCU UR8, c[0x0][UR8+0x2c4] ;  /* 0x00005880080877ac */ /* 0x000e620008000800 */
[----:B----4-:R-:W-:Y:S01]  /*0220*/  LEA R9, R20, R19, 0x18 ;  /* 0x0000001314097211 */ /* 0x010fe200078ec0ff */
[----:B-----5:R-:W-:Y:S01]  /*0230*/  FMUL R7, R0, UR9 ;  /* 0x0000000900077c20 */ /* 0x020fe20008400000 */
[----:B------:R-:W4:Y:S01]  /*0240*/  LDCU UR9, c[0x0][0x364] ;  /* 0x00006c80ff0977ac */ /* 0x000f220008000800 */
[----:B------:R-:W-:Y:S02]  /*0250*/  ISETP.NE.AND P0, PT, R20, 0x4, PT ;  /* 0x000000041400780c */ /* 0x000fe40003f05270 */
[----:B------:R1:W-:Y:S01]  /*0260*/  STS [R9+0x2800], RZ ;  /* 0x002800ff09007388 */ /* 0x0003e20000000800 */
[----:B------:R-:W-:Y:S02]  /*0270*/  I2FP.F32.U32 R0, UR6 ;  /* 0x0000000600007c45 */ /* 0x000fe40008201000 */
[----:B------:R-:W-:-:S05]  /*0280*/  CS2R.32 R39, SR_CgaSize ;  /* 0x0000000000277805 */ /* 0x000fca0000008a00 */
[----:B------:R-:W-:-:S05]  /*0290*/  IMAD R39, R39, -0xa0, RZ ;  /* 0xffffff6027277824 */ /* 0x000fca00078e02ff */
[----:B------:R-:W-:-:S14]  /*02a0*/  R2UR UR6, R39 ;  /* 0x00000000270672ca */ /* 0x000fdc00000e0000 */
[----:B------:R-:W5:Y:S01]  /*02b0*/  LDCU UR6, c[0x0][UR6+0x2c0] ;  /* 0x00005800060677ac */ /* 0x000f620008000800 */
[----:B------:R-:W1:Y:S01]  /*02c0*/  F2I.U32.TRUNC.NTZ R7, R7 ;  /* 0x0000000700077305 */ /* 0x000e62000020f000 */
[----:B--2---:R-:W-:Y:S01]  /*02d0*/  IADD3 R16, P1, PT, R1, UR4, RZ ;  /* 0x0000000401107c10 */ /* 0x004fe2000ff3e0ff */
[----:B------:R-:W-:-:S03]  /*02e0*/  FMUL R4, R0, UR7 ;  /* 0x0000000700047c20 */ /* 0x000fc60008400000 */
[----:B---3--:R-:W-:-:S03]  /*02f0*/  IADD3.X R17, PT, PT, RZ, UR5, RZ, P1, !PT ;  /* 0x00000005ff117c10 */ /* 0x008fc60008ffe4ff */
[----:B------:R-:W5:Y:S01]  /*0300*/  F2I.U32.TRUNC.NTZ R5, R4 ;  /* 0x0000000400057305 */ /* 0x000f62000020f000 */
[----:B----4-:R-:W-:Y:S02]  /*0310*/  IMAD R41, R8, UR9, R41 ;  /* 0x0000000908297c24 */ /* 0x010fe4000f8e0229 */
[----:B-1----:R-:W-:Y:S02]  /*0320*/  IMAD R0, R7, UR8, R6 ;  /* 0x0000000807007c24 */ /* 0x002fe4000f8e0206 */
[----:B------:R-:W-:-:S05]  /*0330*/  IMAD R41, R41, R3, R2 ;  /* 0x0000000329297224 */ /* 0x000fca00078e0202 */
[----:B------:R-:W-:Y:S01]  /*0340*/  SHF.L.U32 R39, R41, 0x3, RZ ;  /* 0x0000000329277819 */ /* 0x000fe200000006ff */
[----:B-----5:R-:W-:Y:S01]  /*0350*/  IMAD R5, R0, UR6, R5 ;  /* 0x0000000600057c24 */ /* 0x020fe2000f8e0205 */
[----:B------:R-:W-:Y:S02]  /*0360*/  SHF.R.U32.HI R18, RZ, 0x5, R41 ;  /* 0x00000005ff127819 */ /* 0x000fe40000011629 */
[----:B------:R-:W-:Y:S02]  /*0370*/  LOP3.LUT R25, R39, 0x78, RZ, 0xc0, !PT ;  /* 0x0000007827197812 */ /* 0x000fe400078ec0ff */
[C---:B------:R-:W-:Y:S02]  /*0380*/  SHF.L.U32 R38, R5.reuse, 0x7, RZ ;  /* 0x0000000705267819 */ /* 0x040fe400000006ff */
[----:B------:R-:W-:Y:S02]  /*0390*/  LOP3.LUT R0, R5, 0x1f, RZ, 0xc0, !PT ;  /* 0x0000001f05007812 */ /* 0x000fe400078ec0ff */
[----:B------:R-:W-:Y:S01]  /*03a0*/  LOP3.LUT R38, R38, 0xf80, RZ, 0xc0, !PT ;  /* 0x00000f8026267812 */ /* 0x000fe200078ec0ff */
[----:B------:R-:W-:Y:S06]  /*03b0*/  @!P0 BRA `(.L_x_0) ;  /* 0x0000007c00388947 */ /* 0x000fec0003800000 */
[----:B------:R-:W1:Y:S01]  /*03c0*/  LDS R0, [R9+0x2800] ;  /* 0x0028000009007984 */ /* 0x000e620000000800 */
[----:B------:R-:W-:-:S04]  /*03d0*/  LOP3.LUT R20, R20, 0x1f, R5, 0xf8, !PT ;  /* 0x0000001f14147812 */ /* 0x000fc800078ef805 */
[----:B------:R-:W-:Y:S02]  /*03e0*/  LOP3.LUT P0, RZ, R20, R41, RZ, 0xfc, !PT ;  /* 0x0000002914ff7212 */ /* 0x000fe4000780fcff */
[----:B-1----:R-:W-:-:S13]  /*03f0*/  ISETP.NE.AND P1, PT, R0, RZ, PT ;  /* 0x000000ff0000720c */ /* 0x002fda0003f25270 */
[----:B------:R-:W-:Y:S05]  /*0400*/  @P1 BRA `(.L_x_1) ;  /* 0x0000000000101947 */ /* 0x000fea0003800000 */
.L_x_2:
[----:B------:R-:W-:Y:S05]  /*0410*/  NANOSLEEP 0x20 ;  /* 0x000000200000795d */ /* 0x000fea0003800000 */
[----:B------:R-:W1:Y:S02]  /*0420*/  LDS R0, [R9+0x2800] ;  /* 0x0028000009007984 */ /* 0x000e640000000800 */
[----:B-1----:R-:W-:-:S13]  /*0430*/  ISETP.NE.AND P1, PT, R0, RZ, PT ;  /* 0x000000ff0000720c */ /* 0x002fda0003f25270 */
[----:B------:R-:W-:Y:S05]  /*0440*/  @!P1 BRA `(.L_x_2) ;  /* 0xfffffffc00f09947 */ /* 0x000fea000383ffff */
.L_x_1:
[----:B------:R-:W-:Y:S01]  /*0450*/  BSSY.RECONVERGENT B6, `(.L_x_3) ;  /* 0x00000e3000067945 */ /* 0x000fe20003800200 */
[----:B------:R-:W-:Y:S02]  /*0460*/  SHF.R.U32.HI R37, RZ, 0x4, R41 ;  /* 0x00000004ff257819 */ /* 0x000fe40000011629 */
[----:B------:R-:W-:Y:S01]  /*0470*/  LOP3.LUT R36, R41, 0xf, RZ, 0xc0, !PT ;  /* 0x0000000f29247812 */ /* 0x000fe200078ec0ff */
[----:B------:R-:W-:Y:S06]  /*0480*/  @P0 BRA `(.L_x_4) ;  /* 0x0000000c007c0947 */ /* 0x000fec0003800000 */
[----:B------:R-:W-:Y:S01]  /*0490*/  MOV R2, 0x0 ;  /* 0x0000000000027802 */ /* 0x000fe20000000f00 */
[----:B------:R-:W1:Y:S01]  /*04a0*/  LDCU.64 UR4, c[0x4][0xe8] ;  /* 0x01001d00ff0477ac */ /* 0x000e620008000a00 */
[----:B------:R-:W-:Y:S02]  /*04b0*/  CS2R R6, SRZ ;  /* 0x0000000000067805 */ /* 0x000fe4000001ff00 */
[----:B------:R2:W3:Y:S01]  /*04c0*/  LDC.64 R8, c[0x4][R2] ;  /* 0x0100000002087b82 */ /* 0x0004e20000000a00 */
[----:B-1----:R-:W-:Y:S02]  /*04d0*/  MOV R4, UR4 ;  /* 0x0000000400047c02 */ /* 0x002fe40008000f00 */
[----:B--2---:R-:W-:-:S07]  /*04e0*/  MOV R5, UR5 ;  /* 0x0000000500057c02 */ /* 0x004fce0008000f00 */
[----:B------:R-:W-:-:S07]  /*04f0*/  LEPC R20, `(.L_x_5) ;  /* 0x000000001014794e */ /* 0x000fce0000000000 */
[----:B---3--:R-:W-:Y:S05]  /*0500*/  CALL.ABS.NOINC R8 ;  /* 0x0000000008007343 */ /* 0x008fea0003c00000 */
.L_x_5:
[----:B------:R-:W1:Y:S01]  /*0510*/  S2UR UR5, SR_CgaCtaId ;  /* 0x00000000000579c3 */ /* 0x000e620000008800 */
[----:B------:R-:W-:Y:S01]  /*0520*/  UMOV UR4, 0x400 ;  /* 0x0000040000047882 */ /* 0x000fe20000000000 */
[----:B------:R-:W-:Y:S02]  /*0530*/  MOV R6, R16 ;  /* 0x0000001000067202 */ /* 0x000fe40000000f00 */
[----:B------:R-:W-:-:S04]  /*0540*/  MOV R7, R17 ;  /* 0x0000001100077202 */ /* 0x000fc80000000f00 */
[----:B------:R2:W3:Y:S01]  /*0550*/  LDC.64 R8, c[0x4][R2] ;  /* 0x0100000002087b82 */ /* 0x0004e20000000a00 */
[----:B-1----:R-:W-:-:S09]  /*0560*/  ULEA UR4, UR5, UR4, 0x18 ;  /* 0x0000000405047291 */ /* 0x002fd2000f8ec0ff */
[----:B------:R-:W1:Y:S02]  /*0570*/  LDS R0, [UR4] ;  /* 0x00000004ff007984 */ /* 0x000e640008000800 */
[----:B------:R-:W4:Y:S02]  /*0580*/  LDCU.64 UR4, c[0x4][0xf0] ;  /* 0x01001e00ff0477ac */ /* 0x000f240008000a00 */
[----:B----4-:R-:W-:Y:S02]  /*0590*/  MOV R4, UR4 ;  /* 0x0000000400047c02 */ /* 0x010fe40008000f00 */
[----:B------:R-:W-:Y:S01]  /*05a0*/  MOV R5, UR5 ;  /* 0x0000000500057c02 */ /* 0x000fe20008000f00 */
[----:B-1-3--:R2:W-:Y:S06]  /*05b0*/  STL [R1], R0 ;  /* 0x0000000001007387 */ /* 0x00a5ec0000100800 */
[----:B------:R-:W-:-:S07]  /*05c0*/  LEPC R20, `(.L_x_6) ;  /* 0x000000001014794e */ /* 0x000fce0000000000 */
[----:B--2---:R-:W-:Y:S05]  /*05d0*/  CALL.ABS.NOINC R8 ;  /* 0x0000000008007343 */ /* 0x004fea0003c00000 */
.L_x_6:
[----:B------:R-:W1:Y:S01]  /*05e0*/  S2UR UR5, SR_CgaCtaId ;  /* 0x00000000000579c3 */ /* 0x000e620000008800 */
[----:B------:R-:W-:Y:S01]  /*05f0*/  UMOV UR4, 0x400 ;  /* 0x0000040000047882 */ /* 0x000fe20000000000 */
[----:B------:R-:W-:Y:S02]  /*0600*/  MOV R6, R16 ;  /* 0x0000001000067202 */ /* 0x000fe40000000f00 */
[----:B------:R-:W-:-:S04]  /*0610*/  MOV R7, R17 ;  /* 0x0000001100077202 */ /* 0x000fc80000000f00 */
[----:B------:R2:W3:Y:S01]  /*0620*/  LDC.64 R8, c[0x4][R2] ;  /* 0x0100000002087b82 */ /* 0x0004e20000000a00 */
[----:B-1----:R-:W-:-:S09]  /*0630*/  ULEA UR4, UR5, UR4, 0x18 ;  /* 0x0000000405047291 */ /* 0x002fd2000f8ec0ff */
[----:B------:R-:W1:Y:S02]  /*0640*/  LDS R0, [UR4+0x4] ;  /* 0x00000404ff007984 */ /* 0x000e640008000800 */
[----:B------:R-:W4:Y:S02]  /*0650*/  LDCU.64 UR4, c[0x4][0xf0] ;  /* 0x01001e00ff0477ac */ /* 0x000f240008000a00 */
[----:B----4-:R-:W-:Y:S02]  /*0660*/  MOV R4, UR4 ;  /* 0x0000000400047c02 */ /* 0x010fe40008000f00 */
[----:B------:R-:W-:Y:S01]  /*0670*/  MOV R5, UR5 ;  /* 0x0000000500057c02 */ /* 0x000fe20008000f00 */
[----:B-1-3--:R2:W-:Y:S06]  /*0680*/  STL [R1], R0 ;  /* 0x0000000001007387 */ /* 0x00a5ec0000100800 */
[----:B------:R-:W-:-:S07]  /*0690*/  LEPC R20, `(.L_x_7) ;  /* 0x000000001014794e */ /* 0x000fce0000000000 */
[----:B--2---:R-:W-:Y:S05]  /*06a0*/  CALL.ABS.NOINC R8 ;  /* 0x0000000008007343 */ /* 0x004fea0003c00000 */
.L_x_7:
        /* <DEDUP_REMOVED lines=13> */
.L_x_8:
        /* <DEDUP_REMOVED lines=13> */
.L_x_9:
        /* <DEDUP_REMOVED lines=13> */
.L_x_10:
        /* <DEDUP_REMOVED lines=13> */
.L_x_11:
        /* <DEDUP_REMOVED lines=13> */
.L_x_12:
        /* <DEDUP_REMOVED lines=13> */
.L_x_13:
        /* <DEDUP_REMOVED lines=13> */
.L_x_14:
        /* <DEDUP_REMOVED lines=13> */
.L_x_15:
        /* <DEDUP_REMOVED lines=13> */
.L_x_16:
        /* <DEDUP_REMOVED lines=13> */
.L_x_17:
        /* <DEDUP_REMOVED lines=13> */
.L_x_18:
        /* <DEDUP_REMOVED lines=13> */
.L_x_19:
        /* <DEDUP_REMOVED lines=13> */
.L_x_20:
        /* <DEDUP_REMOVED lines=13> */
.L_x_21:
[----:B------:R-:W1:Y:S01]  /*1210*/  LDC.64 R2, c[0x4][R2] ;  /* 0x0100000002027b82 */ /* 0x000e620000000a00 */
[----:B------:R-:W2:Y:S01]  /*1220*/  LDCU.64 UR4, c[0x4][0xf8] ;  /* 0x01001f00ff0477ac */ /* 0x000ea20008000a00 */
[----:B------:R-:W-:Y:S02]  /*1230*/  CS2R R6, SRZ ;  /* 0x0000000000067805 */ /* 0x000fe4000001ff00 */
[----:B--2---:R-:W-:Y:S02]  /*1240*/  MOV R4, UR4 ;  /* 0x0000000400047c02 */ /* 0x004fe40008000f00 */
[----:B------:R-:W-:-:S07]  /*1250*/  MOV R5, UR5 ;  /* 0x0000000500057c02 */ /* 0x000fce0008000f00 */
[----:B------:R-:W-:-:S07]  /*1260*/  LEPC R20, `(.L_x_4) ;  /* 0x000000001014794e */ /* 0x000fce0000000000 */
[----:B-1----:R-:W-:Y:S05]  /*1270*/  CALL.ABS.NOINC R2 ;  /* 0x0000000002007343 */ /* 0x002fea0003c00000 */
.L_x_4:
[----:B------:R-:W-:Y:S05]  /*1280*/  BSYNC.RECONVERGENT B6 ;  /* 0x0000000000067941 */ /* 0x000fea0003800200 */
.L_x_3:
[----:B------:R-:W-:-:S03]  /*1290*/  UMOV UR4, 0xffffffff ;  /* 0xffffffff00047882 */ /* 0x000fc60000000000 */
[----:B------:R-:W-:Y:S05]  /*12a0*/  BRA.DIV UR4, `(.L_x_22) ;  /* 0x000000ba049c7947 */ /* 0x000fea000b800000 */
[----:B------:R-:W1:Y:S01]  /*12b0*/  S2UR UR4, SR_CgaCtaId ;  /* 0x00000000000479c3 */ /* 0x000e620000008800 */
[----:B------:R-:W2:Y:S01]  /*12c0*/  S2R R6, SR_SWINHI ;  /* 0x0000000000067919 */ /* 0x000ea20000002f00 */
[----:B------:R-:W-:Y:S01]  /*12d0*/  HFMA2 R0, -RZ, RZ, 1.9267578125, 7.5519084930419921875e-05 ;  /* 0x3fb504f3ff007431 */ /* 0x000fe200000001ff */
[----:B------:R-:W-:Y:S02]  /*12e0*/  MOV R7, 0x3f000000 ;  /* 0x3f00000000077802 */ /* 0x000fe40000000f00 */
[----:B------:R-:W-:-:S03]  /*12f0*/  MOV R2, 0x3fffffff ;  /* 0x3fffffff00027802 */ /* 0x000fc60000000f00 */
[----:B------:R-:W-:Y:S01]  /*1300*/  BAR.SYNC.DEFER_BLOCKING 0x0 ;  /* 0x0000000000007b1d */ /* 0x000fe20000010000 */
[----:B------:R-:W-:Y:S01]  /*1310*/  FFMA R0, R0, R0, -1.9999998807907104492 ;  /* 0xbfffffff00007423 */ /* 0x000fe20000000000 */
[----:B------:R-:W-:-:S06]  /*1320*/  FFMA R3, -R7, R2, 1 ;  /* 0x3f80000007037423 */ /* 0x000fcc0000000102 */
[----:B------:R-:W-:Y:S01]  /*1330*/  BAR.SYNC.DEFER_BLOCKING 0x0 ;  /* 0x0000000000007b1d */ /* 0x000fe20000010000 */
[----:B------:R-:W-:Y:S01]  /*1340*/  FFMA R0, R0, -0.5, R3 ;  /* 0xbf00000000007823 */ /* 0x000fe20000000003 */
[----:B------:R-:W-:Y:S02]  /*1350*/  MOV R3, 0x400 ;  /* 0x0000040000037802 */ /* 0x000fe40000000f00 */
[----:B-1----:R-:W-:Y:S01]  /*1360*/  MOV R40, UR4 ;  /* 0x0000000400287c02 */ /* 0x002fe20008000f00 */
[C---:B------:R-:W-:Y:S01]  /*1370*/  FFMA R2, R0.reuse, 0.375, R7 ;  /* 0x3ec0000000027823 */ /* 0x040fe20000000007 */
[----:B------:R-:W-:Y:S01]  /*1380*/  IADD3 R5, PT, PT, R3, 0x4e40, RZ ;  /* 0x00004e4003057810 */ /* 0x000fe20007ffe0ff */
[----:B------:R-:W-:Y:S01]  /*1390*/  FMUL R7, R0, 1.4142135381698608398 ;  /* 0x3fb504f300077820 */ /* 0x000fe20000400000 */
[----:B------:R-:W-:Y:S02]  /*13a0*/  SHF.R.U32.HI R0, RZ, 0x2, R41 ;  /* 0x00000002ff007819 */ /* 0x000fe40000011629 */
[----:B------:R-:W-:Y:S01]  /*13b0*/  LEA R5, R40, R5, 0x18 ;  /* 0x0000000528057211 */ /* 0x000fe200078ec0ff */
[----:B------:R-:W-:Y:S01]  /*13c0*/  FFMA R2, R2, R7, 1.4142135381698608398 ;  /* 0x3fb504f302027423 */ /* 0x000fe20000000007 */
[----:B------:R-:W-:-:S02]  /*13d0*/  LOP3.LUT R7, R0, 0x4, RZ, 0xc0, !PT ;  /* 0x0000000400077812 */ /* 0x000fc400078ec0ff */
[----:B------:R-:W-:Y:S02]  /*13e0*/  MOV R4, R5 ;  /* 0x0000000500047202 */ /* 0x000fe40000000f00 */
[----:B--2---:R-:W-:Y:S02]  /*13f0*/  MOV R5, R6 ;  /* 0x0000000600057202 */ /* 0x004fe40000000f00 */
[----:B------:R-:W-:Y:S02]  /*1400*/  IADD3 R2, PT, PT, R2, -0x2000000, RZ ;  /* 0xfe00000002027810 */ /* 0x000fe40007ffe0ff */
[----:B------:R-:W-:Y:S02]  /*1410*/  IADD3 R52, P0, PT, R4, 0x7f, RZ ;  /* 0x0000007f04347810 */ /* 0x000fe40007f1e0ff */
[----:B------:R-:W-:Y:S01]  /*1420*/  LEA R9, R18, R7, 0x3 ;  /* 0x0000000712097211 */ /* 0x000fe200078e18ff */
[----:B------:R-:W-:Y:S01]  /*1430*/  FMUL R42, R2, 1.4426950216293334961 ;  /* 0x3fb8aa3b022a7820 */ /* 0x000fe20000400000 */
[----:B------:R-:W-:-:S02]  /*1440*/  IADD3.X R53, PT, PT, RZ, R5, RZ, P0, !PT ;  /* 0x00000005ff357210 */ /* 0x000fc400007fe4ff */
[----:B------:R-:W-:-:S07]  /*1450*/  LOP3.LUT R52, R52, 0xffffff80, RZ, 0xc0, !PT ;  /* 0xffffff8034347812 */ /* 0x000fce00078ec0ff */
.L_x_142:
[----:B------:R-:W-:Y:S01]  /*1460*/  LEA R0, R40, R3, 0x18 ;  /* 0x0000000328007211 */ /* 0x000fe200078ec0ff */
[----:B------:R-:W1:Y:S01]  /*1470*/  LDC.64 R28, c[0x0][0x388] ;  /* 0x0000e200ff1c7b82 */ /* 0x000e620000000a00 */
[----:B------:R-:W-:Y:S01]  /*1480*/  IADD3 R35, PT, PT, R25, R38, RZ ;  /* 0x0000002619237210 */ /* 0x000fe20007ffe0ff */
[----:B------:R-:W-:Y:S01]  /*1490*/  BSSY B0, `(.L_x_23) ;  /* 0x0000167000007945 */ /* 0x000fe20003800000 */
[C---:B------:R-:W-:Y:S02]  /*14a0*/  LEA R8, R9.reuse, R0, 0x2 ;  /* 0x0000000009087211 */ /* 0x040fe400078e10ff */
[----:B------:R-:W-:Y:S02]  /*14b0*/  CS2R R48, SRZ ;  /* 0x0000000000307805 */ /* 0x000fe4000001ff00 */
[----:B------:R-:W-:Y:S02]  /*14c0*/  SHF.L.U32 R54, R9, 0x7, RZ ;  /* 0x0000000709367819 */ /* 0x000fe400000006ff */
[----:B------:R-:W-:-:S02]  /*14d0*/  CS2R R44, SRZ ;  /* 0x00000000002c7805 */ /* 0x000fc4000001ff00 */
[----:B------:R-:W-:Y:S01]  /*14e0*/  MOV R34, R52 ;  /* 0x0000003400227202 */ /* 0x000fe20000000f00 */
[----:B------:R-:W2:Y:S01]  /*14f0*/  LDS R2, [R8] ;  /* 0x0000000008027984 */ /* 0x000ea20000000800 */
[----:B------:R-:W-:Y:S01]  /*1500*/  LOP3.LUT R57, R54, 0x78, R39, 0xf8, !PT ;  /* 0x0000007836397812 */ /* 0x000fe200078ef827 */
[----:B------:R-:W3:Y:S01]  /*1510*/  LDC.64 R26, c[0x0][0x390] ;  /* 0x0000e400ff1a7b82 */ /* 0x000ee20000000a00 */
[----:B------:R-:W-:Y:S02]  /*1520*/  MOV R55, 0xff800000 ;  /* 0xff80000000377802 */ /* 0x000fe40000000f00 */
[----:B------:R-:W-:Y:S02]  /*1530*/  CS2R R46, SRZ ;  /* 0x00000000002e7805 */ /* 0x000fe4000001ff00 */
[----:B------:R-:W-:Y:S02]  /*1540*/  LEA R9, R57, R34, 0x1 ;  /* 0x0000002239097211 */ /* 0x000fe400078e08ff */
[----:B------:R-:W-:-:S02]  /*1550*/  MOV R33, 0x80 ;  /* 0x0000008000217802 */ /* 0x000fc40000000f00 */
[----:B------:R-:W-:Y:S02]  /*1560*/  MOV R31, 0xffffffed ;  /* 0xffffffed001f7802 */ /* 0x000fe40000000f00 */
[----:B------:R-:W-:Y:S02]  /*1570*/  MOV R50, RZ ;  /* 0x000000ff00327202 */ /* 0x000fe40000000f00 */
[----:B------:R-:W-:Y:S02]  /*1580*/  MOV R43, RZ ;  /* 0x000000ff002b7202 */ /* 0x000fe40000000f00 */
[----:B------:R-:W-:Y:S02]  /*1590*/  IADD3 R32, PT, PT, R54, 0x80, RZ ;  /* 0x0000008036207810 */ /* 0x000fe40007ffe0ff */
[----:B--2---:R-:W-:-:S05]  /*15a0*/  LEA R3, R2, R35, 0xc ;  /* 0x0000002302037211 */ /* 0x004fca00078e60ff */
[----:B-1----:R-:W-:-:S05]  /*15b0*/  IMAD.WIDE.U32 R2, R3, 0x2, R28 ;  /* 0x0000000203027825 */ /* 0x002fca00078e001c */
[----:B------:R-:W-:Y:S01]  /*15c0*/  @!PT LDS RZ, [RZ] ;  /* 0x00000000fffff984 */ /* 0x000fe20000000800 */
[----:B------:R-:W-:Y:S01]  /*15d0*/  @!PT LDS RZ, [RZ] ;  /* 0x00000000fffff984 */ /* 0x000fe20000000800 */
[----:B------:R-:W-:Y:S01]  /*15e0*/  @!PT LDS RZ, [RZ] ;  /* 0x00000000fffff984 */ /* 0x000fe20000000800 */
[----:B------:R1:W-:Y:S04]  /*15f0*/  LDGSTS.E.BYPASS.128 [R9], desc[UR36][R2.64] ;  /* 0x0000000002097fae */ /* 0x0003e8000b981824 */
[----:B------:R-:W2:Y:S02]  /*1600*/  LDS R4, [R8+0x4] ;  /* 0x0000040008047984 */ /* 0x000ea40000000800 */
[----:B--2---:R-:W-:-:S05]  /*1610*/  LEA R5, R4, R35, 0xc ;  /* 0x0000002304057211 */ /* 0x004fca00078e60ff */
[----:B------:R-:W-:-:S05]  /*1620*/  IMAD.WIDE.U32 R4, R5, 0x2, R28 ;  /* 0x0000000205047825 */ /* 0x000fca00078e001c */
[----:B------:R-:W-:Y:S01]  /*1630*/  @!PT LDS RZ, [RZ] ;  /* 0x00000000fffff984 */ /* 0x000fe20000000800 */
[----:B------:R-:W-:Y:S01]  /*1640*/  @!PT LDS RZ, [RZ] ;  /* 0x00000000fffff984 */ /* 0x000fe20000000800 */
[----:B------:R-:W-:Y:S01]  /*1650*/  @!PT LDS RZ, [RZ] ;  /* 0x00000000fffff984 */ /* 0x000fe20000000800 */
[----:B------:R2:W-:Y:S04]  /*1660*/  LDGSTS.E.BYPASS.128 [R9+0x100], desc[UR36][R4.64] ;  /* 0x0010000004097fae */ /* 0x0005e8000b981824 */
[----:B------:R-:W4:Y:S02]  /*1670*/  LDS R6, [R8+0x8] ;  /* 0x0000080008067984 */ /* 0x000f240000000800 */
[----:B----4-:R-:W-:-:S05]  /*1680*/  LEA R7, R6, R35, 0xc ;  /* 0x0000002306077211 */ /* 0x010fca00078e60ff */
[----:B------:R-:W-:-:S05]  /*1690*/  IMAD.WIDE.U32 R6, R7, 0x2, R28 ;  /* 0x0000000207067825 */ /* 0x000fca00078e001c */
[----:B------:R-:W-:Y:S01]  /*16a0*/  @!PT LDS RZ, [RZ] ;  /* 0x00000000fffff984 */ /* 0x000fe20000000800 */
[----:B------:R-:W-:Y:S01]  /*16b0*/  @!PT LDS RZ, [RZ] ;  /* 0x00000000fffff984 */ /* 0x000fe20000000800 */
[----:B------:R-:W-:Y:S01]  /*16c0*/  @!PT LDS RZ, [RZ] ;  /* 0x00000000fffff984 */ /* 0x000fe20000000800 */
[----:B------:R4:W-:Y:S04]  /*16d0*/  LDGSTS.E.BYPASS.128 [R9+0x200], desc[UR36][R6.64] ;  /* 0x0020000006097fae */ /* 0x0009e8000b981824 */
[----:B------:R-:W5:Y:S02]  /*16e0*/  LDS R10, [R8+0xc] ;  /* 0x00000c00080a7984 */ /* 0x000f640000000800 */
[----:B-----5:R-:W-:-:S05]  /*16f0*/  LEA R11, R10, R35, 0xc ;  /* 0x000000230a0b7211 */ /* 0x020fca00078e60ff */
[----:B-1----:R-:W-:-:S05]  /*1700*/  IMAD.WIDE.U32 R2, R11, 0x2, R28 ;  /* 0x000000020b027825 */ /* 0x002fca00078e001c */
[----:B------:R-:W-:Y:S01]  /*1710*/  @!PT LDS RZ, [RZ] ;  /* 0x00000000fffff984 */ /* 0x000fe20000000800 */
[----:B------:R-:W-:Y:S01]  /*1720*/  @!PT LDS RZ, [RZ] ;  /* 0x00000000fffff984 */ /* 0x000fe20000000800 */
[----:B------:R-:W-:Y:S01]  /*1730*/  @!PT LDS RZ, [RZ] ;  /* 0x00000000fffff984 */ /* 0x000fe20000000800 */
[----:B------:R1:W-:Y:S04]  /*1740*/  LDGSTS.E.BYPASS.128 [R9+0x300], desc[UR36][R2.64] ;  /* 0x0030000002097fae */ /* 0x0003e8000b981824 */
[----:B------:R-:W2:Y:S04]  /*1750*/  LDS R10, [R8] ;  /* 0x00000000080a7984 */ /* 0x000ea80000000800 */
[----:B------:R-:W0:Y:S01]  /*1760*/  LDGDEPBAR ;  /* 0x00000000000079af */ /* 0x000e220000000000 */
[----:B--2---:R-:W-:-:S05]  /*1770*/  LEA R5, R10, R35, 0xc ;  /* 0x000000230a057211 */ /* 0x004fca00078e60ff */
[----:B---3--:R-:W-:-:S05]  /*1780*/  IMAD.WIDE.U32 R4, R5, 0x2, R26 ;  /* 0x0000000205047825 */ /* 0x008fca00078e001a */
[----:B------:R-:W-:Y:S01]  /*1790*/  @!PT LDS RZ, [RZ] ;  /* 0x00000000fffff984 */ /* 0x000fe20000000800 */
[----:B------:R-:W-:Y:S01]  /*17a0*/  @!PT LDS RZ, [RZ] ;  /* 0x00000000fffff984 */ /* 0x000fe20000000800 */
[----:B------:R-:W-:Y:S01]  /*17b0*/  @!PT LDS RZ, [RZ] ;  /* 0x00000000fffff984 */ /* 0x000fe20000000800 */
[----:B------:R-:W-:Y:S04]  /*17c0*/  LDGSTS.E.BYPASS.128 [R9+0x2000], desc[UR36][R4.64] ;  /* 0x0200000004097fae */ /* 0x000fe8000b981824 */
[----:B----4-:R-:W2:Y:S02]  /*17d0*/  LDS R6, [R8+0x4] ;  /* 0x0000040008067984 */ /* 0x010ea40000000800 */
[----:B--2---:R-:W-:-:S05]  /*17e0*/  LEA R7, R6, R35, 0xc ;  /* 0x0000002306077211 */ /* 0x004fca00078e60ff */
[----:B------:R-:W-:-:S05]  /*17f0*/  IMAD.WIDE.U32 R6, R7, 0x2, R26 ;  /* 0x0000000207067825 */ /* 0x000fca00078e001a */
[----:B------:R-:W-:Y:S01]  /*1800*/  @!PT LDS RZ, [RZ] ;  /* 0x00000000fffff984 */ /* 0x000fe20000000800 */
[----:B------:R-:W-:Y:S01]  /*1810*/  @!PT LDS RZ, [RZ] ;  /* 0x00000000fffff984 */ /* 0x000fe20000000800 */
[----:B------:R-:W-:Y:S01]  /*1820*/  @!PT LDS RZ, [RZ] ;  /* 0x00000000fffff984 */ /* 0x000fe20000000800 */
[----:B------:R-:W-:Y:S04]  /*1830*/  LDGSTS.E.BYPASS.128 [R9+0x2100], desc[UR36][R6.64] ;  /* 0x0210000006097fae */ /* 0x000fe8000b981824 */
[----:B-1----:R-:W1:Y:S02]  /*1840*/  LDS R2, [R8+0x8] ;  /* 0x0000080008027984 */ /* 0x002e640000000800 */
[----:B-1----:R-:W-:-:S05]  /*1850*/  LEA R3, R2, R35, 0xc ;  /* 0x0000002302037211 */ /* 0x002fca00078e60ff */
[----:B------:R-:W-:-:S05]  /*1860*/  IMAD.WIDE.U32 R2, R3, 0x2, R26 ;  /* 0x0000000203027825 */ /* 0x000fca00078e001a */
[----:B------:R-:W-:Y:S01]  /*1870*/  @!PT LDS RZ, [RZ] ;  /* 0x00000000fffff984 */ /* 0x000fe20000000800 */
[----:B------:R-:W-:Y:S01]  /*1880*/  @!PT LDS RZ, [RZ] ;  /* 0x00000000fffff984 */ /* 0x000fe20000000800 */
[----:B------:R-:W-:Y:S01]  /*1890*/  @!PT LDS RZ, [RZ] ;  /* 0x00000000fffff984 */ /* 0x000fe20000000800 */
[----:B------:R1:W-:Y:S04]  /*18a0*/  LDGSTS.E.BYPASS.128 [R9+0x2200], desc[UR36][R2.64] ;  /* 0x0220000002097fae */ /* 0x0003e8000b981824 */
[----:B------:R-:W2:Y:S01]  /*18b0*/  LDS R10, [R8+0xc] ;  /* 0x00000c00080a7984 */ /* 0x000ea20000000800 */
[----:B-1----:R-:W-:Y:S02]  /*18c0*/  MOV R2, RZ ;  /* 0x000000ff00027202 */ /* 0x002fe40000000f00 */
[----:B--2---:R-:W-:Y:S02]  /*18d0*/  LEA R11, R10, R35, 0xc ;  /* 0x000000230a0b7211 */ /* 0x004fe400078e60ff */
[----:B------:R-:W-:-:S03]  /*18e0*/  SHF.L.U32 R10, R37, 0x4, RZ ;  /* 0x00000004250a7819 */ /* 0x000fc600000006ff */
[----:B------:R-:W-:Y:S01]  /*18f0*/  IMAD.WIDE.U32 R4, R11, 0x2, R26 ;  /* 0x000000020b047825 */ /* 0x000fe200078e001a */
[----:B------:R-:W-:-:S04]  /*1900*/  LOP3.LUT R11, R10, 0x10, RZ, 0xe2, !PT ;  /* 0x000000100a0b7812 */ /* 0x000fc800078ee2ff */
[----:B------:R-:W-:Y:S01]  /*1910*/  @!PT LDS RZ, [RZ] ;  /* 0x00000000fffff984 */ /* 0x000fe20000000800 */
[----:B------:R-:W-:Y:S01]  /*1920*/  @!PT LDS RZ, [RZ] ;  /* 0x00000000fffff984 */ /* 0x000fe20000000800 */
[----:B------:R-:W-:Y:S01]  /*1930*/  @!PT LDS RZ, [RZ] ;  /* 0x00000000fffff984 */ /* 0x000fe20000000800 */
[----:B------:R1:W-:Y:S01]  /*1940*/  LDGSTS.E.BYPASS.128 [R9+0x2300], desc[UR36][R4.64] ;  /* 0x0230000004097fae */ /* 0x0003e2000b981824 */
[----:B------:R-:W-:-:S03]  /*1950*/  LEA R11, R18, R11, 0x5 ;  /* 0x0000000b120b7211 */ /* 0x000fc600078e28ff */
[----:B------:R-:W0:Y:S01]  /*1960*/  LDGDEPBAR ;  /* 0x00000000000079af */ /* 0x000e220000000000 */
[----:B------:R-:W-:-:S07]  /*1970*/  IADD3 R24, PT, PT, R11, 0x8c, R0 ;  /* 0x0000008c0b187810 */ /* 0x000fce0007ffe000 */
.L_x_25:
[----:B-1----:R-:W1:Y:S01]  /*1980*/  LDS R4, [R24+-0xc] ;  /* 0xfffff40018047984 */ /* 0x002e620000000800 */
[----:B------:R-:W-:Y:S01]  /*1990*/  LEA R56, R31, 0x28000, 0xd ;  /* 0x000280001f387811 */ /* 0x000fe200078e68ff */
[----:B------:R-:W-:-:S03]  /*19a0*/  UMOV UR4, 0xffffffff ;  /* 0xffffffff00047882 */ /* 0x000fc60000000000 */
[----:B------:R-:W-:-:S04]  /*19b0*/  LOP3.LUT R56, R56, 0x2000, RZ, 0xc0, !PT ;  /* 0x0000200038387812 */ /* 0x000fc800078ec0ff */
[----:B------:R-:W-:-:S04]  /*19c0*/  LOP3.LUT R3, R56, 0x78, R39, 0xf8, !PT ;  /* 0x0000007838037812 */ /* 0x000fc800078ef827 */
[----:B------:R-:W-:-:S04]  /*19d0*/  IADD3 R3, PT, PT, R54, R3, RZ ;  /* 0x0000000336037210 */ /* 0x000fc80007ffe0ff */
[----:B------:R-:W-:Y:S02]  /*19e0*/  LEA R30, R3, R34, 0x1 ;  /* 0x00000022031e7211 */ /* 0x000fe400078e08ff */
[----:B-1----:R-:W-:-:S05]  /*19f0*/  LEA R5, R4, R35, 0xc ;  /* 0x0000002304057211 */ /* 0x002fca00078e60ff */
[----:B------:R-:W-:-:S05]  /*1a00*/  IMAD.WIDE.U32 R4, R5, 0x2, R28 ;  /* 0x0000000205047825 */ /* 0x000fca00078e001c */
[----:B------:R-:W-:Y:S01]  /*1a10*/  @!PT LDS RZ, [RZ] ;  /* 0x00000000fffff984 */ /* 0x000fe20000000800 */
[----:B------:R-:W-:Y:S01]  /*1a20*/  @!PT LDS RZ, [RZ] ;  /* 0x00000000fffff984 */ /* 0x000fe20000000800 */
[----:B------:R-:W-:Y:S01]  /*1a30*/  @!PT LDS RZ, [RZ] ;  /* 0x00000000fffff984 */ /* 0x000fe20000000800 */
[----:B------:R1:W-:Y:S04]  /*1a40*/  LDGSTS.E.BYPASS.128 [R30], desc[UR36][R4.64] ;  /* 0x00000000041e7fae */ /* 0x0003e8000b981824 */
[----:B------:R-:W2:Y:S02]  /*1a50*/  LDS R6, [R24+-0x8] ;  /* 0xfffff80018067984 */ /* 0x000ea40000000800 */
[----:B--2---:R-:W-:-:S05]  /*1a60*/  LEA R7, R6, R35, 0xc ;  /* 0x0000002306077211 */ /* 0x004fca00078e60ff */
[----:B------:R-:W-:-:S05]  /*1a70*/  IMAD.WIDE.U32 R6, R7, 0x2, R28 ;  /* 0x0000000207067825 */ /* 0x000fca00078e001c */
[----:B------:R-:W-:Y:S01]  /*1a80*/  @!PT LDS RZ, [RZ] ;  /* 0x00000000fffff984 */ /* 0x000fe20000000800 */
[----:B------:R-:W-:Y:S01]  /*1a90*/  @!PT LDS RZ, [RZ] ;  /* 0x00000000fffff984 */ /* 0x000fe20000000800 */
[----:B------:R-:W-:Y:S01]  /*1aa0*/  @!PT LDS RZ, [RZ] ;  /* 0x00000000fffff984 */ /* 0x000fe20000000800 */
[----:B------:R2:W-:Y:S04]  /*1ab0*/  LDGSTS.E.BYPASS.128 [R30+0x100], desc[UR36][R6.64] ;  /* 0x00100000061e7fae */ /* 0x0005e8000b981824 */
[----:B------:R-:W3:Y:S02]  /*1ac0*/  LDS R8, [R24+-0x4] ;  /* 0xfffffc0018087984 */ /* 0x000ee40000000800 */
[----:B---3--:R-:W-:-:S05]  /*1ad0*/  LEA R9, R8, R35, 0xc ;  /* 0x0000002308097211 */ /* 0x008fca00078e60ff */
[----:B------:R-:W-:-:S05]  /*1ae0*/  IMAD.WIDE.U32 R8, R9, 0x2, R28 ;  /* 0x0000000209087825 */ /* 0x000fca00078e001c */
[----:B------:R-:W-:Y:S01]  /*1af0*/  @!PT LDS RZ, [RZ] ;  /* 0x00000000fffff984 */ /* 0x000fe20000000800 */
[----:B------:R-:W-:Y:S01]  /*1b00*/  @!PT LDS RZ, [RZ] ;  /* 0x00000000fffff984 */ /* 0x000fe20000000800 */
[----:B------:R-:W-:Y:S01]  /*1b10*/  @!PT LDS RZ, [RZ] ;  /* 0x00000000fffff984 */ /* 0x000fe20000000800 */
[----:B------:R2:W-:Y:S04]  /*1b20*/  LDGSTS.E.BYPASS.128 [R30+0x200], desc[UR36][R8.64] ;  /* 0x00200000081e7fae */ /* 0x0005e8000b981824 */
[----:B------:R-:W3:Y:S02]  /*1b30*/  LDS R10, [R24] ;  /* 0x00000000180a7984 */ /* 0x000ee40000000800 */
[----:B---3--:R-:W-:-:S05]  /*1b40*/  LEA R3, R10, R35, 0xc ;  /* 0x000000230a037211 */ /* 0x008fca00078e60ff */
[----:B-1----:R-:W-:-:S05]  /*1b50*/  IMAD.WIDE.U32 R4, R3, 0x2, R28 ;  /* 0x0000000203047825 */ /* 0x002fca00078e001c */
[----:B------:R-:W-:Y:S01]  /*1b60*/  @!PT LDS RZ, [RZ] ;  /* 0x00000000fffff984 */ /* 0x000fe20000000800 */
[----:B------:R-:W-:Y:S01]  /*1b70*/  @!PT LDS RZ, [RZ] ;  /* 0x00000000fffff984 */ /* 0x000fe20000000800 */
[----:B------:R-:W-:Y:S01]  /*1b80*/  @!PT LDS RZ, [RZ] ;  /* 0x00000000fffff984 */ /* 0x000fe20000000800 */
[----:B------:R2:W-:Y:S04]  /*1b90*/  LDGSTS.E.BYPASS.128 [R30+0x300], desc[UR36][R4.64] ;  /* 0x00300000041e7fae */ /* 0x0005e8000b981824 */
[----:B------:R-:W0:Y:S01]  /*1ba0*/  LDGDEPBAR ;  /* 0x00000000000079af */ /* 0x000e220000000000 */
[----:B------:R-:W-:-:S04]  /*1bb0*/  DEPBAR.LE SB0, 0x2 ;  /* 0x000080800000791a */ /* 0x000fc80000000000 */
[----:B------:R-:W-:Y:S05]  /*1bc0*/  BRA.DIV UR4, `(.L_x_24) ;  /* 0x000000b204f87947 */ /* 0x000fea000b800000 */
[----:B--2---:R-:W-:Y:S01]  /*1bd0*/  LOP3.LUT R4, R56, 0x2000, RZ, 0x3c, !PT ;  /* 0x0000200038047812 */ /* 0x004fe200078e3cff */
[----:B------:R-:W-:Y:S03]  /*1be0*/  BAR.SYNC.DEFER_BLOCKING 0x0 ;  /* 0x0000000000007b1d */ /* 0x000fe60000010000 */
[----:B------:R-:W-:-:S03]  /*1bf0*/  IADD3 R3, PT, PT, R57, R4, RZ ;  /* 0x0000000439037210 */ /* 0x000fc60007ffe0ff */
[----:B------:R-:W1:Y:S02]  /*1c00*/  LDS R14, [R24+-0xc] ;  /* 0xfffff400180e7984 */ /* 0x000e640000000800 */
[C---:B------:R-:W-:Y:S01]  /*1c10*/  IMAD.WIDE.U32 R4, R3.reuse, 0x2, R52 ;  /* 0x0000000203047825 */ /* 0x040fe200078e0034 */
[----:B------:R-:W-:-:S05]  /*1c20*/  IADD3 R9, PT, PT, R3, 0x80, RZ ;  /* 0x0000008003097810 */ /* 0x000fca0007ffe0ff */
[----:B------:R-:W2:Y:S01]  /*1c30*/  LD.E.128 R4, desc[UR36][R4.64] ;  /* 0x0000002404047980 */ /* 0x000ea2000c101d00 */
[----:B------:R-:W-:-:S06]  /*1c40*/  IMAD.WIDE.U32 R8, R9, 0x2, R52 ;  /* 0x0000000209087825 */ /* 0x000fcc00078e0034 */
[----:B------:R-:W3:Y:S01]  /*1c50*/  LD.E.128 R8, desc[UR36][R8.64] ;  /* 0x0000002408087980 */ /* 0x000ee2000c101d00 */
[C---:B------:R-:W-:Y:S02]  /*1c60*/  IADD3 R17, PT, PT, R3.reuse, 0x100, RZ ;  /* 0x0000010003117810 */ /* 0x040fe40007ffe0ff */
[----:B------:R-:W-:-:S03]  /*1c70*/  IADD3 R21, PT, PT, R3, 0x180, RZ ;  /* 0x0000018003157810 */ /* 0x000fc60007ffe0ff */
[----:B------:R-:W-:-:S04]  /*1c80*/  IMAD.WIDE.U32 R16, R17, 0x2, R52 ;  /* 0x0000000211107825 */ /* 0x000fc800078e0034 */
[----:B------:R-:W-:Y:S02]  /*1c90*/  IMAD.WIDE.U32 R20, R21, 0x2, R52 ;  /* 0x0000000215147825 */ /* 0x000fe400078e0034 */
[----:B------:R-:W4:Y:S04]  /*1ca0*/  LD.E.128 R16, desc[UR36][R16.64] ;  /* 0x0000002410107980 */ /* 0x000f28000c101d00 */
[----:B------:R-:W5:Y:S01]  /*1cb0*/  LD.E.128 R20, desc[UR36][R20.64] ;  /* 0x0000002414147980 */ /* 0x000f62000c101d00 */
[----:B------:R-:W-:Y:S02]  /*1cc0*/  HADD2.F32 R3, -RZ, R0.H0_H0 ;  /* 0x20000000ff037230 */ /* 0x000fe40000004100 */
[--C-:B--2---:R-:W-:Y:S02]  /*1cd0*/  HADD2.F32 R12, -RZ, R4.reuse.H0_H0 ;  /* 0x20000004ff0c7230 */ /* 0x104fe40000004100 */
[----:B------:R-:W-:-:S02]  /*1ce0*/  HADD2.F32 R13, -RZ, R4.H1_H1 ;  /* 0x30000004ff0d7230 */ /* 0x000fc40000004100 */
[--C-:B------:R-:W-:Y:S02]  /*1cf0*/  HADD2.F32 R15, -RZ, R5.reuse.H0_H0 ;  /* 0x20000005ff0f7230 */ /* 0x100fe40000004100 */
[C---:B------:R-:W-:Y:S01]  /*1d00*/  FFMA R12, R3.reuse, R12, RZ ;  /* 0x0000000c030c7223 */ /* 0x040fe200000000ff */
[----:B------:R-:W-:Y:S02]  /*1d10*/  HADD2.F32 R5, -RZ, R5.H1_H1 ;  /* 0x30000005ff057230 */ /* 0x000fe40000004100 */
[--C-:B---3--:R-:W-:Y:S02]  /*1d20*/  HADD2.F32 R4, -RZ, R8.reuse.H0_H0 ;  /* 0x20000008ff047230 */ /* 0x108fe40000004100 */
[----:B------:R-:W-:Y:S01]  /*1d30*/  FFMA R12, R3, R13, R12 ;  /* 0x0000000d030c7223 */ /* 0x000fe2000000000c */
[----:B------:R-:W-:-:S03]  /*1d40*/  HADD2.F32 R13, -RZ, R8.H1_H1 ;  /* 0x30000008ff0d7230 */ /* 0x000fc60000004100 */
[C---:B------:R-:W-:Y:S01]  /*1d50*/  FFMA R12, R3.reuse, R15, R12 ;  /* 0x0000000f030c7223 */ /* 0x040fe2000000000c */
[C---:B------:R-:W-:Y:S01]  /*1d60*/  FFMA R4, R3.reuse, R4, RZ ;  /* 0x0000000403047223 */ /* 0x040fe200000000ff */
[--C-:B------:R-:W-:Y:S02]  /*1d70*/  HADD2.F32 R15, -RZ, R9.reuse.H0_H0 ;  /* 0x20000009ff0f7230 */ /* 0x100fe40000004100 */
[C---:B------:R-:W-:Y:S01]  /*1d80*/  FFMA R12, R3.reuse, R5, R12 ;  /* 0x00000005030c7223 */ /* 0x040fe2000000000c */
[--C-:B------:R-:W-:Y:S02]  /*1d90*/  HADD2.F32 R5, -RZ, R6.reuse.H0_H0 ;  /* 0x20000006ff057230 */ /* 0x100fe40000004100 */
[----:B------:R-:W-:Y:S01]  /*1da0*/  FFMA R4, R3, R13, R4 ;  /* 0x0000000d03047223 */ /* 0x000fe20000000004 */
[----:B------:R-:W-:Y:S02]  /*1db0*/  HADD2.F32 R13, -RZ, R6.H1_H1 ;  /* 0x30000006ff0d7230 */ /* 0x000fe40000004100 */
[----:B------:R-:W-:-:S02]  /*1dc0*/  HADD2.F32 R9, -RZ, R9.H1_H1 ;  /* 0x30000009ff097230 */ /* 0x000fc40000004100 */
[C---:B------:R-:W-:Y:S01]  /*1dd0*/  FFMA R12, R3.reuse, R5, R12 ;  /* 0x00000005030c7223 */ /* 0x040fe2000000000c */
[C---:B------:R-:W-:Y:S01]  /*1de0*/  FFMA R4, R3.reuse, R15, R4 ;  /* 0x0000000f03047223 */ /* 0x040fe20000000004 */
[--C-:B------:R-:W-:Y:S01]  /*1df0*/  HADD2.F32 R5, -RZ, R7.reuse.H0_H0 ;  /* 0x20000007ff057230 */ /* 0x100fe20000004100 */
[----:B-1----:R-:W-:Y:S01]  /*1e00*/  LEA R15, R14, R35, 0xc ;  /* 0x000000230e0f7211 */ /* 0x002fe200078e60ff */
[C---:B------:R-:W-:Y:S01]  /*1e10*/  FFMA R12, R3.reuse, R13, R12 ;  /* 0x0000000d030c7223 */ /* 0x040fe2000000000c */
[--C-:B------:R-:W-:Y:S02]  /*1e20*/  HADD2.F32 R13, -RZ, R10.reuse.H0_H0 ;  /* 0x2000000aff0d7230 */ /* 0x100fe40000004100 */
[C---:B------:R-:W-:Y:S01]  /*1e30*/  FFMA R4, R3.reuse, R9, R4 ;  /* 0x0000000903047223 */ /* 0x040fe20000000004 */
[----:B------:R-:W-:Y:S02]  /*1e40*/  HADD2.F32 R7, -RZ, R7.H1_H1 ;  /* 0x30000007ff077230 */ /* 0x000fe40000004100 */
[----:B------:R-:W-:Y:S01]  /*1e50*/  FFMA R12, R3, R5, R12 ;  /* 0x00000005030c7223 */ /* 0x000fe2000000000c */
[----:B------:R-:W-:-:S02]  /*1e60*/  HADD2.F32 R5, -RZ, R10.H1_H1 ;  /* 0x3000000aff057230 */ /* 0x000fc40000004100 */
[C---:B------:R-:W-:Y:S01]  /*1e70*/  FFMA R6, R3.reuse, R13, R4 ;  /* 0x0000000d03067223 */ /* 0x040fe20000000004 */
[--C-:B----4-:R-:W-:Y:S02]  /*1e80*/  HADD2.F32 R4, -RZ, R16.reuse.H0_H0 ;  /* 0x20000010ff047230 */ /* 0x110fe40000004100 */
[C---:B------:R-:W-:Y:S01]  /*1e90*/  FFMA R13, R3.reuse, R7, R12 ;  /* 0x00000007030d7223 */ /* 0x040fe2000000000c */
[----:B------:R-:W-:Y:S02]  /*1ea0*/  HADD2.F32 R7, -RZ, R11.H0_H0 ;  /* 0x2000000bff077230 */ /* 0x000fe40000004100 */
[C---:B------:R-:W-:Y:S01]  /*1eb0*/  FFMA R6, R3.reuse, R5, R6 ;  /* 0x0000000503067223 */ /* 0x040fe20000000006 */
[----:B------:R-:W-:Y:S02]  /*1ec0*/  HADD2.F32 R9, -RZ, R16.H1_H1 ;  /* 0x30000010ff097230 */ /* 0x000fe40000004100 */
[----:B------:R-:W-:Y:S01]  /*1ed0*/  FFMA R8, R3, R4, RZ ;  /* 0x0000000403087223 */ /* 0x000fe200000000ff */
[----:B------:R-:W-:-:S04]  /*1ee0*/  IMAD.WIDE.U32 R4, R15, 0x2, R26 ;  /* 0x000000020f047825 */ /* 0x000fc800078e001a */
[C---:B------:R-:W-:Y:S01]  /*1ef0*/  FFMA R6, R3.reuse, R7, R6 ;  /* 0x0000000703067223 */ /* 0x040fe20000000006 */
[----:B------:R-:W1:Y:S01]  /*1f00*/  SHFL.BFLY PT, R14, R13, 0x8, 0x1f ;  /* 0x0d001f000d0e7f89 */ /* 0x000e6200000e0000 */
[C---:B------:R-:W-:Y:S01]  /*1f10*/  FFMA R8, R3.reuse, R9, R8 ;  /* 0x0000000903087223 */ /* 0x040fe20000000008 */
[--C-:B-----5:R-:W-:Y:S02]  /*1f20*/  HADD2.F32 R10, -RZ, R20.reuse.H0_H0 ;  /* 0x20000014ff0a7230 */ /* 0x120fe40000004100 */
[--C-:B------:R-:W-:Y:S01]  /*1f30*/  HADD2.F32 R7, -RZ, R17.reuse.H0_H0 ;  /* 0x20000011ff077230 */ /* 0x100fe20000004100 */
[----:B------:R-:W-:Y:S01]  /*1f40*/  @!PT LDS RZ, [RZ] ;  /* 0x00000000fffff984 */ /* 0x000fe20000000800 */
[----:B------:R-:W-:Y:S01]  /*1f50*/  @!PT LDS RZ, [RZ] ;  /* 0x00000000fffff984 */ /* 0x000fe20000000800 */
[----:B------:R2:W-:Y:S01]  /*1f60*/  LDGSTS.E.BYPASS.128 [R30+0x2000], desc[UR36][R4.64] ;  /* 0x02000000041e7fae */ /* 0x0005e2000b981824 */
[----:B------:R-:W-:Y:S02]  /*1f70*/  HADD2.F32 R9, -RZ, R20.H1_H1 ;  /* 0x30000014ff097230 */ /* 0x000fe40000004100 */
[C---:B------:R-:W-:Y:S01]  /*1f80*/  FFMA R10, R3.reuse, R10, RZ ;  /* 0x0000000a030a7223 */ /* 0x040fe200000000ff */
[----:B------:R-:W-:Y:S01]  /*1f90*/  HADD2.F32 R17, -RZ, R17.H1_H1 ;  /* 0x30000011ff117230 */ /* 0x000fe20000004100 */
[----:B------:R-:W3:Y:S01]  /*1fa0*/  LDS R12, [R24+-0x8] ;  /* 0xfffff800180c7984 */ /* 0x000ee20000000800 */
[----:B------:R-:W-:Y:S01]  /*1fb0*/  FFMA R8, R3, R7, R8 ;  /* 0x0000000703087223 */ /* 0x000fe20000000008 */
[----:B------:R-:W-:-:S02]  /*1fc0*/  HADD2.F32 R15, -RZ, R21.H0_H0 ;  /* 0x20000015ff0f7230 */ /* 0x000fc40000004100 */
[C---:B------:R-:W-:Y:S01]  /*1fd0*/  FFMA R10, R3.reuse, R9, R10 ;  /* 0x00000009030a7223 */ /* 0x040fe2000000000a */
[--C-:B------:R-:W-:Y:S02]  /*1fe0*/  HADD2.F32 R7, -RZ, R18.reuse.H0_H0 ;  /* 0x20000012ff077230 */ /* 0x100fe40000004100 */
[C---:B------:R-:W-:Y:S01]  /*1ff0*/  FFMA R8, R3.reuse, R17, R8 ;  /* 0x0000001103087223 */ /* 0x040fe20000000008 */
[----:B------:R-:W-:Y:S02]  /*2000*/  HADD2.F32 R21, -RZ, R21.H1_H1 ;  /* 0x30000015ff157230 */ /* 0x000fe40000004100 */
[C---:B------:R-:W-:Y:S01]  /*2010*/  FFMA R10, R3.reuse, R15, R10 ;  /* 0x0000000f030a7223 */ /* 0x040fe2000000000a */
[----:B--2---:R-:W-:Y:S02]  /*2020*/  HADD2.F32 R5, -RZ, R18.H1_H1 ;  /* 0x30000012ff057230 */ /* 0x004fe40000004100 */
[----:B------:R-:W-:Y:S01]  /*2030*/  FFMA R8, R3, R7, R8 ;  /* 0x0000000703087223 */ /* 0x000fe20000000008 */
[----:B------:R-:W-:-:S02]  /*2040*/  HADD2.F32 R9, -RZ, R22.H0_H0 ;  /* 0x20000016ff097230 */ /* 0x000fc40000004100 */
[C---:B------:R-:W-:Y:S01]  /*2050*/  FFMA R10, R3.reuse, R21, R10 ;  /* 0x00000015030a7223 */ /* 0x040fe2000000000a */
[----:B------:R-:W-:Y:S02]  /*2060*/  HADD2.F32 R7, -RZ, R19.H0_H0 ;  /* 0x20000013ff077230 */ /* 0x000fe40000004100 */
[C---:B------:R-:W-:Y:S01]  /*2070*/  FFMA R8, R3.reuse, R5, R8 ;  /* 0x0000000503087223 */ /* 0x040fe20000000008 */
[----:B------:R-:W-:Y:S02]  /*2080*/  HADD2.F32 R5, -RZ, R22.H1_H1 ;  /* 0x30000016ff057230 */ /* 0x000fe40000004100 */
[C---:B------:R-:W-:Y:S01]  /*2090*/  FFMA R10, R3.reuse, R9, R10 ;  /* 0x00000009030a7223 */ /* 0x040fe2000000000a */
[----:B------:R-:W-:Y:S02]  /*20a0*/  HADD2.F32 R11, -RZ, R11.H1_H1 ;  /* 0x3000000bff0b7230 */ /* 0x000fe40000004100 */
[----:B------:R-:W-:Y:S01]  /*20b0*/  FFMA R8, R3, R7, R8 ;  /* 0x0000000703087223 */ /* 0x000fe20000000008 */
[----:B------:R-:W-:-:S02]  /*20c0*/  HADD2.F32 R7, -RZ, R23.H0_H0 ;  /* 0x20000017ff077230 */ /* 0x000fc40000004100 */
[C---:B------:R-:W-:Y:S01]  /*20d0*/  FFMA R10, R3.reuse, R5, R10 ;  /* 0x00000005030a7223 */ /* 0x040fe2000000000a */
[----:B------:R-:W-:Y:S02]  /*20e0*/  HADD2.F32 R9, -RZ, R19.H1_H1 ;  /* 0x30000013ff097230 */ /* 0x000fe40000004100 */
[C---:B------:R-:W-:Y:S01]  /*20f0*/  FFMA R6, R3.reuse, R11, R6 ;  /* 0x0000000b03067223 */ /* 0x040fe20000000006 */
[----:B------:R-:W-:Y:S02]  /*2100*/  HADD2.F32 R23, -RZ, R23.H1_H1 ;  /* 0x30000017ff177230 */ /* 0x000fe40000004100 */
[C---:B------:R-:W-:Y:S01]  /*2110*/  FFMA R10, R3.reuse, R7, R10 ;  /* 0x00000007030a7223 */ /* 0x040fe2000000000a */
[C---:B------:R-:W-:Y:S01]  /*2120*/  FFMA R9, R3.reuse, R9, R8 ;  /* 0x0000000903097223 */ /* 0x040fe20000000008 */
[----:B------:R-:W2:Y:S02]  /*2130*/  SHFL.BFLY PT, R7, R6, 0x8, 0x1f ;  /* 0x0d001f0006077f89 */ /* 0x000ea400000e0000 */
[----:B------:R-:W-:Y:S01]  /*2140*/  FFMA R16, R3, R23, R10 ;  /* 0x0000001703107223 */ /* 0x000fe2000000000a */
[----:B-1----:R-:W-:Y:S01]  /*2150*/  FADD R8, R13, R14 ;  /* 0x0000000e0d087221 */ /* 0x002fe20000000000 */
[----:B------:R-:W1:Y:S04]  /*2160*/  SHFL.BFLY PT, R10, R9, 0x8, 0x1f ;  /* 0x0d001f00090a7f89 */ /* 0x000e6800000e0000 */
[----:B------:R-:W4:Y:S04]  /*2170*/  SHFL.BFLY PT, R17, R16, 0x8, 0x1f ;  /* 0x0d001f0010117f89 */ /* 0x000f2800000e0000 */
[----:B------:R-:W5:Y:S01]  /*2180*/  SHFL.BFLY PT, R14, R8, 0x4, 0x1f ;  /* 0x0c801f00080e7f89 */ /* 0x000f6200000e0000 */
[----:B---3--:R-:W-:-:S05]  /*2190*/  LEA R5, R12, R35, 0xc ;  /* 0x000000230c057211 */ /* 0x008fca00078e60ff */
[----:B------:R-:W-:-:S05]  /*21a0*/  IMAD.WIDE.U32 R4, R5, 0x2, R26 ;  /* 0x0000000205047825 */ /* 0x000fca00078e001a */
[----:B------:R3:W-:Y:S01]  /*21b0*/  LDGSTS.E.BYPASS.128 [R30+0x2100], desc[UR36][R4.64] ;  /* 0x02100000041e7fae */ /* 0x0007e2000b981824 */
[----:B--2---:R-:W-:-:S03]  /*21c0*/  FADD R7, R6, R7 ;  /* 0x0000000706077221 */ /* 0x004fc60000000000 */
[----:B------:R-:W-:Y:S01]  /*21d0*/  LDS R12, [R24+-0x4] ;  /* 0xfffffc00180c7984 */ /* 0x000fe20000000800 */
[----:B-1----:R-:W-:-:S03]  /*21e0*/  FADD R10, R9, R10 ;  /* 0x0000000a090a7221 */ /* 0x002fc60000000000 */
[----:B------:R-:W1:Y:S01]  /*21f0*/  SHFL.BFLY PT, R6, R7, 0x4, 0x1f ;  /* 0x0c801f0007067f89 */ /* 0x000e6200000e0000 */
[----:B----4-:R-:W-:-:S03]  /*2200*/  FADD R18, R16, R17 ;  /* 0x0000001110127221 */ /* 0x010fc60000000000 */
[----:B------:R-:W2:Y:S01]  /*2210*/  SHFL.BFLY PT, R17, R10, 0x4, 0x1f ;  /* 0x0c801f000a117f89 */ /* 0x000ea200000e0000 */
[----:B-----5:R-:W-:-:S03]  /*2220*/  FADD R9, R8, R14 ;  /* 0x0000000e08097221 */ /* 0x020fc60000000000 */
[----:B------:R-:W4:Y:S04]  /*2230*/  SHFL.BFLY PT, R19, R18, 0x4, 0x1f ;  /* 0x0c801f0012137f89 */ /* 0x000f2800000e0000 */
[----:B------:R-:W3:Y:S01]  /*2240*/  SHFL.BFLY PT, R14, R9, 0x2, 0x1f ;  /* 0x0c401f00090e7f89 */ /* 0x000ee200000e0000 */
[----:B-1----:R-:W-:Y:S01]  /*2250*/  FADD R6, R7, R6 ;  /* 0x0000000607067221 */ /* 0x002fe20000000000 */
[----:B--2---:R-:W-:-:S04]  /*2260*/  FADD R17, R10, R17 ;  /* 0x000000110a117221 */ /* 0x004fc80000000000 */
[----:B------:R-:W1:Y:S01]  /*2270*/  SHFL.BFLY PT, R51, R6, 0x2, 0x1f ;  /* 0x0c401f0006337f89 */ /* 0x000e6200000e0000 */
[----:B----4-:R-:W-:-:S03]  /*2280*/  FADD R19, R18, R19 ;  /* 0x0000001312137221 */ /* 0x010fc60000000000 */
[----:B------:R-:W2:Y:S01]  /*2290*/  SHFL.BFLY PT, R8, R17, 0x2, 0x1f ;  /* 0x0c401f0011087f89 */ /* 0x000ea200000e0000 */
[----:B------:R-:W-:-:S03]  /*22a0*/  LEA R11, R12, R35, 0xc ;  /* 0x000000230c0b7211 */ /* 0x000fc600078e60ff */
[----:B------:R-:W4:Y:S01]  /*22b0*/  SHFL.BFLY PT, R16, R19, 0x2, 0x1f ;  /* 0x0c401f0013107f89 */ /* 0x000f2200000e0000 */
[----:B---3--:R-:W-:Y:S01]  /*22c0*/  FADD R4, R9, R14 ;  /* 0x0000000e09047221 */ /* 0x008fe20000000000 */
[----:B------:R-:W-:-:S04]  /*22d0*/  IMAD.WIDE.U32 R10, R11, 0x2, R26 ;  /* 0x000000020b0a7825 */ /* 0x000fc800078e001a */
[----:B------:R-:W3:Y:S04]  /*22e0*/  SHFL.BFLY PT, R5, R4, 0x1, 0x1f ;  /* 0x0c201f0004057f89 */ /* 0x000ee800000e0000 */
[----:B------:R5:W-:Y:S04]  /*22f0*/  LDGSTS.E.BYPASS.128 [R30+0x2200], desc[UR36][R10.64] ;  /* 0x022000000a1e7fae */ /* 0x000be8000b981824 */
[----:B------:R-:W-:Y:S01]  /*2300*/  LDS R12, [R24] ;  /* 0x00000000180c7984 */ /* 0x000fe20000000800 */
[----:B-1----:R-:W-:Y:S01]  /*2310*/  FADD R7, R6, R51 ;  /* 0x0000003306077221 */ /* 0x002fe20000000000 */
[----:B--2---:R-:W-:-:S04]  /*2320*/  FADD R8, R17, R8 ;  /* 0x0000000811087221 */ /* 0x004fc80000000000 */
[----:B------:R-:W5:Y:S01]  /*2330*/  SHFL.BFLY PT, R6, R7, 0x1, 0x1f ;  /* 0x0c201f0007067f89 */ /* 0x000f6200000e0000 */
[----:B----4-:R-:W-:-:S03]  /*2340*/  FADD R16, R19, R16 ;  /* 0x0000001013107221 */ /* 0x010fc60000000000 */
[----:B------:R-:W1:Y:S04]  /*2350*/  SHFL.BFLY PT, R9, R8, 0x1, 0x1f ;  /* 0x0c201f0008097f89 */ /* 0x000e6800000e0000 */
[----:B------:R-:W2:Y:S01]  /*2360*/  SHFL.BFLY PT, R14, R16, 0x1, 0x1f ;  /* 0x0c201f00100e7f89 */ /* 0x000ea200000e0000 */
[----:B---3--:R-:W-:Y:S01]  /*2370*/  FADD R5, R4, R5 ;  /* 0x0000000504057221 */ /* 0x008fe20000000000 */
[----:B-----5:R-:W-:-:S03]  /*2380*/  FADD R11, R7, R6 ;  /* 0x00000006070b7221 */ /* 0x020fc60000000000 */
[----:B------:R-:W-:Y:S01]  /*2390*/  FMUL R6, R42, R5 ;  /* 0x000000052a067220 */ /* 0x000fe20000400000 */
[----:B-1----:R-:W-:Y:S01]  /*23a0*/  FADD R9, R8, R9 ;  /* 0x0000000908097221 */ /* 0x002fe20000000000 */
[----:B------:R-:W-:-:S03]  /*23b0*/  FMUL R5, R42, R11 ;  /* 0x0000000b2a057220 */ /* 0x000fc60000400000 */
[----:B------:R-:W-:Y:S01]  /*23c0*/  FMNMX R4, R6, R55, !PT ;  /* 0x0000003706047209 */ /* 0x000fe20007800000 */
[----:B------:R-:W-:Y:S01]  /*23d0*/  FMUL R10, R42, R9 ;  /* 0x000000092a0a7220 */ /* 0x000fe20000400000 */
[----:B------:R-:W-:Y:S01]  /*23e0*/  LEA R13, R12, R35, 0xc ;  /* 0x000000230c0d7211 */ /* 0x000fe200078e60ff */
[----:B--2---:R-:W-:Y:S01]  /*23f0*/  FADD R7, R16, R14 ;  /* 0x0000000e10077221 */ /* 0x004fe20000000000 */
[----:B------:R-:W-:-:S03]  /*2400*/  FMNMX R11, R4, R5, !PT ;  /* 0x00000005040b7209 */ /* 0x000fc60007800000 */
[----:B------:R-:W-:-:S04]  /*2410*/  IMAD.WIDE.U32 R8, R13, 0x2, R26 ;  /* 0x000000020d087825 */ /* 0x000fc800078e001a */
[----:B------:R-:W-:Y:S01]  /*2420*/  FMUL R4, R42, R7 ;  /* 0x000000072a047220 */ /* 0x000fe20000400000 */
[----:B------:R-:W-:Y:S01]  /*2430*/  FMNMX R11, R11, R10, !PT ;  /* 0x0000000a0b0b7209 */ /* 0x000fe20007800000 */
[----:B------:R1:W-:Y:S03]  /*2440*/  LDGSTS.E.BYPASS.128 [R30+0x2300], desc[UR36][R8.64] ;  /* 0x02300000081e7fae */ /* 0x0003e6000b981824 */
[----:B------:R-:W-:Y:S01]  /*2450*/  FMNMX R51, R11, R4, !PT ;  /* 0x000000040b337209 */ /* 0x000fe20007800000 */
[----:B------:R-:W0:Y:S04]  /*2460*/  LDGDEPBAR ;  /* 0x00000000000079af */ /* 0x000e280000000000 */
[----:B------:R-:W-:Y:S01]  /*2470*/  FADD R21, -R51, R55 ;  /* 0x0000003733157221 */ /* 0x000fe20000000100 */
[--C-:B------:R-:W-:Y:S01]  /*2480*/  FADD R6, R6, -R51.reuse ;  /* 0x8000003306067221 */ /* 0x100fe20000000000 */
[--C-:B------:R-:W-:Y:S01]  /*2490*/  FADD R5, R5, -R51.reuse ;  /* 0x8000003305057221 */ /* 0x100fe20000000000 */
[--C-:B------:R-:W-:Y:S01]  /*24a0*/  FADD R10, R10, -R51.reuse ;  /* 0x800000330a0a7221 */ /* 0x100fe20000000000 */
[----:B------:R-:W-:Y:S01]  /*24b0*/  FADD R4, R4, -R51 ;  /* 0x8000003304047221 */ /* 0x000fe20000000000 */
[----:B------:R-:W-:Y:S08]  /*24c0*/  MUFU.EX2 R22, R6 ;  /* 0x0000000600167308 */ /* 0x000ff00000000800 */
[----:B------:R-:W2:Y:S08]  /*24d0*/  MUFU.EX2 R21, R21 ;  /* 0x0000001500157308 */ /* 0x000eb00000000800 */
[----:B------:R-:W3:Y:S01]  /*24e0*/  MUFU.EX2 R23, R5 ;  /* 0x0000000500177308 */ /* 0x000ee20000000800 */
[----:B------:R-:W-:-:S07]  /*24f0*/  DEPBAR.LE SB0, 0x2 ;  /* 0x000080800000791a */ /* 0x000fce0000000000 */
[----:B------:R-:W4:Y:S01]  /*2500*/  MUFU.EX2 R55, R10 ;  /* 0x0000000a00377308 */ /* 0x000f220000000800 */
[----:B--2---:R-:W-:-:S07]  /*2510*/  FFMA R2, R21, R2, R22 ;  /* 0x0000000215027223 */ /* 0x004fce0000000016 */
[----:B------:R-:W2:Y:S01]  /*2520*/  MUFU.EX2 R20, R4 ;  /* 0x0000000400147308 */ /* 0x000ea20000000800 */
[----:B---3--:R-:W-:-:S04]  /*2530*/  FADD R2, R2, R23 ;  /* 0x0000001702027221 */ /* 0x008fc80000000000 */
[----:B----4-:R-:W-:-:S04]  /*2540*/  FADD R7, R2, R55 ;  /* 0x0000003702077221 */ /* 0x010fc80000000000 */
[----:B--2---:R-:W-:Y:S01]  /*2550*/  FADD R2, R7, R20 ;  /* 0x0000001407027221 */ /* 0x004fe20000000000 */
[----:B-1----:R-:W-:Y:S06]  /*2560*/  BAR.SYNC.DEFER_BLOCKING 0x0 ;  /* 0x0000000000007b1d */ /* 0x002fec0000010000 */
.L_x_162:
[----:B------:R-:W-:-:S04]  /*2570*/  LOP3.LUT R9, R25, 0x2000, R56, 0xf6, !PT ;  /* 0x0000200019097812 */ /* 0x000fc800078ef638 */
[----:B------:R-:W-:-:S05]  /*2580*/  IADD3 R5, PT, PT, R54, R9, RZ ;  /* 0x0000000936057210 */ /* 0x000fca0007ffe0ff */
[----:B------:R-:W-:Y:S01]  /*2590*/  IMAD.WIDE.U32 R4, R5, 0x2, R52 ;  /* 0x0000000205047825 */ /* 0x000fe200078e0034 */
[----:B------:R-:W-:-:S05]  /*25a0*/  IADD3 R9, P0, PT, R32, R9, RZ ;  /* 0x0000000920097210 */ /* 0x000fca0007f1e0ff */
[----:B------:R-:W2:Y:S01]  /*25b0*/  LD.E.128 R4, desc[UR36][R4.64+0x2000] ;  /* 0x0020002404047980 */ /* 0x000ea2000c101d00 */
[----:B------:R-:W-:Y:S02]  /*25c0*/  IADD3.X R8, PT, PT, RZ, RZ, RZ, P0, !PT ;  /* 0x000000ffff087210 */ /* 0x000fe400007fe4ff */
[----:B------:R-:W-:-:S04]  /*25d0*/  LEA R58, P0, R9, R52, 0x1 ;  /* 0x00000034093a7211 */ /* 0x000fc800078008ff */
[----:B------:R-:W-:-:S05]  /*25e0*/  LEA.HI.X R59, R9, R53, R8, 0x1, P0 ;  /* 0x00000035093b7211 */ /* 0x000fca00000f0c08 */
[----:B------:R-:W3:Y:S04]  /*25f0*/  LD.E.128 R8, desc[UR36][R58.64+0x2000] ;  /* 0x002000243a087980 */ /* 0x000ee8000c101d00 */
[----:B------:R-:W4:Y:S04]  /*2600*/  LD.E.128 R12, desc[UR36][R58.64+0x2100] ;  /* 0x002100243a0c7980 */ /* 0x000f28000c101d00 */
[----:B------:R-:W5:Y:S01]  /*2610*/  LD.E.128 R16, desc[UR36][R58.64+0x2200] ;  /* 0x002200243a107980 */ /* 0x000f62000c101d00 */
[----:B------:R-:W-:Y:S02]  /*2620*/  IADD3 R33, PT, PT, R33, 0x80, RZ ;  /* 0x0000008021217810 */ /* 0x000fe40007ffe0ff */
[----:B------:R-:W-:-:S02]  /*2630*/  IADD3 R31, PT, PT, R31, 0x1, RZ ;  /* 0x000000011f1f7810 */ /* 0x000fc40007ffe0ff */
[----:B------:R-:W-:Y:S02]  /*2640*/  ISETP.NE.AND P0, PT, R33, 0xa00, PT ;  /* 0x00000a002100780c */ /* 0x000fe40003f05270 */
[----:B------:R-:W-:Y:S01]  /*2650*/  IADD3 R24, PT, PT, R24, 0x80, RZ ;  /* 0x0000008018187810 */ /* 0x000fe20007ffe0ff */
[--C-:B--2---:R-:W-:Y:S02]  /*2660*/  HADD2.F32 R65, -RZ, R5.reuse.H0_H0 ;  /* 0x20000005ff417230 */ /* 0x104fe40000004100 */
[--C-:B------:R-:W-:Y:S02]  /*2670*/  HADD2.F32 R61, -RZ, R4.reuse.H0_H0 ;  /* 0x20000004ff3d7230 */ /* 0x100fe40000004100 */
[----:B------:R-:W-:Y:S02]  /*2680*/  HADD2.F32 R63, -RZ, R4.H1_H1 ;  /* 0x30000004ff3f7230 */ /* 0x000fe40000004100 */
[----:B------:R-:W-:Y:S01]  /*2690*/  FMUL R65, R22, R65 ;  /* 0x0000004116417220 */ /* 0x000fe20000400000 */
[----:B------:R-:W-:-:S02]  /*26a0*/  HADD2.F32 R5, -RZ, R5.H1_H1 ;  /* 0x30000005ff057230 */ /* 0x000fc40000004100 */
[C---:B------:R-:W-:Y:S01]  /*26b0*/  FMUL R4, R22.reuse, R61 ;  /* 0x0000003d16047220 */ /* 0x040fe20000400000 */
[--C-:B------:R-:W-:Y:S02]  /*26c0*/  HADD2.F32 R67, -RZ, R6.reuse.H0_H0 ;  /* 0x20000006ff437230 */ /* 0x100fe40000004100 */
[C---:B------:R-:W-:Y:S01]  /*26d0*/  FMUL R63, R22.reuse, R63 ;  /* 0x0000003f163f7220 */ /* 0x040fe20000400000 */
[----:B------:R-:W-:Y:S02]  /*26e0*/  HADD2.F32 R69, -RZ, R6.H1_H1 ;  /* 0x30000006ff457230 */ /* 0x000fe40000004100 */
[C---:B------:R-:W-:Y:S01]  /*26f0*/  FMUL R6, R22.reuse, R5 ;  /* 0x0000000516067220 */ /* 0x040fe20000400000 */
[--C-:B------:R-:W-:Y:S02]  /*2700*/  HADD2.F32 R71, -RZ, R7.reuse.H0_H0 ;  /* 0x20000007ff477230 */ /* 0x100fe40000004100 */
[----:B------:R-:W-:Y:S01]  /*2710*/  FMUL R30, R22, R67 ;  /* 0x00000043161e7220 */ /* 0x000fe20000400000 */
[----:B------:R-:W-:-:S02]  /*2720*/  HADD2.F32 R7, -RZ, R7.H1_H1 ;  /* 0x30000007ff077230 */ /* 0x000fc40000004100 */
[C---:B------:R-:W-:Y:S01]  /*2730*/  FMUL R56, R22.reuse, R69 ;  /* 0x0000004516387220 */ /* 0x040fe20000400000 */
[C---:B------:R-:W-:Y:S01]  /*2740*/  FFMA R4, R21.reuse, R48, R4 ;  /* 0x0000003015047223 */ /* 0x040fe20000000004 */
[C---:B------:R-:W-:Y:S01]  /*2750*/  FMUL R71, R22.reuse, R71 ;  /* 0x0000004716477220 */ /* 0x040fe20000400000 */
[C---:B------:R-:W-:Y:S01]  /*2760*/  FFMA R44, R21.reuse, R44, R63 ;  /* 0x0000002c152c7223 */ /* 0x040fe2000000003f */
[----:B------:R-:W-:Y:S01]  /*2770*/  FMUL R22, R22, R7 ;  /* 0x0000000716167220 */ /* 0x000fe20000400000 */
[C---:B------:R-:W-:Y:S01]  /*2780*/  FFMA R46, R21.reuse, R46, R65 ;  /* 0x0000002e152e7223 */ /* 0x040fe20000000041 */
[C---:B------:R-:W-:Y:S01]  /*2790*/  FFMA R6, R21.reuse, R43, R6 ;  /* 0x0000002b15067223 */ /* 0x040fe20000000006 */
[C---:B------:R-:W-:Y:S01]  /*27a0*/  FFMA R30, R21.reuse, R47, R30 ;  /* 0x0000002f151e7223 */ /* 0x040fe2000000001e */
[C---:B------:R-:W-:Y:S01]  /*27b0*/  FFMA R56, R21.reuse, R45, R56 ;  /* 0x0000002d15387223 */ /* 0x040fe20000000038 */
[C---:B------:R-:W-:Y:S01]  /*27c0*/  FFMA R50, R21.reuse, R50, R71 ;  /* 0x0000003215327223 */ /* 0x040fe20000000047 */
[----:B------:R-:W-:Y:S01]  /*27d0*/  FFMA R22, R21, R49, R22 ;  /* 0x0000003115167223 */ /* 0x000fe20000000016 */
[----:B---3--:R-:W-:-:S02]  /*27e0*/  HADD2.F32 R21, -RZ, R9.H0_H0 ;  /* 0x20000009ff157230 */ /* 0x008fc40000004100 */
[----:B------:R-:W-:Y:S02]  /*27f0*/  HADD2.F32 R9, -RZ, R9.H1_H1 ;  /* 0x30000009ff097230 */ /* 0x000fe40000004100 */
[----:B------:R-:W-:Y:S02]  /*2800*/  HADD2.F32 R47, -RZ, R11.H0_H0 ;  /* 0x2000000bff2f7230 */ /* 0x000fe40000004100 */
[C---:B------:R-:W-:Y:S01]  /*2810*/  FFMA R46, R23.reuse, R21, R46 ;  /* 0x00000015172e7223 */ /* 0x040fe2000000002e */
[--C-:B------:R-:W-:Y:S02]  /*2820*/  HADD2.F32 R5, -RZ, R8.reuse.H0_H0 ;  /* 0x20000008ff057230 */ /* 0x100fe40000004100 */
        /* <DEDUP_REMOVED lines=9> */
[--C-:B----4-:R-:W-:Y:S02]  /*28c0*/  HADD2.F32 R9, -RZ, R13.reuse.H0_H0 ;  /* 0x2000000dff097230 */ /* 0x110fe40000004100 */
[----:B------:R-:W-:Y:S01]  /*28d0*/  FFMA R56, R23, R45, R56 ;  /* 0x0000002d17387223 */ /* 0x000fe20000000038 */
[----:B------:R-:W-:-:S02]  /*28e0*/  HADD2.F32 R13, -RZ, R13.H1_H1 ;  /* 0x3000000dff0d7230 */ /* 0x000fc40000004100 */
[----:B------:R-:W-:Y:S01]  /*28f0*/  FFMA R22, R23, R11, R22 ;  /* 0x0000000b17167223 */ /* 0x000fe20000000016 */
[--C-:B------:R-:W-:Y:S02]  /*2900*/  HADD2.F32 R5, -RZ, R12.reuse.H0_H0 ;  /* 0x2000000cff057230 */ /* 0x100fe40000004100 */
[C---:B------:R-:W-:Y:S01]  /*2910*/  FFMA R9, R55.reuse, R9, R46 ;  /* 0x0000000937097223 */ /* 0x040fe2000000002e */
[----:B------:R-:W-:Y:S02]  /*2920*/  HADD2.F32 R23, -RZ, R15.H0_H0 ;  /* 0x2000000fff177230 */ /* 0x000fe40000004100 */
        /* <DEDUP_REMOVED lines=9> */
[----:B-----5:R-:W-:Y:S02]  /*29c0*/  HADD2.F32 R48, -RZ, R16.H0_H0 ;  /* 0x20000010ff307230 */ /* 0x020fe40000004100 */
[----:B------:R-:W-:Y:S01]  /*29d0*/  FFMA R21, R55, R21, R56 ;  /* 0x0000001537157223 */ /* 0x000fe20000000038 */
[----:B------:R-:W-:-:S02]  /*29e0*/  HADD2.F32 R6, -RZ, R18.H0_H0 ;  /* 0x20000012ff067230 */ /* 0x000fc40000004100 */
[----:B------:R-:W-:Y:S01]  /*29f0*/  FFMA R15, R55, R15, R22 ;  /* 0x0000000f370f7223 */ /* 0x000fe20000000016 */
[----:B------:R-:W-:Y:S02]  /*2a00*/  HADD2.F32 R16, -RZ, R16.H1_H1 ;  /* 0x30000010ff107230 */ /* 0x000fe40000004100 */
[C---:B------:R-:W-:Y:S01]  /*2a10*/  FFMA R48, R20.reuse, R48, R5 ;  /* 0x0000003014307223 */ /* 0x040fe20000000005 */
[--C-:B------:R-:W-:Y:S02]  /*2a20*/  HADD2.F32 R46, -RZ, R17.reuse.H0_H0 ;  /* 0x20000011ff2e7230 */ /* 0x100fe40000004100 */
[C---:B------:R-:W-:Y:S01]  /*2a30*/  FFMA R47, R20.reuse, R6, R11 ;  /* 0x00000006142f7223 */ /* 0x040fe2000000000b */
[----:B------:R-:W-:Y:S02]  /*2a40*/  HADD2.F32 R4, -RZ, R17.H1_H1 ;  /* 0x30000011ff047230 */ /* 0x000fe40000004100 */
[----:B------:R-:W-:Y:S01]  /*2a50*/  FFMA R44, R20, R16, R7 ;  /* 0x00000010142c7223 */ /* 0x000fe20000000007 */
[----:B------:R-:W-:-:S02]  /*2a60*/  HADD2.F32 R18, -RZ, R18.H1_H1 ;  /* 0x30000012ff127230 */ /* 0x000fc40000004100 */
[C---:B------:R-:W-:Y:S01]  /*2a70*/  FFMA R46, R20.reuse, R46, R9 ;  /* 0x0000002e142e7223 */ /* 0x040fe20000000009 */
[--C-:B------:R-:W-:Y:S02]  /*2a80*/  HADD2.F32 R50, -RZ, R19.reuse.H0_H0 ;  /* 0x20000013ff327230 */ /* 0x100fe40000004100 */
[C---:B------:R-:W-:Y:S01]  /*2a90*/  FFMA R43, R20.reuse, R4, R13 ;  /* 0x00000004142b7223 */ /* 0x040fe2000000000d */
[----:B------:R-:W-:Y:S02]  /*2aa0*/  HADD2.F32 R8, -RZ, R19.H1_H1 ;  /* 0x30000013ff087230 */ /* 0x000fe40000004100 */
[C---:B------:R-:W-:Y:S01]  /*2ab0*/  FFMA R45, R20.reuse, R18, R21 ;  /* 0x00000012142d7223 */ /* 0x040fe20000000015 */
[----:B------:R-:W-:Y:S01]  /*2ac0*/  MOV R55, R51 ;  /* 0x0000003300377202 */ /* 0x000fe20000000f00 */
[C---:B------:R-:W-:Y:S01]  /*2ad0*/  FFMA R50, R20.reuse, R50, R23 ;  /* 0x0000003214327223 */ /* 0x040fe20000000017 */
[----:B------:R-:W-:Y:S01]  /*2ae0*/  FFMA R49, R20, R8, R15 ;  /* 0x0000000814317223 */ /* 0x000fe2000000000f */
[----:B------:R-:W-:Y:S06]  /*2af0*/  @P0 BRA `(.L_x_25) ;  /* 0xffffffec00a00947 */ /* 0x000fec000383ffff */
[----:B------:R-:W-:Y:S05]  /*2b00*/  BSYNC B0 ;  /* 0x0000000000007941 */ /* 0x000fea0003800000 */
.L_x_23:
[----:B------:R-:W-:Y:S01]  /*2b10*/  UMOV UR4, 0xffffffff ;  /* 0xffffffff00047882 */ /* 0x000fe20000000000 */
[----:B------:R-:W-:-:S04]  /*2b20*/  DEPBAR.LE SB0, 0x1 ;  /* 0x000080400000791a */ /* 0x000fc80000000000 */
[----:B------:R-:W-:Y:S05]  /*2b30*/  BRA.DIV UR4, `(.L_x_26) ;  /* 0x000000b604287947 */ /* 0x000fea000b800000 */
[----:B------:R-:W-:Y:S01]  /*2b40*/  IADD3 R25, PT, PT, R25, R32, RZ ;  /* 0x0000002019197210 */ /* 0x000fe20007ffe0ff */
[----:B------:R-:W-:Y:S04]  /*2b50*/  BAR.SYNC.DEFER_BLOCKING 0x0 ;  /* 0x0000000000007b1d */ /* 0x000fe80000010000 */
[----:B------:R-:W-:-:S05]  /*2b60*/  IMAD.WIDE.U32 R54, R25, 0x2, R52 ;  /* 0x0000000219367825 */ /* 0x000fca00078e0034 */
[----:B------:R-:W2:Y:S01]  /*2b70*/  LD.E.128 R4, desc[UR36][R54.64+0x4200] ;  /* 0x0042002436047980 */ /* 0x000ea2000c101d00 */
[----:B------:R-:W-:-:S03]  /*2b80*/  IMAD.WIDE.U32 R56, R57, 0x2, R52 ;  /* 0x0000000239387825 */ /* 0x000fc600078e0034 */
[----:B------:R-:W3:Y:S04]  /*2b90*/  LD.E.128 R12, desc[UR36][R54.64+0x4000] ;  /* 0x00400024360c7980 */ /* 0x000ee8000c101d00 */
[----:B------:R-:W4:Y:S04]  /*2ba0*/  LD.E.128 R8, desc[UR36][R56.64+0x4000] ;  /* 0x0040002438087980 */ /* 0x000f28000c101d00 */
[----:B------:R-:W5:Y:S01]  /*2bb0*/  LD.E.128 R16, desc[UR36][R54.64+0x4100] ;  /* 0x0041002436107980 */ /* 0x000f62000c101d00 */
[----:B------:R-:W-:-:S04]  /*2bc0*/  DEPBAR.LE SB0, 0x0 ;  /* 0x000080000000791a */ /* 0x000fc80000000000 */
[----:B------:R-:W-:Y:S06]  /*2bd0*/  BAR.SYNC.DEFER_BLOCKING 0x0 ;  /* 0x0000000000007b1d */ /* 0x000fec0000010000 */
[----:B------:R1:W5:Y:S04]  /*2be0*/  LD.E.128 R20, desc[UR36][R56.64+0x6000] ;  /* 0x0060002438147980 */ /* 0x000368000c101d00 */
[----:B------:R-:W5:Y:S04]  /*2bf0*/  LD.E.128 R24, desc[UR36][R54.64+0x6000] ;  /* 0x0060002436187980 */ /* 0x000f68000c101d00 */
[----:B------:R-:W5:Y:S04]  /*2c00*/  LD.E.128 R28, desc[UR36][R54.64+0x6100] ;  /* 0x00610024361c7980 */ /* 0x000f68000c101d00 */
[----:B------:R1:W5:Y:S01]  /*2c10*/  LD.E.128 R32, desc[UR36][R54.64+0x6200] ;  /* 0x0062002436207980 */ /* 0x000362000c101d00 */
[----:B------:R-:W-:Y:S01]  /*2c20*/  BAR.SYNC.DEFER_BLOCKING 0x0 ;  /* 0x0000000000007b1d */ /* 0x000fe20000010000 */
[----:B------:R-:W-:Y:S01]  /*2c30*/  ISETP.NE.AND P0, PT, R36, RZ, PT ;  /* 0x000000ff2400720c */ /* 0x000fe20003f05270 */
[----:B--2---:R-:W-:-:S02]  /*2c40*/  HADD2.F32 R58, -RZ, R4.H0_H0 ;  /* 0x20000004ff3a7230 */ /* 0x004fc40000004100 */
[----:B------:R-:W-:-:S03]  /*2c50*/  HADD2.F32 R59, -RZ, R4.H1_H1 ;  /* 0x30000004ff3b7230 */ /* 0x000fc60000004100 */
[C---:B------:R-:W-:Y:S01]  /*2c60*/  FFMA R58, R3.reuse, R58, RZ ;  /* 0x0000003a033a7223 */ /* 0x040fe200000000ff */
[--C-:B------:R-:W-:Y:S02]  /*2c70*/  HADD2.F32 R61, -RZ, R5.reuse.H0_H0 ;  /* 0x20000005ff3d7230 */ /* 0x100fe40000004100 */
[--C-:B----4-:R-:W-:Y:S02]  /*2c80*/  HADD2.F32 R4, -RZ, R8.reuse.H0_H0 ;  /* 0x20000008ff047230 */ /* 0x110fe40000004100 */
[C---:B------:R-:W-:Y:S01]  /*2c90*/  FFMA R58, R3.reuse, R59, R58 ;  /* 0x0000003b033a7223 */ /* 0x040fe2000000003a */
[----:B------:R-:W-:Y:S02]  /*2ca0*/  HADD2.F32 R59, -RZ, R5.H1_H1 ;  /* 0x30000005ff3b7230 */ /* 0x000fe40000004100 */
[----:B------:R-:W-:Y:S02]  /*2cb0*/  HADD2.F32 R5, -RZ, R8.H1_H1 ;  /* 0x30000008ff057230 */ /* 0x000fe40000004100 */
[C---:B------:R-:W-:Y:S01]  /*2cc0*/  FFMA R58, R3.reuse, R61, R58 ;  /* 0x0000003d033a7223 */ /* 0x040fe2000000003a */
[----:B------:R-:W-:Y:S01]  /*2cd0*/  FFMA R4, R3, R4, RZ ;  /* 0x0000000403047223 */ /* 0x000fe200000000ff */
[----:B-1----:R-:W-:-:S02]  /*2ce0*/  HADD2.F32 R57, -RZ, R6.H0_H0 ;  /* 0x20000006ff397230 */ /* 0x002fc40000004100 */
[C---:B------:R-:W-:Y:S01]  /*2cf0*/  FFMA R58, R3.reuse, R59, R58 ;  /* 0x0000003b033a7223 */ /* 0x040fe2000000003a */
[--C-:B------:R-:W-:Y:S02]  /*2d00*/  HADD2.F32 R55, -RZ, R9.reuse.H0_H0 ;  /* 0x20000009ff377230 */ /* 0x100fe40000004100 */
[C---:B------:R-:W-:Y:S01]  /*2d10*/  FFMA R4, R3.reuse, R5, R4 ;  /* 0x0000000503047223 */ /* 0x040fe20000000004 */
[----:B------:R-:W-:Y:S02]  /*2d20*/  HADD2.F32 R5, -RZ, R6.H1_H1 ;  /* 0x30000006ff057230 */ /* 0x000fe40000004100 */
[C---:B------:R-:W-:Y:S01]  /*2d30*/  FFMA R58, R3.reuse, R57, R58 ;  /* 0x00000039033a7223 */ /* 0x040fe2000000003a */
[----:B------:R-:W-:Y:S02]  /*2d40*/  HADD2.F32 R9, -RZ, R9.H1_H1 ;  /* 0x30000009ff097230 */ /* 0x000fe40000004100 */
[----:B------:R-:W-:Y:S01]  /*2d50*/  FFMA R4, R3, R55, R4 ;  /* 0x0000003703047223 */ /* 0x000fe20000000004 */
[----:B---3--:R-:W-:-:S02]  /*2d60*/  HADD2.F32 R8, -RZ, R12.H0_H0 ;  /* 0x2000000cff087230 */ /* 0x008fc40000004100 */
[C---:B------:R-:W-:Y:S01]  /*2d70*/  FFMA R6, R3.reuse, R5, R58 ;  /* 0x0000000503067223 */ /* 0x040fe2000000003a */
[--C-:B------:R-:W-:Y:S02]  /*2d80*/  HADD2.F32 R5, -RZ, R10.reuse.H0_H0 ;  /* 0x2000000aff057230 */ /* 0x100fe40000004100 */
[C---:B------:R-:W-:Y:S01]  /*2d90*/  FFMA R4, R3.reuse, R9, R4 ;  /* 0x0000000903047223 */ /* 0x040fe20000000004 */
[----:B------:R-:W-:Y:S02]  /*2da0*/  HADD2.F32 R9, -RZ, R10.H1_H1 ;  /* 0x3000000aff097230 */ /* 0x000fe40000004100 */
[C---:B------:R-:W-:Y:S01]  /*2db0*/  FFMA R10, R3.reuse, R8, RZ ;  /* 0x00000008030a7223 */ /* 0x040fe200000000ff */
[----:B------:R-:W-:Y:S02]  /*2dc0*/  HADD2.F32 R57, -RZ, R12.H1_H1 ;  /* 0x3000000cff397230 */ /* 0x000fe40000004100 */
[----:B------:R-:W-:Y:S01]  /*2dd0*/  FFMA R8, R3, R5, R4 ;  /* 0x0000000503087223 */ /* 0x000fe20000000004 */
[----:B-----5:R-:W-:-:S02]  /*2de0*/  HADD2.F32 R4, -RZ, R16.H0_H0 ;  /* 0x20000010ff047230 */ /* 0x020fc40000004100 */
[--C-:B------:R-:W-:Y:S02]  /*2df0*/  HADD2.F32 R5, -RZ, R13.reuse.H0_H0 ;  /* 0x2000000dff057230 */ /* 0x100fe40000004100 */
[C---:B------:R-:W-:Y:S01]  /*2e00*/  FFMA R10, R3.reuse, R57, R10 ;  /* 0x00000039030a7223 */ /* 0x040fe2000000000a */
[----:B------:R-:W-:Y:S02]  /*2e10*/  HADD2.F32 R57, -RZ, R16.H1_H1 ;  /* 0x30000010ff397230 */ /* 0x000fe40000004100 */
[C---:B------:R-:W-:Y:S01]  /*2e20*/  FFMA R4, R3.reuse, R4, RZ ;  /* 0x0000000403047223 */ /* 0x040fe200000000ff */
[----:B------:R-:W-:Y:S02]  /*2e30*/  HADD2.F32 R13, -RZ, R13.H1_H1 ;  /* 0x3000000dff0d7230 */ /* 0x000fe40000004100 */
[C---:B------:R-:W-:Y:S01]  /*2e40*/  FFMA R10, R3.reuse, R5, R10 ;  /* 0x00000005030a7223 */ /* 0x040fe2000000000a */
[----:B------:R-:W-:Y:S01]  /*2e50*/  FFMA R8, R3, R9, R8 ;  /* 0x0000000903087223 */ /* 0x000fe20000000008 */
[----:B------:R-:W-:-:S02]  /*2e60*/  HADD2.F32 R9, -RZ, R17.H0_H0 ;  /* 0x20000011ff097230 */ /* 0x000fc40000004100 */
[C---:B------:R-:W-:Y:S01]  /*2e70*/  FFMA R4, R3.reuse, R57, R4 ;  /* 0x0000003903047223 */ /* 0x040fe20000000004 */
[--C-:B------:R-:W-:Y:S02]  /*2e80*/  HADD2.F32 R5, -RZ, R14.reuse.H0_H0 ;  /* 0x2000000eff057230 */ /* 0x100fe40000004100 */
[C---:B------:R-:W-:Y:S01]  /*2e90*/  FFMA R10, R3.reuse, R13, R10 ;  /* 0x0000000d030a7223 */ /* 0x040fe2000000000a */
[----:B------:R-:W-:Y:S02]  /*2ea0*/  HADD2.F32 R17, -RZ, R17.H1_H1 ;  /* 0x30000011ff117230 */ /* 0x000fe40000004100 */
[C---:B------:R-:W-:Y:S01]  /*2eb0*/  FFMA R4, R3.reuse, R9, R4 ;  /* 0x0000000903047223 */ /* 0x040fe20000000004 */
[----:B------:R-:W-:Y:S02]  /*2ec0*/  HADD2.F32 R9, -RZ, R14.H1_H1 ;  /* 0x3000000eff097230 */ /* 0x000fe40000004100 */
[----:B------:R-:W-:Y:S01]  /*2ed0*/  FFMA R10, R3, R5, R10 ;  /* 0x00000005030a7223 */ /* 0x000fe2000000000a */
[----:B------:R-:W-:-:S02]  /*2ee0*/  HADD2.F32 R55, -RZ, R11.H0_H0 ;  /* 0x2000000bff377230 */ /* 0x000fc40000004100 */
[C---:B------:R-:W-:Y:S01]  /*2ef0*/  FFMA R4, R3.reuse, R17, R4 ;  /* 0x0000001103047223 */ /* 0x040fe20000000004 */
[--C-:B------:R-:W-:Y:S02]  /*2f00*/  HADD2.F32 R13, -RZ, R18.reuse.H0_H0 ;  /* 0x20000012ff0d7230 */ /* 0x100fe40000004100 */
[C---:B------:R-:W-:Y:S01]  /*2f10*/  FFMA R10, R3.reuse, R9, R10 ;  /* 0x00000009030a7223 */ /* 0x040fe2000000000a */
[----:B------:R-:W-:Y:S02]  /*2f20*/  HADD2.F32 R5, -RZ, R15.H0_H0 ;  /* 0x2000000fff057230 */ /* 0x000fe40000004100 */
[C---:B------:R-:W-:Y:S01]  /*2f30*/  FFMA R8, R3.reuse, R55, R8 ;  /* 0x0000003703087223 */ /* 0x040fe20000000008 */
[----:B------:R-:W-:Y:S02]  /*2f40*/  HADD2.F32 R11, -RZ, R11.H1_H1 ;  /* 0x3000000bff0b7230 */ /* 0x000fe40000004100 */
[----:B------:R-:W-:Y:S01]  /*2f50*/  FFMA R4, R3, R13, R4 ;  /* 0x0000000d03047223 */ /* 0x000fe20000000004 */
[----:B------:R-:W-:-:S02]  /*2f60*/  HADD2.F32 R9, -RZ, R18.H1_H1 ;  /* 0x30000012ff097230 */ /* 0x000fc40000004100 */
[C---:B------:R-:W-:Y:S01]  /*2f70*/  FFMA R10, R3.reuse, R5, R10 ;  /* 0x00000005030a7223 */ /* 0x040fe2000000000a */
[----:B------:R-:W-:Y:S02]  /*2f80*/  HADD2.F32 R15, -RZ, R15.H1_H1 ;  /* 0x3000000fff0f7230 */ /* 0x000fe40000004100 */
[C---:B------:R-:W-:Y:S01]  /*2f90*/  FFMA R13, R3.reuse, R11, R8 ;  /* 0x0000000b030d7223 */ /* 0x040fe20000000008 */
[----:B------:R-:W-:Y:S02]  /*2fa0*/  HADD2.F32 R5, -RZ, R19.H0_H0 ;  /* 0x20000013ff057230 */ /* 0x000fe40000004100 */
[C---:B------:R-:W-:Y:S01]  /*2fb0*/  FFMA R8, R3.reuse, R9, R4 ;  /* 0x0000000903087223 */ /* 0x040fe20000000004 */
[----:B------:R-:W-:Y:S02]  /*2fc0*/  HADD2.F32 R9, -RZ, R7.H0_H0 ;  /* 0x20000007ff097230 */ /* 0x000fe40000004100 */
[----:B------:R-:W-:Y:S01]  /*2fd0*/  FFMA R4, R3, R15, R10 ;  /* 0x0000000f03047223 */ /* 0x000fe2000000000a */
[----:B------:R-:W-:-:S02]  /*2fe0*/  HADD2.F32 R19, -RZ, R19.H1_H1 ;  /* 0x30000013ff137230 */ /* 0x000fc40000004100 */
[C---:B------:R-:W-:Y:S01]  /*2ff0*/  FFMA R8, R3.reuse, R5, R8 ;  /* 0x0000000503087223 */ /* 0x040fe20000000008 */
[----:B------:R-:W1:Y:S01]  /*3000*/  SHFL.BFLY PT, R14, R13, 0x8, 0x1f ;  /* 0x0d001f000d0e7f89 */ /* 0x000e6200000e0000 */
[----:B------:R-:W-:Y:S02]  /*3010*/  HADD2.F32 R11, -RZ, R7.H1_H1 ;  /* 0x30000007ff0b7230 */ /* 0x000fe40000004100 */
[C---:B------:R-:W-:Y:S01]  /*3020*/  FFMA R6, R3.reuse, R9, R6 ;  /* 0x0000000903067223 */ /* 0x040fe20000000006 */
[C---:B------:R-:W-:Y:S01]  /*3030*/  FFMA R7, R3.reuse, R19, R8 ;  /* 0x0000001303077223 */ /* 0x040fe20000000008 */
[----:B------:R-:W2:Y:S02]  /*3040*/  SHFL.BFLY PT, R5, R4, 0x8, 0x1f ;  /* 0x0d001f0004057f89 */ /* 0x000ea400000e0000 */
[----:B------:R-:W-:Y:S02]  /*3050*/  FFMA R3, R3, R11, R6 ;  /* 0x0000000b03037223 */ /* 0x000fe40000000006 */
[----:B------:R-:W3:Y:S04]  /*3060*/  SHFL.BFLY PT, R6, R7, 0x8, 0x1f ;  /* 0x0d001f0007067f89 */ /* 0x000ee800000e0000 */
[----:B------:R-:W4:Y:S01]  /*3070*/  SHFL.BFLY PT, R18, R3, 0x8, 0x1f ;  /* 0x0d001f0003127f89 */ /* 0x000f2200000e0000 */
[----:B-1----:R-:W-:Y:S01]  /*3080*/  FADD R8, R13, R14 ;  /* 0x0000000e0d087221 */ /* 0x002fe20000000000 */
[----:B--2---:R-:W-:-:S04]  /*3090*/  FADD R5, R4, R5 ;  /* 0x0000000504057221 */ /* 0x004fc80000000000 */
[----:B------:R-:W1:Y:S01]  /*30a0*/  SHFL.BFLY PT, R14, R8, 0x4, 0x1f ;  /* 0x0c801f00080e7f89 */ /* 0x000e6200000e0000 */
[----:B---3--:R-:W-:-:S03]  /*30b0*/  FADD R16, R7, R6 ;  /* 0x0000000607107221 */ /* 0x008fc60000000000 */
[----:B------:R-:W2:Y:S01]  /*30c0*/  SHFL.BFLY PT, R6, R5, 0x4, 0x1f ;  /* 0x0c801f0005067f89 */ /* 0x000ea200000e0000 */
[----:B----4-:R-:W-:-:S03]  /*30d0*/  FADD R18, R3, R18 ;  /* 0x0000001203127221 */ /* 0x010fc60000000000 */
        /* <DEDUP_REMOVED lines=19> */
[----:B--2---:R-:W-:-:S03]  /*3210*/  FADD R11, R10, R59 ;  /* 0x0000003b0a0b7221 */ /* 0x004fc60000000000 */
[----:B------:R-:W-:Y:S01]  /*3220*/  FMUL R3, R42, R3 ;  /* 0x000000032a037220 */ /* 0x000fe20000400000 */
[----:B---3--:R-:W-:Y:S01]  /*3230*/  FADD R61, R60, R61 ;  /* 0x0000003d3c3d7221 */ /* 0x008fe20000000000 */
[----:B------:R-:W-:-:S03]  /*3240*/  FMUL R11, R42, R11 ;  /* 0x0000000b2a0b7220 */ /* 0x000fc60000400000 */
[----:B------:R-:W-:Y:S01]  /*3250*/  FMNMX R8, R51, R3, !PT ;  /* 0x0000000333087209 */ /* 0x000fe20007800000 */
[----:B----4-:R-:W-:Y:S01]  /*3260*/  FADD R5, R62, R63 ;  /* 0x0000003f3e057221 */ /* 0x010fe20000000000 */
[----:B------:R-:W-:Y:S02]  /*3270*/  FMUL R61, R42, R61 ;  /* 0x0000003d2a3d7220 */ /* 0x000fe40000400000 */
[----:B------:R-:W-:Y:S01]  /*3280*/  FMNMX R8, R8, R11, !PT ;  /* 0x0000000b08087209 */ /* 0x000fe20007800000 */
[----:B------:R-:W-:-:S03]  /*3290*/  FMUL R5, R42, R5 ;  /* 0x000000052a057220 */ /* 0x000fc60000400000 */
[----:B------:R-:W-:-:S04]  /*32a0*/  FMNMX R8, R8, R61, !PT ;  /* 0x0000003d08087209 */ /* 0x000fc80007800000 */
[----:B------:R-:W-:-:S05]  /*32b0*/  FMNMX R8, R8, R5, !PT ;  /* 0x0000000508087209 */ /* 0x000fca0007800000 */
[--C-:B------:R-:W-:Y:S01]  /*32c0*/  FADD R9, R51, -R8.reuse ;  /* 0x8000000833097221 */ /* 0x100fe20000000000 */
[----:B------:R-:W-:-:S05]  /*32d0*/  FADD R3, R3, -R8 ;  /* 0x8000000803037221 */ /* 0x000fca0000000000 */
[----:B------:R-:W-:Y:S08]  /*32e0*/  MUFU.EX2 R9, R9 ;  /* 0x0000000900097308 */ /* 0x000ff00000000800 */
[----:B------:R-:W1:Y:S01]  /*32f0*/  MUFU.EX2 R3, R3 ;  /* 0x0000000300037308 */ /* 0x000e620000000800 */
[----:B------:R-:W-:Y:S01]  /*3300*/  FADD R11, R11, -R8 ;  /* 0x800000080b0b7221 */ /* 0x000fe20000000000 */
[----:B------:R-:W-:-:S02]  /*3310*/  HADD2.F32 R4, -RZ, R20.H0_H0 ;  /* 0x20000014ff047230 */ /* 0x000fc40000004100 */
[----:B------:R-:W-:Y:S02]  /*3320*/  HADD2.F32 R12, -RZ, R22.H0_H0 ;  /* 0x20000016ff0c7230 */ /* 0x000fe40000004100 */
[----:B------:R-:W-:Y:S02]  /*3330*/  HADD2.F32 R20, -RZ, R20.H1_H1 ;  /* 0x30000014ff147230 */ /* 0x000fe40000004100 */
[--C-:B------:R-:W-:Y:S02]  /*3340*/  HADD2.F32 R6, -RZ, R21.reuse.H0_H0 ;  /* 0x20000015ff067230 */ /* 0x100fe40000004100 */
[----:B------:R-:W-:Y:S02]  /*3350*/  HADD2.F32 R10, -RZ, R21.H1_H1 ;  /* 0x30000015ff0a7230 */ /* 0x000fe40000004100 */
[----:B------:R-:W-:Y:S02]  /*3360*/  HADD2.F32 R22, -RZ, R22.H1_H1 ;  /* 0x30000016ff167230 */ /* 0x000fe40000004100 */
[----:B------:R-:W-:-:S02]  /*3370*/  HADD2.F32 R14, -RZ, R23.H0_H0 ;  /* 0x20000017ff0e7230 */ /* 0x000fc40000004100 */
[----:B------:R-:W-:Y:S02]  /*3380*/  HADD2.F32 R16, -RZ, R23.H1_H1 ;  /* 0x30000017ff107230 */ /* 0x000fe40000004100 */
[-C--:B-1----:R-:W-:Y:S02]  /*3390*/  FFMA R7, R2, R9.reuse, R3 ;  /* 0x0000000902077223 */ /* 0x082fe40000000003 */
[----:B------:R-:W1:Y:S01]  /*33a0*/  MUFU.EX2 R2, R11 ;  /* 0x0000000b00027308 */ /* 0x000e620000000800 */
[C---:B------:R-:W-:Y:S01]  /*33b0*/  FMUL R13, R3.reuse, R4 ;  /* 0x00000004030d7220 */ /* 0x040fe20000400000 */
[C---:B------:R-:W-:Y:S01]  /*33c0*/  FMUL R15, R3.reuse, R20 ;  /* 0x00000014030f7220 */ /* 0x040fe20000400000 */
[C---:B------:R-:W-:Y:S01]  /*33d0*/  FMUL R17, R3.reuse, R6 ;  /* 0x0000000603117220 */ /* 0x040fe20000400000 */
[C---:B------:R-:W-:Y:S01]  /*33e0*/  FMUL R10, R3.reuse, R10 ;  /* 0x0000000a030a7220 */ /* 0x040fe20000400000 */
[C---:B------:R-:W-:Y:S01]  /*33f0*/  FMUL R12, R3.reuse, R12 ;  /* 0x0000000c030c7220 */ /* 0x040fe20000400000 */
[C---:B------:R-:W-:Y:S01]  /*3400*/  FMUL R22, R3.reuse, R22 ;  /* 0x0000001603167220 */ /* 0x040fe20000400000 */
[C---:B------:R-:W-:Y:S01]  /*3410*/  FMUL R19, R3.reuse, R14 ;  /* 0x0000000e03137220 */ /* 0x040fe20000400000 */
[----:B------:R-:W-:Y:S01]  /*3420*/  FMUL R16, R3, R16 ;  /* 0x0000001003107220 */ /* 0x000fe20000400000 */
[----:B------:R-:W-:Y:S01]  /*3430*/  FADD R3, R61, -R8 ;  /* 0x800000083d037221 */ /* 0x000fe20000000000 */
[-C--:B------:R-:W-:Y:S01]  /*3440*/  FFMA R13, R48, R9.reuse, R13 ;  /* 0x00000009300d7223 */ /* 0x080fe2000000000d */
[-C--:B------:R-:W-:Y:S01]  /*3450*/  FFMA R15, R44, R9.reuse, R15 ;  /* 0x000000092c0f7223 */ /* 0x080fe2000000000f */
[-C--:B------:R-:W-:Y:S01]  /*3460*/  FFMA R17, R46, R9.reuse, R17 ;  /* 0x000000092e117223 */ /* 0x080fe20000000011 */
[-C--:B------:R-:W-:Y:S01]  /*3470*/  FFMA R43, R43, R9.reuse, R10 ;  /* 0x000000092b2b7223 */ /* 0x080fe2000000000a */
[-C--:B------:R-:W-:Y:S01]  /*3480*/  FFMA R47, R47, R9.reuse, R12 ;  /* 0x000000092f2f7223 */ /* 0x080fe2000000000c */
[-C--:B------:R-:W-:Y:S01]  /*3490*/  FFMA R45, R45, R9.reuse, R22 ;  /* 0x000000092d2d7223 */ /* 0x080fe20000000016 */
[-C--:B------:R-:W-:Y:S01]  /*34a0*/  FFMA R19, R50, R9.reuse, R19 ;  /* 0x0000000932137223 */ /* 0x080fe20000000013 */
[----:B------:R-:W2:Y:S01]  /*34b0*/  MUFU.EX2 R3, R3 ;  /* 0x0000000300037308 */ /* 0x000ea20000000800 */
[----:B------:R-:W-:Y:S01]  /*34c0*/  FFMA R9, R49, R9, R16 ;  /* 0x0000000931097223 */ /* 0x000fe20000000010 */
[----:B------:R-:W-:-:S02]  /*34d0*/  HADD2.F32 R18, -RZ, R27.H1_H1 ;  /* 0x3000001bff127230 */ /* 0x000fc40000004100 */
[----:B------:R-:W-:Y:S01]  /*34e0*/  FADD R5, R5, -R8 ;  /* 0x8000000805057221 */ /* 0x000fe20000000000 */
[--C-:B------:R-:W-:Y:S02]  /*34f0*/  HADD2.F32 R4, -RZ, R24.reuse.H0_H0 ;  /* 0x20000018ff047230 */ /* 0x100fe40000004100 */
[----:B------:R-:W-:Y:S02]  /*3500*/  HADD2.F32 R24, -RZ, R24.H1_H1 ;  /* 0x30000018ff187230 */ /* 0x000fe40000004100 */
[----:B-1----:R-:W-:Y:S01]  /*3510*/  FFMA R18, R2, R18, R9 ;  /* 0x0000001202127223 */ /* 0x002fe20000000009 */
[--C-:B------:R-:W-:Y:S01]  /*3520*/  HADD2.F32 R10, -RZ, R25.reuse.H0_H0 ;  /* 0x20000019ff0a7230 */ /* 0x100fe20000004100 */
[----:B------:R1:W3:Y:S01]  /*3530*/  MUFU.EX2 R9, R5 ;  /* 0x0000000500097308 */ /* 0x0002e20000000800 */
[----:B------:R-:W-:Y:S02]  /*3540*/  HADD2.F32 R14, -RZ, R26.H0_H0 ;  /* 0x2000001aff0e7230 */ /* 0x000fe40000004100 */
[----:B------:R-:W-:-:S02]  /*3550*/  HADD2.F32 R12, -RZ, R25.H1_H1 ;  /* 0x30000019ff0c7230 */ /* 0x000fc40000004100 */
[----:B------:R-:W-:Y:S02]  /*3560*/  HADD2.F32 R26, -RZ, R26.H1_H1 ;  /* 0x3000001aff1a7230 */ /* 0x000fe40000004100 */
[----:B------:R-:W-:Y:S02]  /*3570*/  HADD2.F32 R16, -RZ, R27.H0_H0 ;  /* 0x2000001bff107230 */ /* 0x000fe40000004100 */
[C---:B------:R-:W-:Y:S01]  /*3580*/  FFMA R6, R2.reuse, R4, R13 ;  /* 0x0000000402067223 */ /* 0x040fe2000000000d */
[C---:B------:R-:W-:Y:S01]  /*3590*/  FFMA R24, R2.reuse, R24, R15 ;  /* 0x0000001802187223 */ /* 0x040fe2000000000f */
[C---:B------:R-:W-:Y:S01]  /*35a0*/  FFMA R10, R2.reuse, R10, R17 ;  /* 0x0000000a020a7223 */ /* 0x040fe20000000011 */
[C---:B------:R-:W-:Y:S01]  /*35b0*/  FFMA R12, R2.reuse, R12, R43 ;  /* 0x0000000c020c7223 */ /* 0x040fe2000000002b */
[C---:B------:R-:W-:Y:S01]  /*35c0*/  FFMA R14, R2.reuse, R14, R47 ;  /* 0x0000000e020e7223 */ /* 0x040fe2000000002f */
[C---:B------:R-:W-:Y:S01]  /*35d0*/  FFMA R26, R2.reuse, R26, R45 ;  /* 0x0000001a021a7223 */ /* 0x040fe2000000002d */
[----:B------:R-:W-:Y:S01]  /*35e0*/  FFMA R16, R2, R16, R19 ;  /* 0x0000001002107223 */ /* 0x000fe20000000013 */
[----:B------:R-:W-:Y:S01]  /*35f0*/  FADD R4, R7, R2 ;  /* 0x0000000207047221 */ /* 0x000fe20000000000 */
[----:B------:R-:W-:-:S02]  /*3600*/  HADD2.F32 R11, -RZ, R29.H0_H0 ;  /* 0x2000001dff0b7230 */ /* 0x000fc40000004100 */
[----:B------:R-:W-:Y:S02]  /*3610*/  HADD2.F32 R15, -RZ, R30.H1_H1 ;  /* 0x3000001eff0f7230 */ /* 0x000fe40000004100 */
[----:B------:R-:W-:Y:S02]  /*3620*/  HADD2.F32 R17, -RZ, R31.H0_H0 ;  /* 0x2000001fff117230 */ /* 0x000fe40000004100 */
[--C-:B------:R-:W-:Y:S02]  /*3630*/  HADD2.F32 R2, -RZ, R28.reuse.H0_H0 ;  /* 0x2000001cff027230 */ /* 0x100fe40000004100 */
[----:B------:R-:W-:Y:S02]  /*3640*/  HADD2.F32 R7, -RZ, R28.H1_H1 ;  /* 0x3000001cff077230 */ /* 0x000fe40000004100 */
[----:B------:R-:W-:Y:S02]  /*3650*/  HADD2.F32 R29, -RZ, R29.H1_H1 ;  /* 0x3000001dff1d7230 */ /* 0x000fe40000004100 */
[----:B------:R-:W-:-:S02]  /*3660*/  HADD2.F32 R13, -RZ, R30.H0_H0 ;  /* 0x2000001eff0d7230 */ /* 0x000fc40000004100 */
[----:B------:R-:W-:Y:S02]  /*3670*/  HADD2.F32 R31, -RZ, R31.H1_H1 ;  /* 0x3000001fff1f7230 */ /* 0x000fe40000004100 */
[C---:B--2---:R-:W-:Y:S01]  /*3680*/  FFMA R26, R3.reuse, R15, R26 ;  /* 0x0000000f031a7223 */ /* 0x044fe2000000001a */
[C---:B------:R-:W-:Y:S01]  /*3690*/  FFMA R2, R3.reuse, R2, R6 ;  /* 0x0000000203027223 */ /* 0x040fe20000000006 */
[C---:B------:R-:W-:Y:S01]  /*36a0*/  FFMA R24, R3.reuse, R7, R24 ;  /* 0x0000000703187223 */ /* 0x040fe20000000018 */
[C---:B------:R-:W-:Y:S01]  /*36b0*/  FFMA R10, R3.reuse, R11, R10 ;  /* 0x0000000b030a7223 */ /* 0x040fe2000000000a */
[C---:B------:R-:W-:Y:S01]  /*36c0*/  FFMA R12, R3.reuse, R29, R12 ;  /* 0x0000001d030c7223 */ /* 0x040fe2000000000c */
[C---:B------:R-:W-:Y:S01]  /*36d0*/  FFMA R14, R3.reuse, R13, R14 ;  /* 0x0000000d030e7223 */ /* 0x040fe2000000000e */
[C---:B------:R-:W-:Y:S01]  /*36e0*/  FFMA R16, R3.reuse, R17, R16 ;  /* 0x0000001103107223 */ /* 0x040fe20000000010 */
[----:B------:R-:W-:Y:S01]  /*36f0*/  FADD R4, R4, R3 ;  /* 0x0000000304047221 */ /* 0x000fe20000000000 */
[----:B------:R-:W-:Y:S01]  /*3700*/  FFMA R18, R3, R31, R18 ;  /* 0x0000001f03127223 */ /* 0x000fe20000000012 */
[----:B------:R-:W-:-:S02]  /*3710*/  HADD2.F32 R15, -RZ, R35.H0_H0 ;  /* 0x20000023ff0f7230 */ /* 0x000fc40000004100 */
[--C-:B------:R-:W-:Y:S02]  /*3720*/  HADD2.F32 R3, -RZ, R32.reuse.H0_H0 ;  /* 0x20000020ff037230 */ /* 0x100fe40000004100 */
[----:B------:R-:W-:Y:S02]  /*3730*/  HADD2.F32 R7, -RZ, R32.H1_H1 ;  /* 0x30000020ff077230 */ /* 0x000fe40000004100 */
[----:B-1----:R-:W-:Y:S02]  /*3740*/  HADD2.F32 R5, -RZ, R33.H0_H0 ;  /* 0x20000021ff057230 */ /* 0x002fe40000004100 */
[----:B------:R-:W-:Y:S02]  /*3750*/  HADD2.F32 R35, -RZ, R35.H1_H1 ;  /* 0x30000023ff237230 */ /* 0x000fe40000004100 */
[----:B------:R-:W-:Y:S02]  /*3760*/  HADD2.F32 R33, -RZ, R33.H1_H1 ;  /* 0x30000021ff217230 */ /* 0x000fe40000004100 */
[----:B------:R-:W-:-:S02]  /*3770*/  HADD2.F32 R11, -RZ, R34.H0_H0 ;  /* 0x20000022ff0b7230 */ /* 0x000fc40000004100 */
[----:B------:R-:W-:Y:S02]  /*3780*/  HADD2.F32 R13, -RZ, R34.H1_H1 ;  /* 0x30000022ff0d7230 */ /* 0x000fe40000004100 */
[C---:B---3--:R-:W-:Y:S01]  /*3790*/  FFMA R2, R9.reuse, R3, R2 ;  /* 0x0000000309027223 */ /* 0x048fe20000000002 */
[C---:B------:R-:W-:Y:S01]  /*37a0*/  FFMA R7, R9.reuse, R7, R24 ;  /* 0x0000000709077223 */ /* 0x040fe20000000018 */
[C---:B------:R-:W-:Y:S01]  /*37b0*/  FFMA R6, R9.reuse, R35, R18 ;  /* 0x0000002309067223 */ /* 0x040fe20000000012 */
[C---:B------:R-:W-:Y:S01]  /*37c0*/  FFMA R17, R9.reuse, R5, R10 ;  /* 0x0000000509117223 */ /* 0x040fe2000000000a */
[C---:B------:R-:W-:Y:S01]  /*37d0*/  FFMA R19, R9.reuse, R15, R16 ;  /* 0x0000000f09137223 */ /* 0x040fe20000000010 */
[C---:B------:R-:W-:Y:S01]  /*37e0*/  FFMA R18, R9.reuse, R11, R14 ;  /* 0x0000000b09127223 */ /* 0x040fe2000000000e */
[C---:B------:R-:W-:Y:S01]  /*37f0*/  FFMA R13, R9.reuse, R13, R26 ;  /* 0x0000000d090d7223 */ /* 0x040fe2000000001a */
[----:B------:R-:W-:Y:S01]  /*3800*/  FFMA R12, R9, R33, R12 ;  /* 0x00000021090c7223 */ /* 0x000fe2000000000c */
[----:B------:R-:W-:-:S02]  /*3810*/  @!P0 SHF.L.U32 R11, R37, 0x1, RZ ;  /* 0x00000001250b8819 */ /* 0x000fc400000006ff */
[----:B------:R-:W-:Y:S01]  /*3820*/  F2FP.F16.F32.PACK_AB R16, R7, R2 ;  /* 0x000000020710723e */ /* 0x000fe200000000ff */
[----:B------:R-:W-:Y:S01]  /*3830*/  IMAD.WIDE.U32 R2, R39, 0x2, R52 ;  /* 0x0000000227027825 */ /* 0x000fe200078e0034 */
[----:B------:R-:W-:-:S03]  /*3840*/  F2FP.F16.F32.PACK_AB R19, R6, R19 ;  /* 0x000000130613723e */ /* 0x000fc600000000ff */
[----:B------:R-:W-:Y:S01]  /*3850*/  FADD R9, R4, R9 ;  /* 0x0000000904097221 */ /* 0x000fe20000000000 */
[----:B------:R-:W-:Y:S01]  /*3860*/  F2FP.F16.F32.PACK_AB R18, R13, R18 ;  /* 0x000000120d12723e */ /* 0x000fe200000000ff */
[----:B------:R-:W-:Y:S01]  /*3870*/  @!P0 IMAD.WIDE.U32 R10, R11, 0x4, R52 ;  /* 0x000000040b0a8825 */ /* 0x000fe200078e0034 */
[----:B------:R-:W-:-:S05]  /*3880*/  F2FP.F16.F32.PACK_AB R17, R12, R17 ;  /* 0x000000110c11723e */ /* 0x000fca00000000ff */
[----:B------:R1:W-:Y:S04]  /*3890*/  ST.E.128 desc[UR36][R2.64], R16 ;  /* 0x0000001002007985 */ /* 0x0003e8000c101d24 */
[----:B------:R2:W-:Y:S01]  /*38a0*/  @!P0 ST.E.64 desc[UR36][R10.64+0x8100], R8 ;  /* 0x008100080a008985 */ /* 0x0005e2000c101b24 */
[----:B------:R-:W-:Y:S06]  /*38b0*/  BAR.SYNC.DEFER_BLOCKING 0x0 ;  /* 0x0000000000007b1d */ /* 0x000fec0000010000 */
[----:B------:R-:W3:Y:S01]  /*38c0*/  LD.E.128 R56, desc[UR36][R52.64+0x8100] ;  /* 0x0081002434387980 */ /* 0x000ee2000c101d00 */
[----:B------:R-:W-:-:S03]  /*38d0*/  SHF.L.U32 R55, R36, 0x3, RZ ;  /* 0x0000000324377819 */ /* 0x000fc600000006ff */
[----:B------:R-:W4:Y:S02]  /*38e0*/  LD.E.128 R4, desc[UR36][R52.64+0x8110] ;  /* 0x0081102434047980 */ /* 0x000f24000c101d00 */
[----:B------:R-:W-:Y:S02]  /*38f0*/  IMAD.WIDE.U32 R54, R55, 0x2, R52 ;  /* 0x0000000237367825 */ /* 0x000fe400078e0034 */
[----:B------:R-:W5:Y:S04]  /*3900*/  LD.E.128 R32, desc[UR36][R52.64+0x8120] ;  /* 0x0081202434207980 */ /* 0x000f68000c101d00 */
[----:B------:R-:W5:Y:S04]  /*3910*/  LD.E.128 R60, desc[UR36][R54.64] ;  /* 0x00000024363c7980 */ /* 0x000f68000c101d00 */
[----:B------:R-:W5:Y:S04]  /*3920*/  LD.E.128 R48, desc[UR36][R54.64+0x100] ;  /* 0x0001002436307980 */ /* 0x000f68000c101d00 */
[----:B------:R-:W5:Y:S04]  /*3930*/  LD.E.128 R44, desc[UR36][R54.64+0x200] ;  /* 0x00020024362c7980 */ /* 0x000f68000c101d00 */
[----:B------:R-:W5:Y:S04]  /*3940*/  LD.E.128 R28, desc[UR36][R54.64+0x300] ;  /* 0x00030024361c7980 */ /* 0x000f68000c101d00 */
[----:B------:R-:W5:Y:S04]  /*3950*/  LD.E.128 R20, desc[UR36][R52.64+0x8130] ;  /* 0x0081302434147980 */ /* 0x000f68000c101d00 */
[----:B------:R-:W5:Y:S04]  /*3960*/  LD.E.128 R24, desc[UR36][R54.64+0x400] ;  /* 0x0004002436187980 */ /* 0x000f68000c101d00 */
[----:B-1----:R-:W5:Y:S04]  /*3970*/  LD.E.128 R16, desc[UR36][R54.64+0x500] ;  /* 0x0005002436107980 */ /* 0x002f68000c101d00 */
[----:B------:R-:W5:Y:S04]  /*3980*/  LD.E.128 R12, desc[UR36][R54.64+0x600] ;  /* 0x00060024360c7980 */ /* 0x000f68000c101d00 */
[----:B--2---:R1:W2:Y:S01]  /*3990*/  LD.E.128 R8, desc[UR36][R54.64+0x700] ;  /* 0x0007002436087980 */ /* 0x0042a2000c101d00 */
[----:B------:R-:W-:Y:S01]  /*39a0*/  ISETP.NE.AND P1, PT, R41, RZ, PT ;  /* 0x000000ff2900720c */ /* 0x000fe20003f25270 */
[----:B------:R-:W-:Y:S01]  /*39b0*/  BAR.SYNC.DEFER_BLOCKING 0x0 ;  /* 0x0000000000007b1d */ /* 0x000fe20000010000 */
[----:B---3--:R-:W-:-:S05]  /*39c0*/  FMNMX R37, RZ, R56, !PT ;  /* 0x00000038ff257209 */ /* 0x008fca0007800000 */
[--C-:B------:R-:W-:Y:S01]  /*39d0*/  FADD R39, RZ, -R37.reuse ;  /* 0x80000025ff277221 */ /* 0x100fe20000000000 */
[----:B------:R-:W-:Y:S01]  /*39e0*/  FMNMX R69, R37, R58, !PT ;  /* 0x0000003a25457209 */ /* 0x000fe20007800000 */
[----:B------:R-:W-:-:S04]  /*39f0*/  FADD R56, R56, -R37 ;  /* 0x8000002538387221 */ /* 0x000fc80000000000 */
[----:B------:R-:W1:Y:S01]  /*3a00*/  MUFU.EX2 R39, R39 ;  /* 0x0000002700277308 */ /* 0x000e620000000800 */
[----:B------:R-:W-:Y:S01]  /*3a10*/  FADD R36, R37, -R69 ;  /* 0x8000004525247221 */ /* 0x000fe20000000000 */
[----:B------:R-:W-:-:S06]  /*3a20*/  FADD R42, -R69, R58 ;  /* 0x0000003a452a7221 */ /* 0x000fcc0000000100 */
[----:B------:R-:W3:Y:S08]  /*3a30*/  MUFU.EX2 R56, R56 ;  /* 0x0000003800387308 */ /* 0x000ef00000000800 */
[----:B------:R-:W2:Y:S01]  /*3a40*/  MUFU.EX2 R36, R36 ;  /* 0x0000002400247308 */ /* 0x000ea20000000800 */
[----:B-1----:R-:W-:-:S07]  /*3a50*/  FMUL R54, RZ, R39 ;  /* 0x00000027ff367220 */ /* 0x002fce0000400000 */
[----:B------:R-:W1:Y:S01]  /*3a60*/  MUFU.EX2 R42, R42 ;  /* 0x0000002a002a7308 */ /* 0x000e620000000800 */
[----:B---3--:R-:W-:Y:S01]  /*3a70*/  FFMA R57, R57, R56, R54 ;  /* 0x0000003839397223 */ /* 0x008fe20000000036 */
[----:B----4-:R-:W-:Y:S01]  /*3a80*/  FMNMX R70, R69, R4, !PT ;  /* 0x0000000445467209 */ /* 0x010fe20007800000 */
[--C-:B-----5:R-:W-:Y:S02]  /*3a90*/  HADD2.F32 R37, -RZ, R60.reuse.H0_H0 ;  /* 0x2000003cff257230 */ /* 0x120fe40000004100 */
[--C-:B------:R-:W-:Y:S02]  /*3aa0*/  HADD2.F32 R55, -RZ, R61.reuse.H0_H0 ;  /* 0x2000003dff377230 */ /* 0x100fe40000004100 */
[----:B--2---:R-:W-:Y:S01]  /*3ab0*/  FMUL R57, R57, R36 ;  /* 0x0000002439397220 */ /* 0x004fe20000400000 */
[----:B------:R-:W-:Y:S02]  /*3ac0*/  HADD2.F32 R43, -RZ, R60.H1_H1 ;  /* 0x3000003cff2b7230 */ /* 0x000fe40000004100 */
[----:B------:R-:W-:-:S02]  /*3ad0*/  HADD2.F32 R61, -RZ, R61.H1_H1 ;  /* 0x3000003dff3d7230 */ /* 0x000fc40000004100 */
[--C-:B------:R-:W-:Y:S02]  /*3ae0*/  HADD2.F32 R65, -RZ, R62.reuse.H1_H1 ;  /* 0x3000003eff417230 */ /* 0x100fe40000004100 */
[--C-:B------:R-:W-:Y:S02]  /*3af0*/  HADD2.F32 R67, -RZ, R63.reuse.H0_H0 ;  /* 0x2000003fff437230 */ /* 0x100fe40000004100 */
[----:B-1----:R-:W-:Y:S01]  /*3b00*/  FFMA R59, R42, R59, R57 ;  /* 0x0000003b2a3b7223 */ /* 0x002fe20000000039 */
[----:B------:R-:W-:Y:S02]  /*3b10*/  HADD2.F32 R57, -RZ, R62.H0_H0 ;  /* 0x2000003eff397230 */ /* 0x000fe40000004100 */
[--C-:B------:R-:W-:Y:S01]  /*3b20*/  FADD R54, R4, -R70.reuse ;  /* 0x8000004604367221 */ /* 0x100fe20000000000 */
[----:B------:R-:W-:Y:S02]  /*3b30*/  HADD2.F32 R63, -RZ, R63.H1_H1 ;  /* 0x3000003fff3f7230 */ /* 0x000fe40000004100 */
[C---:B------:R-:W-:Y:S01]  /*3b40*/  FMUL R4, R56.reuse, R37 ;  /* 0x0000002538047220 */ /* 0x040fe20000400000 */
[C---:B------:R-:W-:Y:S01]  /*3b50*/  FMUL R58, R56.reuse, R43 ;  /* 0x0000002b383a7220 */ /* 0x040fe20000400000 */
[C---:B------:R-:W-:Y:S01]  /*3b60*/  FMUL R60, R56.reuse, R55 ;  /* 0x00000037383c7220 */ /* 0x040fe20000400000 */
[C---:B------:R-:W-:Y:S01]  /*3b70*/  FMUL R62, R56.reuse, R61 ;  /* 0x0000003d383e7220 */ /* 0x040fe20000400000 */
[C---:B------:R-:W-:Y:S01]  /*3b80*/  FMUL R64, R56.reuse, R57 ;  /* 0x0000003938407220 */ /* 0x040fe20000400000 */
[C---:B------:R-:W-:Y:S01]  /*3b90*/  FMUL R66, R56.reuse, R65 ;  /* 0x0000004138427220 */ /* 0x040fe20000400000 */
[C---:B------:R-:W-:Y:S01]  /*3ba0*/  FMUL R68, R56.reuse, R67 ;  /* 0x0000004338447220 */ /* 0x040fe20000400000 */
[----:B------:R-:W-:Y:S01]  /*3bb0*/  FADD R72, R69, -R70 ;  /* 0x8000004645487221 */ /* 0x000fe20000000000 */
[----:B------:R-:W-:Y:S01]  /*3bc0*/  FMUL R56, R56, R63 ;  /* 0x0000003f38387220 */ /* 0x000fe20000400000 */
[C---:B------:R-:W-:Y:S01]  /*3bd0*/  FMNMX R37, R70.reuse, R6, !PT ;  /* 0x0000000646257209 */ /* 0x040fe20007800000 */
[-C--:B------:R-:W-:Y:S01]  /*3be0*/  FFMA R57, RZ, R39.reuse, R4 ;  /* 0x00000027ff397223 */ /* 0x080fe20000000004 */
[-C--:B------:R-:W-:Y:S01]  /*3bf0*/  FFMA R61, RZ, R39.reuse, R58 ;  /* 0x00000027ff3d7223 */ /* 0x080fe2000000003a */
[----:B------:R-:W1:Y:S01]  /*3c00*/  MUFU.EX2 R4, R72 ;  /* 0x0000004800047308 */ /* 0x000e620000000800 */
[-C--:B------:R-:W-:Y:S01]  /*3c10*/  FFMA R63, RZ, R39.reuse, R60 ;  /* 0x00000027ff3f7223 */ /* 0x080fe2000000003c */
[-C--:B------:R-:W-:Y:S01]  /*3c20*/  FFMA R65, RZ, R39.reuse, R62 ;  /* 0x00000027ff417223 */ /* 0x080fe2000000003e */
[-C--:B------:R-:W-:Y:S01]  /*3c30*/  FFMA R67, RZ, R39.reuse, R64 ;  /* 0x00000027ff437223 */ /* 0x080fe20000000040 */
[-C--:B------:R-:W-:Y:S01]  /*3c40*/  FFMA R55, RZ, R39.reuse, R66 ;  /* 0x00000027ff377223 */ /* 0x080fe20000000042 */
[-C--:B------:R-:W-:Y:S01]  /*3c50*/  FFMA R43, RZ, R39.reuse, R68 ;  /* 0x00000027ff2b7223 */ /* 0x080fe20000000044 */
[----:B------:R-:W-:Y:S01]  /*3c60*/  FFMA R69, RZ, R39, R56 ;  /* 0x00000027ff457223 */ /* 0x000fe20000000038 */
[----:B------:R-:W-:Y:S01]  /*3c70*/  FADD R39, R70, -R37 ;  /* 0x8000002546277221 */ /* 0x000fe20000000000 */
[----:B------:R-:W2:Y:S01]  /*3c80*/  MUFU.EX2 R54, R54 ;  /* 0x0000003600367308 */ /* 0x000ea20000000800 */
[----:B------:R-:W-:-:S07]  /*3c90*/  FADD R6, -R37, R6 ;  /* 0x0000000625067221 */ /* 0x000fce0000000100 */
[----:B------:R-:W3:Y:S01]  /*3ca0*/  MUFU.EX2 R39, R39 ;  /* 0x0000002700277308 */ /* 0x000ee20000000800 */
[----:B------:R-:W-:Y:S02]  /*3cb0*/  HADD2.F32 R75, -RZ, R49.H0_H0 ;  /* 0x20000031ff4b7230 */ /* 0x000fe40000004100 */
[----:B-1----:R-:W-:Y:S01]  /*3cc0*/  FMUL R66, R59, R4 ;  /* 0x000000043b427220 */ /* 0x002fe20000400000 */
[----:B------:R-:W-:-:S04]  /*3cd0*/  HADD2.F32 R71, -RZ, R48.H0_H0 ;  /* 0x20000030ff477230 */ /* 0x000fc80000004100 */
[----:B------:R-:W1:Y:S01]  /*3ce0*/  MUFU.EX2 R6, R6 ;  /* 0x0000000600067308 */ /* 0x000e620000000800 */
[----:B------:R-:W-:Y:S02]  /*3cf0*/  HADD2.F32 R73, -RZ, R48.H1_H1 ;  /* 0x30000030ff497230 */ /* 0x000fe40000004100 */
[----:B------:R-:W-:Y:S02]  /*3d00*/  HADD2.F32 R49, -RZ, R49.H1_H1 ;  /* 0x30000031ff317230 */ /* 0x000fe40000004100 */
[--C-:B------:R-:W-:Y:S02]  /*3d10*/  HADD2.F32 R77, -RZ, R50.reuse.H0_H0 ;  /* 0x20000032ff4d7230 */ /* 0x100fe40000004100 */
[----:B------:R-:W-:Y:S02]  /*3d20*/  HADD2.F32 R79, -RZ, R50.H1_H1 ;  /* 0x30000032ff4f7230 */ /* 0x000fe40000004100 */
[--C-:B------:R-:W-:Y:S02]  /*3d30*/  HADD2.F32 R81, -RZ, R51.reuse.H0_H0 ;  /* 0x20000033ff517230 */ /* 0x100fe40000004100 */
[----:B------:R-:W-:-:S02]  /*3d40*/  HADD2.F32 R51, -RZ, R51.H1_H1 ;  /* 0x30000033ff337230 */ /* 0x000fc40000004100 */
[----:B--2---:R-:W-:Y:S01]  /*3d50*/  FFMA R66, R5, R54, R66 ;  /* 0x0000003605427223 */ /* 0x004fe20000000042 */
        /* <DEDUP_REMOVED lines=8> */
[----:B------:R-:W-:Y:S02]  /*3de0*/  HADD2.F32 R49, -RZ, R44.H1_H1 ;  /* 0x3000002cff317230 */ /* 0x000fe40000004100 */
[----:B---3--:R-:W-:Y:S01]  /*3df0*/  FMUL R5, R66, R39 ;  /* 0x0000002742057220 */ /* 0x008fe20000400000 */
[-C--:B------:R-:W-:Y:S01]  /*3e00*/  FFMA R57, R57, R36.reuse, R48 ;  /* 0x0000002439397223 */ /* 0x080fe20000000030 */
[-C--:B------:R-:W-:Y:S01]  /*3e10*/  FFMA R61, R61, R36.reuse, R50 ;  /* 0x000000243d3d7223 */ /* 0x080fe20000000032 */
[-C--:B------:R-:W-:Y:S01]  /*3e20*/  FFMA R63, R63, R36.reuse, R56 ;  /* 0x000000243f3f7223 */ /* 0x080fe20000000038 */
[-C--:B------:R-:W-:Y:S01]  /*3e30*/  FFMA R65, R65, R36.reuse, R58 ;  /* 0x0000002441417223 */ /* 0x080fe2000000003a */
[-C--:B------:R-:W-:Y:S01]  /*3e40*/  FFMA R67, R67, R36.reuse, R60 ;  /* 0x0000002443437223 */ /* 0x080fe2000000003c */
[-C--:B------:R-:W-:Y:S01]  /*3e50*/  FFMA R55, R55, R36.reuse, R62 ;  /* 0x0000002437377223 */ /* 0x080fe2000000003e */
[-C--:B------:R-:W-:Y:S01]  /*3e60*/  FFMA R43, R43, R36.reuse, R64 ;  /* 0x000000242b2b7223 */ /* 0x080fe20000000040 */
[----:B------:R-:W-:Y:S01]  /*3e70*/  FFMA R69, R69, R36, R42 ;  /* 0x0000002445457223 */ /* 0x000fe2000000002a */
[----:B------:R-:W-:Y:S01]  /*3e80*/  FMNMX R60, R37, R32, !PT ;  /* 0x00000020253c7209 */ /* 0x000fe20007800000 */
[----:B------:R-:W-:Y:S01]  /*3e90*/  FMUL R36, R54, R49 ;  /* 0x0000003136247220 */ /* 0x000fe20000400000 */
[----:B-1----:R-:W-:Y:S01]  /*3ea0*/  FFMA R7, R6, R7, R5 ;  /* 0x0000000706077223 */ /* 0x002fe20000000005 */
[----:B------:R-:W-:-:S02]  /*3eb0*/  HADD2.F32 R51, -RZ, R45.H0_H0 ;  /* 0x2000002dff337230 */ /* 0x000fc40000004100 */
[----:B------:R-:W-:Y:S02]  /*3ec0*/  HADD2.F32 R5, -RZ, R44.H0_H0 ;  /* 0x2000002cff057230 */ /* 0x000fe40000004100 */
[----:B------:R-:W-:Y:S02]  /*3ed0*/  HADD2.F32 R45, -RZ, R45.H1_H1 ;  /* 0x3000002dff2d7230 */ /* 0x000fe40000004100 */
[--C-:B------:R-:W-:Y:S02]  /*3ee0*/  HADD2.F32 R59, -RZ, R46.reuse.H0_H0 ;  /* 0x2000002eff3b7230 */ /* 0x100fe40000004100 */
[----:B------:R-:W-:Y:S02]  /*3ef0*/  HADD2.F32 R71, -RZ, R46.H1_H1 ;  /* 0x3000002eff477230 */ /* 0x000fe40000004100 */
[--C-:B------:R-:W-:Y:S02]  /*3f00*/  HADD2.F32 R73, -RZ, R47.reuse.H0_H0 ;  /* 0x2000002fff497230 */ /* 0x100fe40000004100 */
[----:B------:R-:W-:Y:S01]  /*3f10*/  FFMA R44, R61, R4, R36 ;  /* 0x000000043d2c7223 */ /* 0x000fe20000000024 */
[----:B------:R-:W-:-:S02]  /*3f20*/  HADD2.F32 R47, -RZ, R47.H1_H1 ;  /* 0x3000002fff2f7230 */ /* 0x000fc40000004100 */
[--C-:B------:R-:W-:Y:S01]  /*3f30*/  FADD R36, R37, -R60.reuse ;  /* 0x8000003c25247221 */ /* 0x100fe20000000000 */
[----:B------:R-:W-:Y:S01]  /*3f40*/  FADD R62, R32, -R60 ;  /* 0x8000003c203e7221 */ /* 0x000fe20000000000 */
[C---:B------:R-:W-:Y:S01]  /*3f50*/  FMUL R32, R54.reuse, R5 ;  /* 0x0000000536207220 */ /* 0x040fe20000400000 */
[C---:B------:R-:W-:Y:S01]  /*3f60*/  FMUL R46, R54.reuse, R51 ;  /* 0x00000033362e7220 */ /* 0x040fe20000400000 */
[C---:B------:R-:W-:Y:S01]  /*3f70*/  FMUL R48, R54.reuse, R45 ;  /* 0x0000002d36307220 */ /* 0x040fe20000400000 */
[C---:B------:R-:W-:Y:S01]  /*3f80*/  FMUL R50, R54.reuse, R59 ;  /* 0x0000003b36327220 */ /* 0x040fe20000400000 */
[C---:B------:R-:W-:Y:S01]  /*3f90*/  FMUL R56, R54.reuse, R71 ;  /* 0x0000004736387220 */ /* 0x040fe20000400000 */
[C---:B------:R-:W-:Y:S01]  /*3fa0*/  FMUL R58, R54.reuse, R73 ;  /* 0x00000049363a7220 */ /* 0x040fe20000400000 */
[----:B------:R-:W-:Y:S01]  /*3fb0*/  FMUL R54, R54, R47 ;  /* 0x0000002f36367220 */ /* 0x000fe20000400000 */
[C---:B------:R-:W-:Y:S01]  /*3fc0*/  FMNMX R5, R60.reuse, R34, !PT ;  /* 0x000000223c057209 */ /* 0x040fe20007800000 */
[----:B------:R-:W1:Y:S01]  /*3fd0*/  MUFU.EX2 R36, R36 ;  /* 0x0000002400247308 */ /* 0x000e620000000800 */
[-C--:B------:R-:W-:Y:S01]  /*3fe0*/  FFMA R42, R57, R4.reuse, R32 ;  /* 0x00000004392a7223 */ /* 0x080fe20000000020 */
[-C--:B------:R-:W-:Y:S01]  /*3ff0*/  FFMA R46, R63, R4.reuse, R46 ;  /* 0x000000043f2e7223 */ /* 0x080fe2000000002e */
[-C--:B------:R-:W-:Y:S01]  /*4000*/  FFMA R48, R65, R4.reuse, R48 ;  /* 0x0000000441307223 */ /* 0x080fe20000000030 */
[-C--:B------:R-:W-:Y:S01]  /*4010*/  FFMA R50, R67, R4.reuse, R50 ;  /* 0x0000000443327223 */ /* 0x080fe20000000032 */
[-C--:B------:R-:W-:Y:S01]  /*4020*/  FFMA R56, R55, R4.reuse, R56 ;  /* 0x0000000437387223 */ /* 0x080fe20000000038 */
[-C--:B------:R-:W-:Y:S01]  /*4030*/  FFMA R58, R43, R4.reuse, R58 ;  /* 0x000000042b3a7223 */ /* 0x080fe2000000003a */
[----:B------:R-:W-:Y:S01]  /*4040*/  FFMA R54, R69, R4, R54 ;  /* 0x0000000445367223 */ /* 0x000fe20000000036 */
[----:B------:R-:W-:Y:S01]  /*4050*/  FADD R4, R60, -R5 ;  /* 0x800000053c047221 */ /* 0x000fe20000000000 */
[----:B------:R-:W2:Y:S01]  /*4060*/  MUFU.EX2 R32, R62 ;  /* 0x0000003e00207308 */ /* 0x000ea20000000800 */
[----:B------:R-:W-:-:S02]  /*4070*/  HADD2.F32 R37, -RZ, R28.H0_H0 ;  /* 0x2000001cff257230 */ /* 0x000fc40000004100 */
[----:B------:R-:W-:Y:S02]  /*4080*/  HADD2.F32 R43, -RZ, R28.H1_H1 ;  /* 0x3000001cff2b7230 */ /* 0x000fe40000004100 */
[----:B------:R-:W-:-:S03]  /*4090*/  FADD R28, -R5, R34 ;  /* 0x00000022051c7221 */ /* 0x000fc60000000100 */
[----:B------:R-:W3:Y:S01]  /*40a0*/  MUFU.EX2 R4, R4 ;  /* 0x0000000400047308 */ /* 0x000ee20000000800 */
[--C-:B------:R-:W-:Y:S02]  /*40b0*/  HADD2.F32 R47, -RZ, R30.reuse.H0_H0 ;  /* 0x2000001eff2f7230 */ /* 0x100fe40000004100 */
[----:B------:R-:W-:-:S05]  /*40c0*/  HADD2.F32 R49, -RZ, R30.H1_H1 ;  /* 0x3000001eff317230 */ /* 0x000fca0000004100 */
[----:B------:R-:W4:Y:S01]  /*40d0*/  MUFU.EX2 R28, R28 ;  /* 0x0000001c001c7308 */ /* 0x000f220000000800 */
[----:B-1----:R-:W-:Y:S01]  /*40e0*/  FMUL R30, R7, R36 ;  /* 0x00000024071e7220 */ /* 0x002fe20000400000 */
[----:B------:R-:W-:-:S03]  /*40f0*/  HADD2.F32 R45, -RZ, R29.H0_H0 ;  /* 0x2000001dff2d7230 */ /* 0x000fc60000004100 */
[----:B--2---:R-:W-:Y:S01]  /*4100*/  FFMA R33, R33, R32, R30 ;  /* 0x0000002021217223 */ /* 0x004fe2000000001e */
[----:B------:R-:W-:-:S03]  /*4110*/  FMUL R43, R6, R43 ;  /* 0x0000002b062b7220 */ /* 0x000fc60000400000 */
[----:B---3--:R-:W-:Y:S01]  /*4120*/  FMUL R33, R33, R4 ;  /* 0x0000000421217220 */ /* 0x008fe20000400000 */
[----:B------:R-:W-:Y:S01]  /*4130*/  FFMA R43, R44, R39, R43 ;  /* 0x000000272c2b7223 */ /* 0x000fe2000000002b */
[----:B------:R-:W-:Y:S01]  /*4140*/  FMUL R45, R6, R45 ;  /* 0x0000002d062d7220 */ /* 0x000fe20000400000 */
[----:B------:R-:W-:Y:S01]  /*4150*/  FMNMX R44, R5, R20, !PT ;  /* 0x00000014052c7209 */ /* 0x000fe20007800000 */
[----:B------:R-:W-:Y:S02]  /*4160*/  HADD2.F32 R51, -RZ, R31.H0_H0 ;  /* 0x2000001fff337230 */ /* 0x000fe40000004100 */
[----:B----4-:R-:W-:Y:S01]  /*4170*/  FFMA R59, R28, R35, R33 ;  /* 0x000000231c3b7223 */ /* 0x010fe20000000021 */
[----:B------:R-:W-:Y:S02]  /*4180*/  HADD2.F32 R33, -RZ, R24.H1_H1 ;  /* 0x30000018ff217230 */ /* 0x000fe40000004100 */
[----:B------:R-:W-:Y:S01]  /*4190*/  FFMA R45, R46, R39, R45 ;  /* 0x000000272e2d7223 */ /* 0x000fe2000000002d */
[----:B------:R-:W-:-:S02]  /*41a0*/  HADD2.F32 R29, -RZ, R29.H1_H1 ;  /* 0x3000001dff1d7230 */ /* 0x000fc40000004100 */
[----:B------:R-:W-:Y:S01]  /*41b0*/  FADD R46, R20, -R44 ;  /* 0x8000002c142e7221 */ /* 0x000fe20000000000 */
[----:B------:R-:W-:Y:S02]  /*41c0*/  HADD2.F32 R31, -RZ, R31.H1_H1 ;  /* 0x3000001fff1f7230 */ /* 0x000fe40000004100 */
[----:B------:R-:W-:Y:S01]  /*41d0*/  FMUL R20, R32, R33 ;  /* 0x0000002120147220 */ /* 0x000fe20000400000 */
[C---:B------:R-:W-:Y:S01]  /*41e0*/  FMUL R37, R6.reuse, R37 ;  /* 0x0000002506257220 */ /* 0x040fe20000400000 */
[C---:B------:R-:W-:Y:S01]  /*41f0*/  FMUL R29, R6.reuse, R29 ;  /* 0x0000001d061d7220 */ /* 0x040fe20000400000 */
[C---:B------:R-:W-:Y:S01]  /*4200*/  FMUL R47, R6.reuse, R47 ;  /* 0x0000002f062f7220 */ /* 0x040fe20000400000 */
[C---:B------:R-:W-:Y:S01]  /*4210*/  FMUL R49, R6.reuse, R49 ;  /* 0x0000003106317220 */ /* 0x040fe20000400000 */
[C---:B------:R-:W-:Y:S01]  /*4220*/  FMUL R51, R6.reuse, R51 ;  /* 0x0000003306337220 */ /* 0x040fe20000400000 */
[----:B------:R-:W-:Y:S01]  /*4230*/  FMUL R31, R6, R31 ;  /* 0x0000001f061f7220 */ /* 0x000fe20000400000 */
[----:B------:R-:W-:-:S02]  /*4240*/  HADD2.F32 R7, -RZ, R24.H0_H0 ;  /* 0x20000018ff077230 */ /* 0x000fc40000004100 */
[----:B------:R-:W-:Y:S01]  /*4250*/  FFMA R43, R43, R36, R20 ;  /* 0x000000242b2b7223 */ /* 0x000fe20000000014 */
[----:B------:R-:W-:Y:S01]  /*4260*/  FADD R20, R5, -R44 ;  /* 0x8000002c05147221 */ /* 0x000fe20000000000 */
[-C--:B------:R-:W-:Y:S01]  /*4270*/  FFMA R37, R42, R39.reuse, R37 ;  /* 0x000000272a257223 */ /* 0x080fe20000000025 */
[-C--:B------:R-:W-:Y:S01]  /*4280*/  FFMA R29, R48, R39.reuse, R29 ;  /* 0x00000027301d7223 */ /* 0x080fe2000000001d */
[-C--:B------:R-:W-:Y:S01]  /*4290*/  FFMA R47, R50, R39.reuse, R47 ;  /* 0x00000027322f7223 */ /* 0x080fe2000000002f */
[-C--:B------:R-:W-:Y:S01]  /*42a0*/  FFMA R49, R56, R39.reuse, R49 ;  /* 0x0000002738317223 */ /* 0x080fe20000000031 */
[-C--:B------:R-:W-:Y:S01]  /*42b0*/  FFMA R51, R58, R39.reuse, R51 ;  /* 0x000000273a337223 */ /* 0x080fe20000000033 */
[----:B------:R-:W-:Y:S01]  /*42c0*/  FFMA R31, R54, R39, R31 ;  /* 0x00000027361f7223 */ /* 0x000fe2000000001f */
[--C-:B------:R-:W-:Y:S01]  /*42d0*/  HADD2.F32 R35, -RZ, R25.reuse.H0_H0 ;  /* 0x20000019ff237230 */ /* 0x100fe20000004100 */
[----:B------:R-:W-:Y:S01]  /*42e0*/  FMNMX R5, R44, R22, !PT ;  /* 0x000000162c057209 */ /* 0x000fe20007800000 */
[----:B------:R-:W-:-:S02]  /*42f0*/  HADD2.F32 R25, -RZ, R25.H1_H1 ;  /* 0x30000019ff197230 */ /* 0x000fc40000004100 */
[----:B------:R-:W-:Y:S01]  /*4300*/  FMUL R6, R32, R7 ;  /* 0x0000000720067220 */ /* 0x000fe20000400000 */
[--C-:B------:R-:W-:Y:S02]  /*4310*/  HADD2.F32 R39, -RZ, R26.reuse.H0_H0 ;  /* 0x2000001aff277230 */ /* 0x100fe40000004100 */
[----:B------:R-:W-:Y:S02]  /*4320*/  HADD2.F32 R55, -RZ, R26.H1_H1 ;  /* 0x3000001aff377230 */ /* 0x000fe40000004100 */
[--C-:B------:R-:W-:Y:S01]  /*4330*/  HADD2.F32 R57, -RZ, R27.reuse.H0_H0 ;  /* 0x2000001bff397230 */ /* 0x100fe20000004100 */
[----:B------:R-:W1:Y:S01]  /*4340*/  MUFU.EX2 R20, R20 ;  /* 0x0000001400147308 */ /* 0x000e620000000800 */
[----:B------:R-:W-:Y:S02]  /*4350*/  HADD2.F32 R27, -RZ, R27.H1_H1 ;  /* 0x3000001bff1b7230 */ /* 0x000fe40000004100 */
[----:B------:R-:W-:Y:S01]  /*4360*/  FADD R7, R44, -R5 ;  /* 0x800000052c077221 */ /* 0x000fe20000000000 */
[C---:B------:R-:W-:Y:S01]  /*4370*/  FMUL R24, R32.reuse, R35 ;  /* 0x0000002320187220 */ /* 0x040fe20000400000 */
[C---:B------:R-:W-:Y:S01]  /*4380*/  FMUL R26, R32.reuse, R25 ;  /* 0x00000019201a7220 */ /* 0x040fe20000400000 */
[C---:B------:R-:W-:Y:S01]  /*4390*/  FMUL R30, R32.reuse, R39 ;  /* 0x00000027201e7220 */ /* 0x040fe20000400000 */
[C---:B------:R-:W-:Y:S01]  /*43a0*/  FMUL R34, R32.reuse, R55 ;  /* 0x0000003720227220 */ /* 0x040fe20000400000 */
[C---:B------:R-:W-:Y:S01]  /*43b0*/  FMUL R42, R32.reuse, R57 ;  /* 0x00000039202a7220 */ /* 0x040fe20000400000 */
[----:B------:R-:W-:Y:S01]  /*43c0*/  FFMA R37, R37, R36, R6 ;  /* 0x0000002425257223 */ /* 0x000fe20000000006 */
[----:B------:R-:W-:Y:S01]  /*43d0*/  FMUL R32, R32, R27 ;  /* 0x0000001b20207220 */ /* 0x000fe20000400000 */
[----:B------:R-:W2:Y:S01]  /*43e0*/  MUFU.EX2 R6, R46 ;  /* 0x0000002e00067308 */ /* 0x000ea20000000800 */
[----:B------:R-:W-:-:S02]  /*43f0*/  HADD2.F32 R25, -RZ, R16.H0_H0 ;  /* 0x20000010ff197230 */ /* 0x000fc40000004100 */
[----:B------:R-:W-:Y:S02]  /*4400*/  HADD2.F32 R27, -RZ, R16.H1_H1 ;  /* 0x30000010ff1b7230 */ /* 0x000fe40000004100 */
[----:B------:R-:W-:-:S03]  /*4410*/  FADD R16, -R5, R22 ;  /* 0x0000001605107221 */ /* 0x000fc60000000100 */
[----:B------:R-:W3:Y:S01]  /*4420*/  MUFU.EX2 R7, R7 ;  /* 0x0000000700077308 */ /* 0x000ee20000000800 */
[-C--:B------:R-:W-:Y:S01]  /*4430*/  FFMA R45, R45, R36.reuse, R24 ;  /* 0x000000242d2d7223 */ /* 0x080fe20000000018 */
[-C--:B------:R-:W-:Y:S01]  /*4440*/  FFMA R29, R29, R36.reuse, R26 ;  /* 0x000000241d1d7223 */ /* 0x080fe2000000001a */
[-C--:B------:R-:W-:Y:S01]  /*4450*/  FFMA R47, R47, R36.reuse, R30 ;  /* 0x000000242f2f7223 */ /* 0x080fe2000000001e */
[----:B------:R-:W-:-:S04]  /*4460*/  FFMA R49, R49, R36, R34 ;  /* 0x0000002431317223 */ /* 0x000fc80000000022 */
[----:B------:R-:W4:Y:S01]  /*4470*/  MUFU.EX2 R16, R16 ;  /* 0x0000001000107308 */ /* 0x000f220000000800 */
[-C--:B------:R-:W-:Y:S01]  /*4480*/  FFMA R51, R51, R36.reuse, R42 ;  /* 0x0000002433337223 */ /* 0x080fe2000000002a */
[----:B------:R-:W-:Y:S01]  /*4490*/  FFMA R31, R31, R36, R32 ;  /* 0x000000241f1f7223 */ /* 0x000fe20000000020 */
[----:B-1----:R-:W-:Y:S01]  /*44a0*/  FMUL R36, R59, R20 ;  /* 0x000000143b247220 */ /* 0x002fe20000400000 */
[--C-:B------:R-:W-:Y:S02]  /*44b0*/  HADD2.F32 R33, -RZ, R17.reuse.H0_H0 ;  /* 0x20000011ff217230 */ /* 0x100fe40000004100 */
[----:B------:R-:W-:Y:S02]  /*44c0*/  HADD2.F32 R17, -RZ, R17.H1_H1 ;  /* 0x30000011ff117230 */ /* 0x000fe40000004100 */
[----:B--2---:R-:W-:Y:S01]  /*44d0*/  FFMA R36, R21, R6, R36 ;  /* 0x0000000615247223 */ /* 0x004fe20000000024 */
[--C-:B------:R-:W-:Y:S02]  /*44e0*/  HADD2.F32 R35, -RZ, R18.reuse.H0_H0 ;  /* 0x20000012ff237230 */ /* 0x100fe40000004100 */
[----:B------:R-:W-:-:S02]  /*44f0*/  HADD2.F32 R39, -RZ, R18.H1_H1 ;  /* 0x30000012ff277230 */ /* 0x000fc40000004100 */
[----:B------:R-:W-:Y:S01]  /*4500*/  FMUL R26, R28, R17 ;  /* 0x000000111c1a7220 */ /* 0x000fe20000400000 */
[--C-:B------:R-:W-:Y:S02]  /*4510*/  HADD2.F32 R55, -RZ, R19.reuse.H0_H0 ;  /* 0x20000013ff377230 */ /* 0x100fe40000004100 */
[----:B---3--:R-:W-:Y:S01]  /*4520*/  FMUL R17, R36, R7 ;  /* 0x0000000724117220 */ /* 0x008fe20000400000 */
[----:B------:R-:W-:Y:S02]  /*4530*/  HADD2.F32 R19, -RZ, R19.H1_H1 ;  /* 0x30000013ff137230 */ /* 0x000fe40000004100 */
[C---:B------:R-:W-:Y:S01]  /*4540*/  FMUL R18, R28.reuse, R25 ;  /* 0x000000191c127220 */ /* 0x040fe20000400000 */
[C---:B------:R-:W-:Y:S01]  /*4550*/  FMUL R22, R28.reuse, R27 ;  /* 0x0000001b1c167220 */ /* 0x040fe20000400000 */
[C---:B------:R-:W-:Y:S01]  /*4560*/  FMUL R24, R28.reuse, R33 ;  /* 0x000000211c187220 */ /* 0x040fe20000400000 */
[C---:B------:R-:W-:Y:S01]  /*4570*/  FMUL R30, R28.reuse, R35 ;  /* 0x000000231c1e7220 */ /* 0x040fe20000400000 */
[C---:B------:R-:W-:Y:S01]  /*4580*/  FMUL R32, R28.reuse, R39 ;  /* 0x000000271c207220 */ /* 0x040fe20000400000 */
[C---:B------:R-:W-:Y:S01]  /*4590*/  FMUL R34, R28.reuse, R55 ;  /* 0x000000371c227220 */ /* 0x040fe20000400000 */
[----:B------:R-:W-:Y:S01]  /*45a0*/  FMUL R28, R28, R19 ;  /* 0x000000131c1c7220 */ /* 0x000fe20000400000 */
[----:B----4-:R-:W-:Y:S01]  /*45b0*/  FFMA R23, R16, R23, R17 ;  /* 0x0000001710177223 */ /* 0x010fe20000000011 */
[----:B------:R-:W-:-:S02]  /*45c0*/  HADD2.F32 R21, -RZ, R13.H0_H0 ;  /* 0x2000000dff157230 */ /* 0x000fc40000004100 */
[--C-:B------:R-:W-:Y:S02]  /*45d0*/  HADD2.F32 R17, -RZ, R12.reuse.H0_H0 ;  /* 0x2000000cff117230 */ /* 0x100fe40000004100 */
[----:B------:R-:W-:Y:S02]  /*45e0*/  HADD2.F32 R19, -RZ, R12.H1_H1 ;  /* 0x3000000cff137230 */ /* 0x000fe40000004100 */
[----:B------:R-:W-:Y:S02]  /*45f0*/  HADD2.F32 R13, -RZ, R13.H1_H1 ;  /* 0x3000000dff0d7230 */ /* 0x000fe40000004100 */
[--C-:B------:R-:W-:Y:S02]  /*4600*/  HADD2.F32 R25, -RZ, R14.reuse.H0_H0 ;  /* 0x2000000eff197230 */ /* 0x100fe40000004100 */
[----:B------:R-:W-:Y:S02]  /*4610*/  HADD2.F32 R27, -RZ, R14.H1_H1 ;  /* 0x3000000eff1b7230 */ /* 0x000fe40000004100 */
[----:B------:R-:W-:-:S02]  /*4620*/  HADD2.F32 R33, -RZ, R15.H0_H0 ;  /* 0x2000000fff217230 */ /* 0x000fc40000004100 */
[----:B------:R-:W-:Y:S02]  /*4630*/  HADD2.F32 R15, -RZ, R15.H1_H1 ;  /* 0x3000000fff0f7230 */ /* 0x000fe40000004100 */
        /* <DEDUP_REMOVED lines=16> */
[----:B------:R-:W-:-:S02]  /*4740*/  HADD2.F32 R17, -RZ, R9.H0_H0 ;  /* 0x20000009ff117230 */ /* 0x000fc40000004100 */
[--C-:B------:R-:W-:Y:S02]  /*4750*/  HADD2.F32 R13, -RZ, R8.reuse.H0_H0 ;  /* 0x20000008ff0d7230 */ /* 0x100fe40000004100 */
[----:B------:R-:W-:Y:S02]  /*4760*/  HADD2.F32 R15, -RZ, R8.H1_H1 ;  /* 0x30000008ff0f7230 */ /* 0x000fe40000004100 */
[----:B------:R-:W-:Y:S02]  /*4770*/  HADD2.F32 R9, -RZ, R9.H1_H1 ;  /* 0x30000009ff097230 */ /* 0x000fe40000004100 */
[--C-:B------:R-:W-:Y:S02]  /*4780*/  HADD2.F32 R19, -RZ, R10.reuse.H0_H0 ;  /* 0x2000000aff137230 */ /* 0x100fe40000004100 */
[----:B------:R-:W-:Y:S02]  /*4790*/  HADD2.F32 R21, -RZ, R10.H1_H1 ;  /* 0x3000000aff157230 */ /* 0x000fe40000004100 */
[----:B------:R-:W-:-:S02]  /*47a0*/  HADD2.F32 R25, -RZ, R11.H0_H0 ;  /* 0x2000000bff197230 */ /* 0x000fc40000004100 */
[----:B------:R-:W-:Y:S01]  /*47b0*/  HADD2.F32 R27, -RZ, R11.H1_H1 ;  /* 0x3000000bff1b7230 */ /* 0x000fe20000004100 */
[----:B------:R1:W-:Y:S01]  /*47c0*/  @!P1 STS [R0+0x4e34], R5 ;  /* 0x004e340500009388 */ /* 0x0003e20000000800 */
[----:B------:R-:W-:Y:S01]  /*47d0*/  @!PT LDS RZ, [RZ] ;  /* 0x00000000fffff984 */ /* 0x000fe20000000800 */
[----:B------:R-:W-:Y:S01]  /*47e0*/  @!PT LDS RZ, [RZ] ;  /* 0x00000000fffff984 */ /* 0x000fe20000000800 */
[----:B------:R-:W-:Y:S01]  /*47f0*/  @!PT LDS RZ, [RZ] ;  /* 0x00000000fffff984 */ /* 0x000fe20000000800 */
[----:B------:R-:W-:Y:S01]  /*4800*/  @!PT LDS RZ, [RZ] ;  /* 0x00000000fffff984 */ /* 0x000fe20000000800 */
[----:B------:R-:W-:-:S00]  /*4810*/  MEMBAR.ALL.CTA ;  /* 0x0000000000007992 */ /* 0x000fc00000008000 */
[----:B------:R-:W-:Y:S06]  /*4820*/  MEMBAR.ALL.GPU ;  /* 0x0000000000007992 */ /* 0x000fec000000a000 */
[----:B------:R-:W-:-:S00]  /*4830*/  ERRBAR ;  /* 0x00000000000079ab */ /* 0x000fc00000000000 */
[----:B------:R-:W-:Y:S08]  /*4840*/  CGAERRBAR ;  /* 0x00000000000075ab */ /* 0x000ff00000000000 */
[----:B------:R-:W-:Y:S01]  /*4850*/  UCGABAR_ARV ;  /* 0x00000000000079c7 */ /* 0x000fe20008000000 */
[-C--:B------:R-:W-:Y:S01]  /*4860*/  FFMA R4, R37, R20.reuse, R4 ;  /* 0x0000001425047223 */ /* 0x080fe20000000004 */
[-C--:B------:R-:W-:Y:S01]  /*4870*/  FFMA R12, R43, R20.reuse, R12 ;  /* 0x000000142b0c7223 */ /* 0x080fe2000000000c */
[-C--:B------:R-:W-:Y:S01]  /*4880*/  FFMA R18, R29, R20.reuse, R18 ;  /* 0x000000141d127223 */ /* 0x080fe20000000012 */
[C---:B------:R-:W-:Y:S01]  /*4890*/  FMUL R13, R16.reuse, R13 ;  /* 0x0000000d100d7220 */ /* 0x040fe20000400000 */
[C---:B------:R-:W-:Y:S01]  /*48a0*/  FMUL R15, R16.reuse, R15 ;  /* 0x0000000f100f7220 */ /* 0x040fe20000400000 */
[C---:B------:R-:W-:Y:S01]  /*48b0*/  FMUL R11, R16.reuse, R9 ;  /* 0x00000009100b7220 */ /* 0x040fe20000400000 */
        /* <DEDUP_REMOVED lines=9> */
[----:B------:R-:W-:Y:S01]  /*4950*/  FMUL R27, R16, R27 ;  /* 0x0000001b101b7220 */ /* 0x000fe20000400000 */
        /* <DEDUP_REMOVED lines=8> */
[----:B------:R-:W-:Y:S01]  /*49e0*/  UCGABAR_WAIT ;  /* 0x0000000000007dc7 */ /* 0x000fe20008000000 */
[----:B-1----:R-:W-:Y:S05]  /*49f0*/  CCTL.IVALL ;  /* 0x00000000ff00798f */ /* 0x002fea0002000000 */
.L_x_187:
[----:B------:R-:W-:-:S05]  /*4a00*/  CS2R.32 R14, SR_CgaSize ;  /* 0x00000000000e7805 */ /* 0x000fca0000008a00 */
[----:B------:R-:W-:-:S06]  /*4a10*/  IMAD R14, R14, -0xa0, RZ ;  /* 0xffffff600e0e7824 */ /* 0x000fcc00078e02ff */
[----:B------:R-:W1:Y:S02]  /*4a20*/  LDC R14, c[0x0][R14+0x2cc] ;  /* 0x0000b3000e0e7b82 */ /* 0x000e640000000800 */
[----:B-1----:R-:W-:-:S04]  /*4a30*/  IADD3 R0, PT, PT, R14, -0x1, RZ ;  /* 0xffffffff0e007810 */ /* 0x002fc80007ffe0ff */
[----:B------:R-:W-:-:S13]  /*4a40*/  ISETP.GE.U32.AND P0, PT, R0, 0x2, PT ;  /* 0x000000020000780c */ /* 0x000fda0003f06070 */
[----:B------:R-:W-:Y:S05]  /*4a50*/  @!P0 BRA `(.L_x_27) ;  /* 0x0000001400588947 */ /* 0x000fea0003800000 */
[----:B------:R-:W-:Y:S01]  /*4a60*/  IADD3 R6, PT, PT, R14, -0x3, RZ ;  /* 0xfffffffd0e067810 */ /* 0x000fe20007ffe0ff */
[----:B------:R-:W-:-:S03]  /*4a70*/  HFMA2 R15, -RZ, RZ, 0, 5.9604644775390625e-08 ;  /* 0x00000001ff0f7431 */ /* 0x000fc600000001ff */
[----:B------:R-:W-:Y:S02]  /*4a80*/  ISETP.GE.U32.AND P0, PT, R6, 0x3, PT ;  /* 0x000000030600780c */ /* 0x000fe40003f06070 */
[----:B------:R-:W-:-:S04]  /*4a90*/  IADD3 R6, PT, PT, R14, -0x2, RZ ;  /* 0xfffffffe0e067810 */ /* 0x000fc80007ffe0ff */
[----:B------:R-:W-:-:S07]  /*4aa0*/  LOP3.LUT R17, R6, 0x3, RZ, 0xc0, !PT ;  /* 0x0000000306117812 */ /* 0x000fce00078ec0ff */
[----:B------:R-:W-:Y:S05]  /*4ab0*/  @!P0 BRA `(.L_x_28) ;  /* 0x0000001000208947 */ /* 0x000fea0003800000 */
[----:B------:R-:W-:Y:S01]  /*4ac0*/  LOP3.LUT R6, R6, 0xfffffffc, RZ, 0xc0, !PT ;  /* 0xfffffffc06067812 */ /* 0x000fe200078ec0ff */
[----:B------:R-:W-:Y:S01]  /*4ad0*/  BSSY B0, `(.L_x_29) ;  /* 0x0000105000007945 */ /* 0x000fe20003800000 */
[----:B------:R-:W-:Y:S02]  /*4ae0*/  IADD3 R19, PT, PT, R40, 0x2, RZ ;  /* 0x0000000228137810 */ /* 0x000fe40007ffe0ff */
[----:B------:R-:W-:Y:S02]  /*4af0*/  MOV R18, 0x2 ;  /* 0x0000000200127802 */ /* 0x000fe40000000f00 */
[----:B------:R-:W-:-:S07]  /*4b00*/  IADD3 R20, PT, PT, -R6, RZ, RZ ;  /* 0x000000ff06147210 */ /* 0x000fce0007ffe1ff */
.L_x_54:
[----:B------:R-:W-:Y:S01]  /*4b10*/  IADD3 R20, PT, PT, R20, 0x4, RZ ;  /* 0x0000000414147810 */ /* 0x000fe20007ffe0ff */
[----:B------:R-:W-:Y:S03]  /*4b20*/  BSSY.RECONVERGENT B1, `(.L_x_30) ;  /* 0x000001f000017945 */ /* 0x000fe60003800200 */
[----:B------:R-:W-:Y:S01]  /*4b30*/  ISETP.NE.AND P0, PT, R20, RZ, PT ;  /* 0x000000ff1400720c */ /* 0x000fe20003f05270 */
[----:B-1234-:R-:W-:-:S12]  /*4b40*/  @P1 BRA `(.L_x_31) ;  /* 0x0000000000701947 */ /* 0x01efd80003800000 */
[----:B------:R-:W1:Y:S01]  /*4b50*/  I2F.U32.RP R15, R0 ;  /* 0x00000000000f7306 */ /* 0x000e620000209000 */
[----:B------:R-:W-:Y:S01]  /*4b60*/  IADD3 R21, PT, PT, RZ, -R0, RZ ;  /* 0x80000000ff157210 */ /* 0x000fe20007ffe0ff */
[----:B------:R-:W2:Y:S01]  /*4b70*/  S2UR UR4, SR_CgaCtaId ;  /* 0x00000000000479c3 */ /* 0x000ea20000008800 */
[----:B------:R-:W-:-:S05]  /*4b80*/  ISETP.NE.U32.AND P2, PT, R0, RZ, PT ;  /* 0x000000ff0000720c */ /* 0x000fca0003f45070 */
[----:B-1----:R-:W1:Y:S01]  /*4b90*/  MUFU.RCP R15, R15 ;  /* 0x0000000f000f7308 */ /* 0x002e620000001000 */
[----:B--2---:R-:W-:Y:S02]  /*4ba0*/  MOV R40, UR4 ;  /* 0x0000000400287c02 */ /* 0x004fe40008000f00 */
[----:B-1----:R-:W-:-:S05]  /*4bb0*/  IADD3 R6, PT, PT, R15, 0xffffffe, RZ ;  /* 0x0ffffffe0f067810 */ /* 0x002fca0007ffe0ff */
[----:B------:R1:W2:Y:S02]  /*4bc0*/  F2I.FTZ.U32.TRUNC.NTZ R7, R6 ;  /* 0x0000000600077305 */ /* 0x0002a4000021f000 */
[----:B-1----:R-:W-:Y:S01]  /*4bd0*/  MOV R6, RZ ;  /* 0x000000ff00067202 */ /* 0x002fe20000000f00 */
[----:B--2---:R-:W-:-:S04]  /*4be0*/  IMAD R21, R21, R7, RZ ;  /* 0x0000000715157224 */ /* 0x004fc800078e02ff */
[----:B------:R-:W-:Y:S01]  /*4bf0*/  IMAD.HI.U32 R22, R7, R21, R6 ;  /* 0x0000001507167227 */ /* 0x000fe200078e0006 */
[----:B------:R-:W-:-:S05]  /*4c00*/  IADD3 R7, PT, PT, R19, -0x1, RZ ;  /* 0xffffffff13077810 */ /* 0x000fca0007ffe0ff */
[----:B------:R-:W-:-:S05]  /*4c10*/  IMAD.HI.U32 R22, R22, R7, RZ ;  /* 0x0000000716167227 */ /* 0x000fca00078e00ff */
[----:B------:R-:W-:-:S05]  /*4c20*/  IADD3 R22, PT, PT, -R22, RZ, RZ ;  /* 0x000000ff16167210 */ /* 0x000fca0007ffe1ff */
[----:B------:R-:W-:Y:S01]  /*4c30*/  IMAD R15, R0, R22, R7 ;  /* 0x00000016000f7224 */ /* 0x000fe200078e0207 */
[----:B------:R-:W-:Y:S01]  /*4c40*/  MOV R7, 0x400 ;  /* 0x0000040000077802 */ /* 0x000fe20000000f00 */
[----:B------:R-:W1:Y:S03]  /*4c50*/  S2R R22, SR_SWINHI ;  /* 0x0000000000167919 */ /* 0x000e660000002f00 */
[----:B------:R-:W-:Y:S02]  /*4c60*/  ISETP.GE.U32.AND P1, PT, R15, R0, PT ;  /* 0x000000000f00720c */ /* 0x000fe40003f26070 */
[----:B------:R-:W-:-:S04]  /*4c70*/  IADD3 R7, PT, PT, R7, 0x4e34, RZ ;  /* 0x00004e3407077810 */ /* 0x000fc80007ffe0ff */
[----:B------:R-:W-:-:S07]  /*4c80*/  LEA R7, R40, R7, 0x18 ;  /* 0x0000000728077211 */ /* 0x000fce00078ec0ff */
[----:B------:R-:W-:-:S04]  /*4c90*/  @P1 IADD3 R15, PT, PT, -R0, R15, RZ ;  /* 0x0000000f000f1210 */ /* 0x000fc80007ffe1ff */
[----:B------:R-:W-:Y:S02]  /*4ca0*/  ISETP.GE.U32.AND P1, PT, R15, R0, PT ;  /* 0x000000000f00720c */ /* 0x000fe40003f26070 */
[----:B------:R-:W-:Y:S02]  /*4cb0*/  MOV R6, R7 ;  /* 0x0000000700067202 */ /* 0x000fe40000000f00 */
[----:B-1----:R-:W-:-:S09]  /*4cc0*/  MOV R7, R22 ;  /* 0x0000001600077202 */ /* 0x002fd20000000f00 */
[----:B------:R-:W-:Y:S02]  /*4cd0*/  @P1 IADD3 R15, PT, PT, -R0, R15, RZ ;  /* 0x0000000f000f1210 */ /* 0x000fe40007ffe1ff */
[----:B------:R-:W-:-:S04]  /*4ce0*/  @!P2 LOP3.LUT R15, RZ, R0, RZ, 0x33, !PT ;  /* 0x00000000ff0fa212 */ /* 0x000fc800078e33ff */
[----:B------:R-:W-:Y:S02]  /*4cf0*/  PRMT R6, R15, 0x654, R6 ;  /* 0x000006540f067816 */ /* 0x000fe40000000006 */
[----:B------:R-:W-:-:S07]  /*4d00*/  MOV R7, R7 ;  /* 0x0000000700077202 */ /* 0x000fce0000000f00 */
.L_x_31:
[----:B------:R-:W-:Y:S05]  /*4d10*/  BSYNC.RECONVERGENT B1 ;  /* 0x0000000000017941 */ /* 0x000fea0003800200 */
.L_x_30:
[----:B------:R-:W-:Y:S01]  /*4d20*/  UMOV UR4, 0xffffffff ;  /* 0xffffffff00047882 */ /* 0x000fe20000000000 */
[----:B------:R-:W-:Y:S02]  /*4d30*/  ISETP.NE.AND P1, PT, R41, RZ, PT ;  /* 0x000000ff2900720c */ /* 0x000fe40003f25270 */
[----:B------:R-:W-:Y:S11]  /*4d40*/  BRA.DIV UR4, `(.L_x_32) ;  /* 0x000000ba043c7947 */ /* 0x000ff6000b800000 */
        /* <DEDUP_REMOVED lines=8> */
[----:B------:R-:W-:Y:S06]  /*4dd0*/  UCGABAR_ARV ;  /* 0x00000000000079c7 */ /* 0x000fec0008000000 */
[----:B------:R-:W-:Y:S01]  /*4de0*/  UCGABAR_WAIT ;  /* 0x0000000000007dc7 */ /* 0x000fe20008000000 */
[----:B------:R-:W-:Y:S01]  /*4df0*/  CCTL.IVALL ;  /* 0x00000000ff00798f */ /* 0x000fe20002000000 */
.L_x_191:
[----:B------:R-:W-:Y:S04]  /*4e00*/  BSSY.RECONVERGENT B1, `(.L_x_33) ;  /* 0x0000005000017945 */ /* 0x000fe80003800200 */
[----:B------:R-:W-:Y:S05]  /*4e10*/  @P1 BRA `(.L_x_34) ;  /* 0x00000000000c1947 */ /* 0x000fea0003800000 */
[----:B------:R-:W2:Y:S02]  /*4e20*/  LD.E R22, desc[UR36][R6.64] ;  /* 0x0000002406167980 */ /* 0x000ea4000c101900 */
[----:B--2---:R-:W-:-:S05]  /*4e30*/  FMNMX R15, R5, R22, !PT ;  /* 0x00000016050f7209 */ /* 0x004fca0007800000 */
[----:B------:R1:W-:Y:S02]  /*4e40*/  ST.E desc[UR36][R6.64], R15 ;  /* 0x0000000f06007985 */ /* 0x0003e4000c101924 */
.L_x_34:
[----:B------:R-:W-:Y:S05]  /*4e50*/  BSYNC.RECONVERGENT B1 ;  /* 0x0000000000017941 */ /* 0x000fea0003800200 */
.L_x_33:
[----:B------:R-:W-:-:S03]  /*4e60*/  UMOV UR4, 0xffffffff ;  /* 0xffffffff00047882 */ /* 0x000fc60000000000 */
[----:B------:R-:W-:Y:S05]  /*4e70*/  BRA.DIV UR4, `(.L_x_35) ;  /* 0x000000ba04407947 */ /* 0x000fea000b800000 */
        /* <DEDUP_REMOVED lines=11> */
.L_x_195:
[----:B------:R-:W-:Y:S04]  /*4f30*/  BSSY.RECONVERGENT B1, `(.L_x_36) ;  /* 0x000001d000017945 */ /* 0x000fe80003800200 */
[----:B------:R-:W-:Y:S05]  /*4f40*/  @P1 BRA `(.L_x_37) ;  /* 0x00000000006c1947 */ /* 0x000fea0003800000 */
[----:B------:R-:W2:Y:S01]  /*4f50*/  I2F.U32.RP R21, R0 ;  /* 0x0000000000157306 */ /* 0x000ea20000209000 */
[----:B-1----:R-:W-:Y:S01]  /*4f60*/  HFMA2 R6, -RZ, RZ, 0, 0 ;  /* 0x00000000ff067431 */ /* 0x002fe200000001ff */
[----:B------:R-:W-:Y:S01]  /*4f70*/  IADD3 R15, PT, PT, RZ, -R0, RZ ;  /* 0x80000000ff0f7210 */ /* 0x000fe20007ffe0ff */
[----:B------:R-:W1:Y:S01]  /*4f80*/  S2UR UR4, SR_CgaCtaId ;  /* 0x00000000000479c3 */ /* 0x000e620000008800 */
[----:B------:R-:W3:Y:S01]  /*4f90*/  S2R R22, SR_SWINHI ;  /* 0x0000000000167919 */ /* 0x000ee20000002f00 */
[----:B------:R-:W-:-:S03]  /*4fa0*/  ISETP.NE.U32.AND P3, PT, R0, RZ, PT ;  /* 0x000000ff0000720c */ /* 0x000fc60003f65070 */
[----:B--2---:R-:W2:Y:S01]  /*4fb0*/  MUFU.RCP R21, R21 ;  /* 0x0000001500157308 */ /* 0x004ea20000001000 */
[----:B-1----:R-:W-:Y:S02]  /*4fc0*/  MOV R40, UR4 ;  /* 0x0000000400287c02 */ /* 0x002fe40008000f00 */
[----:B--2---:R-:W-:-:S06]  /*4fd0*/  IADD3 R7, PT, PT, R21, 0xffffffe, RZ ;  /* 0x0ffffffe15077810 */ /* 0x004fcc0007ffe0ff */
[----:B------:R-:W1:Y:S02]  /*4fe0*/  F2I.FTZ.U32.TRUNC.NTZ R7, R7 ;  /* 0x0000000700077305 */ /* 0x000e64000021f000 */
[----:B-1----:R-:W-:-:S04]  /*4ff0*/  IMAD R15, R15, R7, RZ ;  /* 0x000000070f0f7224 */ /* 0x002fc800078e02ff */
[----:B------:R-:W-:-:S06]  /*5000*/  IMAD.HI.U32 R6, R7, R15, R6 ;  /* 0x0000000f07067227 */ /* 0x000fcc00078e0006 */
[----:B------:R-:W-:-:S05]  /*5010*/  IMAD.HI.U32 R6, R6, R19, RZ ;  /* 0x0000001306067227 */ /* 0x000fca00078e00ff */
[----:B------:R-:W-:-:S05]  /*5020*/  IADD3 R6, PT, PT, -R6, RZ, RZ ;  /* 0x000000ff06067210 */ /* 0x000fca0007ffe1ff */
[----:B------:R-:W-:Y:S01]  /*5030*/  IMAD R15, R0, R6, R19 ;  /* 0x00000006000f7224 */ /* 0x000fe200078e0213 */
[----:B------:R-:W-:-:S04]  /*5040*/  MOV R6, 0x400 ;  /* 0x0000040000067802 */ /* 0x000fc80000000f00 */
[----:B------:R-:W-:Y:S02]  /*5050*/  ISETP.GE.U32.AND P2, PT, R15, R0, PT ;  /* 0x000000000f00720c */ /* 0x000fe40003f46070 */
[----:B------:R-:W-:-:S04]  /*5060*/  IADD3 R7, PT, PT, R6, 0x4e34, RZ ;  /* 0x00004e3406077810 */ /* 0x000fc80007ffe0ff */
[----:B------:R-:W-:-:S04]  /*5070*/  LEA R7, R40, R7, 0x18 ;  /* 0x0000000728077211 */ /* 0x000fc800078ec0ff */
[----:B------:R-:W-:Y:S02]  /*5080*/  MOV R6, R7 ;  /* 0x0000000700067202 */ /* 0x000fe40000000f00 */
[----:B---3--:R-:W-:Y:S02]  /*5090*/  MOV R7, R22 ;  /* 0x0000001600077202 */ /* 0x008fe40000000f00 */
[----:B------:R-:W-:-:S04]  /*50a0*/  @P2 IADD3 R15, PT, PT, -R0, R15, RZ ;  /* 0x0000000f000f2210 */ /* 0x000fc80007ffe1ff */
[----:B------:R-:W-:-:S13]  /*50b0*/  ISETP.GE.U32.AND P2, PT, R15, R0, PT ;  /* 0x000000000f00720c */ /* 0x000fda0003f46070 */
[----:B------:R-:W-:Y:S02]  /*50c0*/  @P2 IADD3 R15, PT, PT, -R0, R15, RZ ;  /* 0x0000000f000f2210 */ /* 0x000fe40007ffe1ff */
[----:B------:R-:W-:-:S04]  /*50d0*/  @!P3 LOP3.LUT R15, RZ, R0, RZ, 0x33, !PT ;  /* 0x00000000ff0fb212 */ /* 0x000fc800078e33ff */
[----:B------:R-:W-:Y:S02]  /*50e0*/  PRMT R6, R15, 0x654, R6 ;  /* 0x000006540f067816 */ /* 0x000fe40000000006 */
[----:B------:R-:W-:-:S07]  /*50f0*/  MOV R7, R7 ;  /* 0x0000000700077202 */ /* 0x000fce0000000f00 */
.L_x_37:
[----:B------:R-:W-:Y:S05]  /*5100*/  BSYNC.RECONVERGENT B1 ;  /* 0x0000000000017941 */ /* 0x000fea0003800200 */
.L_x_36:
        /* <DEDUP_REMOVED lines=13> */
.L_x_199:
[----:B------:R-:W-:Y:S04]  /*51e0*/  BSSY.RECONVERGENT B1, `(.L_x_39) ;  /* 0x0000005000017945 */ /* 0x000fe80003800200 */
[----:B------:R-:W-:Y:S05]  /*51f0*/  @P1 BRA `(.L_x_40) ;  /* 0x00000000000c1947 */ /* 0x000fea0003800000 */
[----:B------:R-:W1:Y:S02]  /*5200*/  LD.E R22, desc[UR36][R6.64] ;  /* 0x0000002406167980 */ /* 0x000e64000c101900 */
[----:B-1----:R-:W-:-:S05]  /*5210*/  FMNMX R15, R5, R22, !PT ;  /* 0x00000016050f7209 */ /* 0x002fca0007800000 */
[----:B------:R2:W-:Y:S02]  /*5220*/  ST.E desc[UR36][R6.64], R15 ;  /* 0x0000000f06007985 */ /* 0x0005e4000c101924 */
.L_x_40:
[----:B------:R-:W-:Y:S05]  /*5230*/  BSYNC.RECONVERGENT B1 ;  /* 0x0000000000017941 */ /* 0x000fea0003800200 */
.L_x_39:
        /* <DEDUP_REMOVED lines=13> */
.L_x_203:
[----:B------:R-:W-:Y:S04]  /*5310*/  BSSY.RECONVERGENT B1, `(.L_x_42) ;  /* 0x000001e000017945 */ /* 0x000fe80003800200 */
[----:B------:R-:W-:Y:S05]  /*5320*/  @P1 BRA `(.L_x_43) ;  /* 0x0000000000701947 */ /* 0x000fea0003800000 */
[----:B-12---:R-:W1:Y:S01]  /*5330*/  I2F.U32.RP R15, R0 ;  /* 0x00000000000f7306 */ /* 0x006e620000209000 */
[----:B------:R-:W-:Y:S01]  /*5340*/  HFMA2 R6, -RZ, RZ, 0, 0 ;  /* 0x00000000ff067431 */ /* 0x000fe200000001ff */
[----:B------:R-:W-:Y:S01]  /*5350*/  IADD3 R25, PT, PT, RZ, -R0, RZ ;  /* 0x80000000ff197210 */ /* 0x000fe20007ffe0ff */
[----:B------:R-:W2:Y:S01]  /*5360*/  S2UR UR4, SR_CgaCtaId ;  /* 0x00000000000479c3 */ /* 0x000ea20000008800 */
[----:B------:R-:W3:Y:S01]  /*5370*/  S2R R22, SR_SWINHI ;  /* 0x0000000000167919 */ /* 0x000ee20000002f00 */
[----:B------:R-:W-:-:S03]  /*5380*/  ISETP.NE.U32.AND P3, PT, R0, RZ, PT ;  /* 0x000000ff0000720c */ /* 0x000fc60003f65070 */
[----:B-1----:R-:W1:Y:S01]  /*5390*/  MUFU.RCP R15, R15 ;  /* 0x0000000f000f7308 */ /* 0x002e620000001000 */
[----:B--2---:R-:W-:Y:S02]  /*53a0*/  MOV R40, UR4 ;  /* 0x0000000400287c02 */ /* 0x004fe40008000f00 */
[----:B-1----:R-:W-:-:S05]  /*53b0*/  IADD3 R21, PT, PT, R15, 0xffffffe, RZ ;  /* 0x0ffffffe0f157810 */ /* 0x002fca0007ffe0ff */
[----:B------:R-:W1:Y:S02]  /*53c0*/  F2I.FTZ.U32.TRUNC.NTZ R7, R21 ;  /* 0x0000001500077305 */ /* 0x000e64000021f000 */
[----:B-1----:R-:W-:-:S04]  /*53d0*/  IMAD R25, R25, R7, RZ ;  /* 0x0000000719197224 */ /* 0x002fc800078e02ff */
[----:B------:R-:W-:Y:S01]  /*53e0*/  IMAD.HI.U32 R6, R7, R25, R6 ;  /* 0x0000001907067227 */ /* 0x000fe200078e0006 */
[----:B------:R-:W-:-:S05]  /*53f0*/  IADD3 R7, PT, PT, R19, 0x1, RZ ;  /* 0x0000000113077810 */ /* 0x000fca0007ffe0ff */
        /* <DEDUP_REMOVED lines=15> */
.L_x_43:
[----:B------:R-:W-:Y:S05]  /*54f0*/  BSYNC.RECONVERGENT B1 ;  /* 0x0000000000017941 */ /* 0x000fea0003800200 */
.L_x_42:
        /* <DEDUP_REMOVED lines=13> */
.L_x_207:
[----:B------:R-:W-:Y:S04]  /*55d0*/  BSSY.RECONVERGENT B1, `(.L_x_45) ;  /* 0x0000005000017945 */ /* 0x000fe80003800200 */
[----:B------:R-:W-:Y:S05]  /*55e0*/  @P1 BRA `(.L_x_46) ;  /* 0x00000000000c1947 */ /* 0x000fea0003800000 */
[----:B------:R-:W1:Y:S02]  /*55f0*/  LD.E R22, desc[UR36][R6.64] ;  /* 0x0000002406167980 */ /* 0x000e64000c101900 */
[----:B-12---:R-:W-:-:S05]  /*5600*/  FMNMX R15, R5, R22, !PT ;  /* 0x00000016050f7209 */ /* 0x006fca0007800000 */
[----:B------:R3:W-:Y:S02]  /*5610*/  ST.E desc[UR36][R6.64], R15 ;  /* 0x0000000f06007985 */ /* 0x0007e4000c101924 */
.L_x_46:
[----:B------:R-:W-:Y:S05]  /*5620*/  BSYNC.RECONVERGENT B1 ;  /* 0x0000000000017941 */ /* 0x000fea0003800200 */
.L_x_45:
        /* <DEDUP_REMOVED lines=13> */
.L_x_211:
[----:B------:R-:W-:Y:S04]  /*5700*/  BSSY.RECONVERGENT B1, `(.L_x_48) ;  /* 0x000001e000017945 */ /* 0x000fe80003800200 */
[----:B------:R-:W-:Y:S05]  /*5710*/  @P1 BRA `(.L_x_49) ;  /* 0x0000000000701947 */ /* 0x000fea0003800000 */
[----:B-123--:R-:W1:Y:S01]  /*5720*/  I2F.U32.RP R15, R0 ;  /* 0x00000000000f7306 */ /* 0x00ee620000209000 */
        /* <DEDUP_REMOVED lines=27> */
.L_x_49:
[----:B------:R-:W-:Y:S05]  /*58e0*/  BSYNC.RECONVERGENT B1 ;  /* 0x0000000000017941 */ /* 0x000fea0003800200 */
.L_x_48:
        /* <DEDUP_REMOVED lines=13> */
.L_x_215:
[----:B------:R-:W-:Y:S04]  /*59c0*/  BSSY.RECONVERGENT B1, `(.L_x_51) ;  /* 0x0000005000017945 */ /* 0x000fe80003800200 */
[----:B------:R-:W-:Y:S05]  /*59d0*/  @P1 BRA `(.L_x_52) ;  /* 0x00000000000c1947 */ /* 0x000fea0003800000 */
[----:B------:R-:W1:Y:S02]  /*59e0*/  LD.E R22, desc[UR36][R6.64] ;  /* 0x0000002406167980 */ /* 0x000e64000c101900 */
[----:B-123--:R-:W-:-:S05]  /*59f0*/  FMNMX R15, R5, R22, !PT ;  /* 0x00000016050f7209 */ /* 0x00efca0007800000 */
[----:B------:R4:W-:Y:S02]  /*5a00*/  ST.E desc[UR36][R6.64], R15 ;  /* 0x0000000f06007985 */ /* 0x0009e4000c101924 */
.L_x_52:
[----:B------:R-:W-:Y:S05]  /*5a10*/  BSYNC.RECONVERGENT B1 ;  /* 0x0000000000017941 */ /* 0x000fea0003800200 */
.L_x_51:
        /* <DEDUP_REMOVED lines=13> */
.L_x_219:
[----:B------:R-:W-:Y:S02]  /*5af0*/  IADD3 R19, PT, PT, R19, 0x4, RZ ;  /* 0x0000000413137810 */ /* 0x000fe40007ffe0ff */
[----:B------:R-:W-:Y:S01]  /*5b00*/  IADD3 R18, PT, PT, R18, 0x4, RZ ;  /* 0x0000000412127810 */ /* 0x000fe20007ffe0ff */
[----:B------:R-:W-:Y:S06]  /*5b10*/  @P0 BRA `(.L_x_54) ;  /* 0xffffffec00fc0947 */ /* 0x000fec000383ffff */
[----:B------:R-:W-:Y:S05]  /*5b20*/  BSYNC B0 ;  /* 0x0000000000007941 */ /* 0x000fea0003800000 */
.L_x_29:
[----:B-1234-:R-:W-:-:S07]  /*5b30*/  IADD3 R15, PT, PT, R18, -0x1, RZ ;  /* 0xffffffff120f7810 */ /* 0x01efce0007ffe0ff */
.L_x_28:
[----:B------:R-:W-:Y:S01]  /*5b40*/  ISETP.NE.AND P0, PT, R17, RZ, PT ;  /* 0x000000ff1100720c */ /* 0x000fe20003f05270 */
[----:B------:R-:W-:-:S12]  /*5b50*/  BSSY B0, `(.L_x_27) ;  /* 0x0000046000007945 */ /* 0x000fd80003800000 */
[----:B------:R-:W-:Y:S05]  /*5b60*/  @!P0 BRA `(.L_x_55) ;  /* 0x0000000400108947 */ /* 0x000fea0003800000 */
[----:B------:R-:W-:Y:S02]  /*5b70*/  IADD3 R19, PT, PT, R40, R15, RZ ;  /* 0x0000000f28137210 */ /* 0x000fe40007ffe0ff */
[----:B------:R-:W-:-:S07]  /*5b80*/  IADD3 R17, PT, PT, -R17, RZ, RZ ;  /* 0x000000ff11117210 */ /* 0x000fce0007ffe1ff */
.L_x_62:
[----:B------:R-:W-:Y:S01]  /*5b90*/  IADD3 R17, PT, PT, R17, 0x1, RZ ;  /* 0x0000000111117810 */ /* 0x000fe20007ffe0ff */
[----:B------:R-:W-:Y:S03]  /*5ba0*/  BSSY.RECONVERGENT B1, `(.L_x_56) ;  /* 0x000001d000017945 */ /* 0x000fe60003800200 */
[----:B------:R-:W-:Y:S01]  /*5bb0*/  ISETP.NE.AND P2, PT, R17, RZ, PT ;  /* 0x000000ff1100720c */ /* 0x000fe20003f45270 */
[----:B-1----:R-:W-:-:S12]  /*5bc0*/  @P1 BRA `(.L_x_57) ;  /* 0x0000000000681947 */ /* 0x002fd80003800000 */
[----:B------:R-:W1:Y:S01]  /*5bd0*/  I2F.U32.RP R18, R0 ;  /* 0x0000000000127306 */ /* 0x000e620000209000 */
[----:B------:R-:W-:Y:S01]  /*5be0*/  HFMA2 R6, -RZ, RZ, 0, 0 ;  /* 0x00000000ff067431 */ /* 0x000fe200000001ff */
[----:B------:R-:W-:Y:S01]  /*5bf0*/  IADD3 R15, PT, PT, RZ, -R0, RZ ;  /* 0x80000000ff0f7210 */ /* 0x000fe20007ffe0ff */
[----:B------:R-:W2:Y:S01]  /*5c00*/  S2R R21, SR_CgaCtaId ;  /* 0x0000000000157919 */ /* 0x000ea20000008800 */
[----:B------:R-:W-:Y:S01]  /*5c10*/  ISETP.NE.U32.AND P1, PT, R0, RZ, PT ;  /* 0x000000ff0000720c */ /* 0x000fe20003f25070 */
[----:B------:R-:W3:Y:S03]  /*5c20*/  S2R R25, SR_SWINHI ;  /* 0x0000000000197919 */ /* 0x000ee60000002f00 */
[----:B-1----:R-:W1:Y:S02]  /*5c30*/  MUFU.RCP R18, R18 ;  /* 0x0000001200127308 */ /* 0x002e640000001000 */
[----:B-1----:R-:W-:-:S06]  /*5c40*/  IADD3 R7, PT, PT, R18, 0xffffffe, RZ ;  /* 0x0ffffffe12077810 */ /* 0x002fcc0007ffe0ff */
        /* <DEDUP_REMOVED lines=9> */
[----:B--2---:R-:W-:-:S04]  /*5ce0*/  LEA R6, R21, R6, 0x18 ;  /* 0x0000000615067211 */ /* 0x004fc800078ec0ff */
        /* <DEDUP_REMOVED lines=8> */
.L_x_57:
[----:B------:R-:W-:Y:S05]  /*5d70*/  BSYNC.RECONVERGENT B1 ;  /* 0x0000000000017941 */ /* 0x000fea0003800200 */
.L_x_56:
        /* <DEDUP_REMOVED lines=14> */
.L_x_223:
[----:B------:R-:W-:Y:S04]  /*5e60*/  BSSY.RECONVERGENT B1, `(.L_x_59) ;  /* 0x0000005000017945 */ /* 0x000fe80003800200 */
[----:B------:R-:W-:Y:S05]  /*5e70*/  @P1 BRA `(.L_x_60) ;  /* 0x00000000000c1947 */ /* 0x000fea0003800000 */
[----:B------:R-:W2:Y:S02]  /*5e80*/  LD.E R18, desc[UR36][R6.64] ;  /* 0x0000002406127980 */ /* 0x000ea4000c101900 */
[----:B--2---:R-:W-:-:S05]  /*5e90*/  FMNMX R15, R5, R18, !PT ;  /* 0x00000012050f7209 */ /* 0x004fca0007800000 */
[----:B------:R1:W-:Y:S02]  /*5ea0*/  ST.E desc[UR36][R6.64], R15 ;  /* 0x0000000f06007985 */ /* 0x0003e4000c101924 */
.L_x_60:
[----:B------:R-:W-:Y:S05]  /*5eb0*/  BSYNC.RECONVERGENT B1 ;  /* 0x0000000000017941 */ /* 0x000fea0003800200 */
.L_x_59:
        /* <DEDUP_REMOVED lines=13> */
.L_x_227:
[----:B------:R-:W-:Y:S01]  /*5f90*/  IADD3 R19, PT, PT, R19, 0x1, RZ ;  /* 0x0000000113137810 */ /* 0x000fe20007ffe0ff */
[----:B------:R-:W-:Y:S06]  /*5fa0*/  @P2 BRA `(.L_x_62) ;  /* 0xfffffff800f82947 */ /* 0x000fec000383ffff */
.L_x_55:
[----:B------:R-:W-:Y:S05]  /*5fb0*/  BSYNC B0 ;  /* 0x0000000000007941 */ /* 0x000fea0003800000 */
.L_x_27:
[----:B------:R-:W2:Y:S01]  /*5fc0*/  S2UR UR4, SR_CgaCtaId ;  /* 0x00000000000479c3 */ /* 0x000ea20000008800 */
[----:B-1----:R-:W-:Y:S02]  /*5fd0*/  MOV R15, 0x400 ;  /* 0x00000400000f7802 */ /* 0x002fe40000000f00 */
[----:B------:R-:W-:Y:S02]  /*5fe0*/  ISETP.GE.U32.AND P0, PT, R0, 0x2, PT ;  /* 0x000000020000780c */ /* 0x000fe40003f06070 */
[----:B--2---:R-:W-:Y:S01]  /*5ff0*/  MOV R18, UR4 ;  /* 0x0000000400127c02 */ /* 0x004fe20008000f00 */
[----:B------:R-:W-:-:S03]  /*6000*/  UMOV UR4, 0xffffffff ;  /* 0xffffffff00047882 */ /* 0x000fc60000000000 */
[----:B------:R-:W-:-:S05]  /*6010*/  LEA R22, R18, R15, 0x18 ;  /* 0x0000000f12167211 */ /* 0x000fca00078ec0ff */
[----:B------:R-:W1:Y:S02]  /*6020*/  LDS R20, [R22+0x4e34] ;  /* 0x004e340016147984 */ /* 0x000e640000000800 */
[----:B-1----:R-:W-:-:S04]  /*6030*/  FADD R20, R5, -R20 ;  /* 0x8000001405147221 */ /* 0x002fc80000000000 */
[----:B------:R-:W1:Y:S02]  /*6040*/  MUFU.EX2 R5, R20 ;  /* 0x0000001400057308 */ /* 0x000e640000000800 */
[-C--:B-1----:R-:W-:Y:S01]  /*6050*/  FMUL R23, R23, R5.reuse ;  /* 0x0000000517177220 */ /* 0x082fe20000400000 */
[-C--:B------:R-:W-:Y:S01]  /*6060*/  FMUL R4, R4, R5.reuse ;  /* 0x0000000504047220 */ /* 0x080fe20000400000 */
[-C--:B------:R-:W-:Y:S01]  /*6070*/  FMUL R8, R8, R5.reuse ;  /* 0x0000000508087220 */ /* 0x080fe20000400000 */
[-C--:B------:R-:W-:Y:S01]  /*6080*/  FMUL R9, R9, R5.reuse ;  /* 0x0000000509097220 */ /* 0x080fe20000400000 */
[-C--:B------:R-:W-:Y:S01]  /*6090*/  FMUL R10, R10, R5.reuse ;  /* 0x000000050a0a7220 */ /* 0x080fe20000400000 */
[----:B------:R1:W-:Y:S01]  /*60a0*/  @!P1 STS [R22+0x4e30], R23 ;  /* 0x004e301716009388 */ /* 0x0003e20000000800 */
[-C--:B------:R-:W-:Y:S01]  /*60b0*/  FMUL R11, R11, R5.reuse ;  /* 0x000000050b0b7220 */ /* 0x080fe20000400000 */
[-C--:B------:R-:W-:Y:S01]  /*60c0*/  FMUL R12, R12, R5.reuse ;  /* 0x000000050c0c7220 */ /* 0x080fe20000400000 */
[-C--:B------:R-:W-:Y:S01]  /*60d0*/  FMUL R13, R13, R5.reuse ;  /* 0x000000050d0d7220 */ /* 0x080fe20000400000 */
[----:B------:R-:W-:Y:S01]  /*60e0*/  FMUL R5, R16, R5 ;  /* 0x0000000510057220 */ /* 0x000fe20000400000 */
[----:B------:R-:W-:Y:S06]  /*60f0*/  BRA.DIV UR4, `(.L_x_63) ;  /* 0x000000b204707947 */ /* 0x000fec000b800000 */
        /* <DEDUP_REMOVED lines=11> */
.L_x_231:
        /* <DEDUP_REMOVED lines=12> */
.L_x_107:
[----:B------:R-:W-:Y:S01]  /*6270*/  IADD3 R16, PT, PT, R16, 0x4, RZ ;  /* 0x0000000410107810 */ /* 0x000fe20007ffe0ff */
[----:B------:R-:W-:Y:S05]  /*6280*/  YIELD ;  /* 0x0000000000007946 */ /* 0x000fea0003800000 */
[----:B------:R-:W-:Y:S01]  /*6290*/  BSSY.RECONVERGENT B1, `(.L_x_67) ;  /* 0x000001f000017945 */ /* 0x000fe20003800200 */
[----:B------:R-:W-:-:S03]  /*62a0*/  ISETP.NE.AND P0, PT, R16, RZ, PT ;  /* 0x000000ff1000720c */ /* 0x000fc60003f05270 */
[----:B--234-:R-:W-:Y:S10]  /*62b0*/  @P1 BRA `(.L_x_68) ;  /* 0x0000000000701947 */ /* 0x01cff40003800000 */
[----:B------:R-:W2:Y:S01]  /*62c0*/  I2F.U32.RP R15, R0 ;  /* 0x00000000000f7306 */ /* 0x000ea20000209000 */
[----:B------:R-:W-:Y:S01]  /*62d0*/  IADD3 R21, PT, PT, RZ, -R0, RZ ;  /* 0x80000000ff157210 */ /* 0x000fe20007ffe0ff */
[----:B------:R-:W3:Y:S01]  /*62e0*/  S2UR UR4, SR_CgaCtaId ;  /* 0x00000000000479c3 */ /* 0x000ee20000008800 */
[----:B------:R-:W-:Y:S01]  /*62f0*/  MOV R6, RZ ;  /* 0x000000ff00067202 */ /* 0x000fe20000000f00 */
[----:B------:R-:W4:Y:S01]  /*6300*/  S2R R20, SR_SWINHI ;  /* 0x0000000000147919 */ /* 0x000f220000002f00 */
[----:B------:R-:W-:-:S03]  /*6310*/  ISETP.NE.U32.AND P2, PT, R0, RZ, PT ;  /* 0x000000ff0000720c */ /* 0x000fc60003f45070 */
[----:B--2---:R-:W2:Y:S02]  /*6320*/  MUFU.RCP R15, R15 ;  /* 0x0000000f000f7308 */ /* 0x004ea40000001000 */
[----:B--2---:R-:W-:-:S06]  /*6330*/  IADD3 R18, PT, PT, R15, 0xffffffe, RZ ;  /* 0x0ffffffe0f127810 */ /* 0x004fcc0007ffe0ff */
[----:B------:R3:W2:Y:S02]  /*6340*/  F2I.FTZ.U32.TRUNC.NTZ R7, R18 ;  /* 0x0000001200077305 */ /* 0x0006a4000021f000 */
[----:B---3--:R-:W-:Y:S01]  /*6350*/  MOV R18, UR4 ;  /* 0x0000000400127c02 */ /* 0x008fe20008000f00 */
[----:B--2---:R-:W-:-:S04]  /*6360*/  IMAD R21, R21, R7, RZ ;  /* 0x0000000715157224 */ /* 0x004fc800078e02ff */
[----:B------:R-:W-:Y:S01]  /*6370*/  IMAD.HI.U32 R6, R7, R21, R6 ;  /* 0x0000001507067227 */ /* 0x000fe200078e0006 */
[----:B------:R-:W-:-:S05]  /*6380*/  IADD3 R7, PT, PT, R19, -0x1, RZ ;  /* 0xffffffff13077810 */ /* 0x000fca0007ffe0ff */
        /* <DEDUP_REMOVED lines=8> */
[----:B----4-:R-:W-:Y:S02]  /*6410*/  MOV R7, R20 ;  /* 0x0000001400077202 */ /* 0x010fe40000000f00 */
[----:B------:R-:W-:-:S04]  /*6420*/  @P1 IADD3 R15, PT, PT, -R0, R15, RZ ;  /* 0x0000000f000f1210 */ /* 0x000fc80007ffe1ff */
[----:B------:R-:W-:-:S13]  /*6430*/  ISETP.GE.U32.AND P1, PT, R15, R0, PT ;  /* 0x000000000f00720c */ /* 0x000fda0003f26070 */
[----:B------:R-:W-:Y:S02]  /*6440*/  @P1 IADD3 R15, PT, PT, -R0, R15, RZ ;  /* 0x0000000f000f1210 */ /* 0x000fe40007ffe1ff */
[----:B------:R-:W-:-:S04]  /*6450*/  @!P2 LOP3.LUT R15, RZ, R0, RZ, 0x33, !PT ;  /* 0x00000000ff0fa212 */ /* 0x000fc800078e33ff */
[----:B------:R-:W-:Y:S02]  /*6460*/  PRMT R6, R15, 0x654, R6 ;  /* 0x000006540f067816 */ /* 0x000fe40000000006 */
[----:B------:R-:W-:-:S07]  /*6470*/  MOV R7, R7 ;  /* 0x0000000700077202 */ /* 0x000fce0000000f00 */
.L_x_68:
[----:B------:R-:W-:Y:S05]  /*6480*/  BSYNC.RECONVERGENT B1 ;  /* 0x0000000000017941 */ /* 0x000fea0003800200 */
.L_x_67:
        /* <DEDUP_REMOVED lines=14> */
.L_x_235:
[----:B------:R-:W-:Y:S04]  /*6570*/  BSSY.RECONVERGENT B1, `(.L_x_70) ;  /* 0x0000018000017945 */ /* 0x000fe80003800200 */
[----:B------:R-:W-:Y:S05]  /*6580*/  @P1 BRA `(.L_x_71) ;  /* 0x0000000000581947 */ /* 0x000fea0003800000 */
[----:B------:R2:W-:Y:S02]  /*6590*/  ATOM.E.ADD.F32.FTZ.RN.STRONG.GPU P2, RZ, desc[UR36][R6.64], R23 ;  /* 0x8000001706ff79a2 */ /* 0x0005e4000c14f324 */
[----:B--2---:R-:W-:Y:S05]  /*65a0*/  @P2 BRA `(.L_x_71) ;  /* 0x0000000000502947 */ /* 0x004fea0003800000 */
[----:B------:R-:W2:Y:S02]  /*65b0*/  QSPC.E.S P2, RZ, [R6] ;  /* 0x0000000006ff73aa */ /* 0x000ea40000040500 */
[----:B--2---:R-:W-:Y:S05]  /*65c0*/  @!P2 BRA `(.L_x_72) ;  /* 0x00000000001ca947 */ /* 0x004fea0003800000 */
[----:B------:R-:W-:-:S04]  /*65d0*/  MOV R20, R6 ;  /* 0x0000000600147202 */ /* 0x000fc80000000f00 */
[----:B------:R-:W-:-:S07]  /*65e0*/  MOV R15, R20 ;  /* 0x00000014000f7202 */ /* 0x000fce0000000f00 */
.L_x_73:
[----:B------:R-:W2:Y:S02]  /*65f0*/  LDS R20, [R15] ;  /* 0x000000000f147984 */ /* 0x000ea40000000800 */
[----:B--2---:R-:W-:-:S05]  /*6600*/  FADD R21, R23, R20 ;  /* 0x0000001417157221 */ /* 0x004fca0000000000 */
[----:B------:R-:W2:Y:S02]  /*6610*/  ATOMS.CAST.SPIN P2, [R15], R20, R21 ;  /* 0x000000140f00758d */ /* 0x000ea40001840015 */
[----:B--2---:R-:W-:Y:S05]  /*6620*/  @!P2 BRA `(.L_x_73) ;  /* 0xfffffffc00f0a947 */ /* 0x004fea000383ffff */
[----:B------:R-:W-:Y:S05]  /*6630*/  BRA `(.L_x_71) ;  /* 0x00000000002c7947 */ /* 0x000fea0003800000 */
.L_x_72:
[----:B------:R-:W2:Y:S02]  /*6640*/  QSPC.E.D P2, RZ, [R6] ;  /* 0x0000000006ff73aa */ /* 0x000ea40000040700 */
[----:B--2---:R-:W-:Y:S05]  /*6650*/  @!P2 BRA `(.L_x_74) ;  /* 0x000000000018a947 */ /* 0x004fea0003800000 */
.L_x_75:
[----:B------:R-:W2:Y:S02]  /*6660*/  LD.E R20, [R6] ;  /* 0x0000000006147980 */ /* 0x000ea40000100900 */
[----:B--2---:R-:W-:-:S06]  /*6670*/  FADD R21, R23, R20 ;  /* 0x0000001417157221 */ /* 0x004fcc0000000000 */
[----:B------:R-:W2:Y:S02]  /*6680*/  ATOM.E.CAST.SPIN PT, R21, [R6], R20, R21 ;  /* 0x000000140615738b */ /* 0x000ea400019e0115 */
[----:B--2---:R-:W-:-:S13]  /*6690*/  ISETP.EQ.U32.AND P2, PT, R21, 0x1, PT ;  /* 0x000000011500780c */ /* 0x004fda0003f42070 */
[----:B------:R-:W-:Y:S05]  /*66a0*/  @!P2 BRA `(.L_x_75) ;  /* 0xfffffffc00eca947 */ /* 0x000fea000383ffff */
[----:B------:R-:W-:Y:S05]  /*66b0*/  BRA `(.L_x_71) ;  /* 0x00000000000c7947 */ /* 0x000fea0003800000 */
.L_x_74:
[----:B------:R-:W2:Y:S02]  /*66c0*/  LD.E R20, desc[UR36][R6.64] ;  /* 0x0000002406147980 */ /* 0x000ea4000c101900 */
[----:B--2---:R-:W-:-:S05]  /*66d0*/  FADD R15, R23, R20 ;  /* 0x00000014170f7221 */ /* 0x004fca0000000000 */
[----:B------:R2:W-:Y:S02]  /*66e0*/  ST.E desc[UR36][R6.64], R15 ;  /* 0x0000000f06007985 */ /* 0x0005e4000c101924 */
.L_x_71:
[----:B------:R-:W-:Y:S05]  /*66f0*/  BSYNC.RECONVERGENT B1 ;  /* 0x0000000000017941 */ /* 0x000fea0003800200 */
.L_x_70:
        /* <DEDUP_REMOVED lines=13> */
.L_x_239:
[----:B------:R-:W-:Y:S04]  /*67d0*/  BSSY.RECONVERGENT B1, `(.L_x_77) ;  /* 0x000001d000017945 */ /* 0x000fe80003800200 */
[----:B------:R-:W-:Y:S05]  /*67e0*/  @P1 BRA `(.L_x_78) ;  /* 0x00000000006c1947 */ /* 0x000fea0003800000 */
[----:B------:R-:W3:Y:S01]  /*67f0*/  I2F.U32.RP R18, R0 ;  /* 0x0000000000127306 */ /* 0x000ee20000209000 */
[----:B--2---:R-:W-:Y:S01]  /*6800*/  HFMA2 R6, -RZ, RZ, 0, 0 ;  /* 0x00000000ff067431 */ /* 0x004fe200000001ff */
[----:B------:R-:W-:Y:S01]  /*6810*/  IADD3 R15, PT, PT, RZ, -R0, RZ ;  /* 0x80000000ff0f7210 */ /* 0x000fe20007ffe0ff */
[----:B------:R-:W2:Y:S01]  /*6820*/  S2UR UR4, SR_CgaCtaId ;  /* 0x00000000000479c3 */ /* 0x000ea20000008800 */
[----:B------:R-:W4:Y:S01]  /*6830*/  S2R R20, SR_SWINHI ;  /* 0x0000000000147919 */ /* 0x000f220000002f00 */
[----:B------:R-:W-:-:S03]  /*6840*/  ISETP.NE.U32.AND P3, PT, R0, RZ, PT ;  /* 0x000000ff0000720c */ /* 0x000fc60003f65070 */
[----:B---3--:R-:W3:Y:S02]  /*6850*/  MUFU.RCP R18, R18 ;  /* 0x0000001200127308 */ /* 0x008ee40000001000 */
[----:B---3--:R-:W-:Y:S02]  /*6860*/  IADD3 R7, PT, PT, R18, 0xffffffe, RZ ;  /* 0x0ffffffe12077810 */ /* 0x008fe40007ffe0ff */
[----:B--2---:R-:W-:-:S04]  /*6870*/  MOV R18, UR4 ;  /* 0x0000000400127c02 */ /* 0x004fc80008000f00 */
[----:B------:R-:W2:Y:S02]  /*6880*/  F2I.FTZ.U32.TRUNC.NTZ R7, R7 ;  /* 0x0000000700077305 */ /* 0x000ea4000021f000 */
[----:B--2---:R-:W-:-:S04]  /*6890*/  IMAD R15, R15, R7, RZ ;  /* 0x000000070f0f7224 */ /* 0x004fc800078e02ff */
        /* <DEDUP_REMOVED lines=16> */
.L_x_78:
[----:B------:R-:W-:Y:S05]  /*69a0*/  BSYNC.RECONVERGENT B1 ;  /* 0x0000000000017941 */ /* 0x000fea0003800200 */
.L_x_77:
        /* <DEDUP_REMOVED lines=13> */
.L_x_243:
[----:B------:R-:W-:Y:S04]  /*6a80*/  BSSY.RECONVERGENT B1, `(.L_x_80) ;  /* 0x0000018000017945 */ /* 0x000fe80003800200 */
[----:B------:R-:W-:Y:S05]  /*6a90*/  @P1 BRA `(.L_x_81) ;  /* 0x0000000000581947 */ /* 0x000fea0003800000 */
[----:B------:R3:W-:Y:S02]  /*6aa0*/  ATOM.E.ADD.F32.FTZ.RN.STRONG.GPU P2, RZ, desc[UR36][R6.64], R23 ;  /* 0x8000001706ff79a2 */ /* 0x0007e4000c14f324 */
[----:B---3--:R-:W-:Y:S05]  /*6ab0*/  @P2 BRA `(.L_x_81) ;  /* 0x0000000000502947 */ /* 0x008fea0003800000 */
[----:B------:R-:W3:Y:S02]  /*6ac0*/  QSPC.E.S P2, RZ, [R6] ;  /* 0x0000000006ff73aa */ /* 0x000ee40000040500 */
[----:B---3--:R-:W-:Y:S05]  /*6ad0*/  @!P2 BRA `(.L_x_82) ;  /* 0x00000000001ca947 */ /* 0x008fea0003800000 */
[----:B------:R-:W-:-:S04]  /*6ae0*/  MOV R20, R6 ;  /* 0x0000000600147202 */ /* 0x000fc80000000f00 */
[----:B--2---:R-:W-:-:S07]  /*6af0*/  MOV R15, R20 ;  /* 0x00000014000f7202 */ /* 0x004fce0000000f00 */
.L_x_83:
[----:B------:R-:W2:Y:S02]  /*6b00*/  LDS R20, [R15] ;  /* 0x000000000f147984 */ /* 0x000ea40000000800 */
[----:B--2---:R-:W-:-:S05]  /*6b10*/  FADD R21, R23, R20 ;  /* 0x0000001417157221 */ /* 0x004fca0000000000 */
[----:B------:R-:W2:Y:S02]  /*6b20*/  ATOMS.CAST.SPIN P2, [R15], R20, R21 ;  /* 0x000000140f00758d */ /* 0x000ea40001840015 */
[----:B--2---:R-:W-:Y:S05]  /*6b30*/  @!P2 BRA `(.L_x_83) ;  /* 0xfffffffc00f0a947 */ /* 0x004fea000383ffff */
[----:B------:R-:W-:Y:S05]  /*6b40*/  BRA `(.L_x_81) ;  /* 0x00000000002c7947 */ /* 0x000fea0003800000 */
.L_x_82:
[----:B------:R-:W3:Y:S02]  /*6b50*/  QSPC.E.D P2, RZ, [R6] ;  /* 0x0000000006ff73aa */ /* 0x000ee40000040700 */
[----:B---3--:R-:W-:Y:S05]  /*6b60*/  @!P2 BRA `(.L_x_84) ;  /* 0x000000000018a947 */ /* 0x008fea0003800000 */
.L_x_85:
[----:B------:R-:W3:Y:S02]  /*6b70*/  LD.E R20, [R6] ;  /* 0x0000000006147980 */ /* 0x000ee40000100900 */
[----:B---3--:R-:W-:-:S06]  /*6b80*/  FADD R21, R23, R20 ;  /* 0x0000001417157221 */ /* 0x008fcc0000000000 */
[----:B------:R-:W3:Y:S02]  /*6b90*/  ATOM.E.CAST.SPIN PT, R21, [R6], R20, R21 ;  /* 0x000000140615738b */ /* 0x000ee400019e0115 */
[----:B---3--:R-:W-:-:S13]  /*6ba0*/  ISETP.EQ.U32.AND P2, PT, R21, 0x1, PT ;  /* 0x000000011500780c */ /* 0x008fda0003f42070 */
[----:B------:R-:W-:Y:S05]  /*6bb0*/  @!P2 BRA `(.L_x_85) ;  /* 0xfffffffc00eca947 */ /* 0x000fea000383ffff */
[----:B------:R-:W-:Y:S05]  /*6bc0*/  BRA `(.L_x_81) ;  /* 0x00000000000c7947 */ /* 0x000fea0003800000 */
.L_x_84:
[----:B------:R-:W2:Y:S02]  /*6bd0*/  LD.E R20, desc[UR36][R6.64] ;  /* 0x0000002406147980 */ /* 0x000ea4000c101900 */
[----:B--2---:R-:W-:-:S05]  /*6be0*/  FADD R15, R23, R20 ;  /* 0x00000014170f7221 */ /* 0x004fca0000000000 */
[----:B------:R3:W-:Y:S02]  /*6bf0*/  ST.E desc[UR36][R6.64], R15 ;  /* 0x0000000f06007985 */ /* 0x0007e4000c101924 */
.L_x_81:
[----:B------:R-:W-:Y:S05]  /*6c00*/  BSYNC.RECONVERGENT B1 ;  /* 0x0000000000017941 */ /* 0x000fea0003800200 */
.L_x_80:
        /* <DEDUP_REMOVED lines=13> */
.L_x_247:
[----:B------:R-:W-:Y:S04]  /*6ce0*/  BSSY.RECONVERGENT B1, `(.L_x_87) ;  /* 0x000001e000017945 */ /* 0x000fe80003800200 */
[----:B------:R-:W-:Y:S05]  /*6cf0*/  @P1 BRA `(.L_x_88) ;  /* 0x0000000000701947 */ /* 0x000fea0003800000 */
[----:B--23--:R-:W2:Y:S01]  /*6d00*/  I2F.U32.RP R15, R0 ;  /* 0x00000000000f7306 */ /* 0x00cea20000209000 */
[----:B------:R-:W-:Y:S01]  /*6d10*/  HFMA2 R6, -RZ, RZ, 0, 0 ;  /* 0x00000000ff067431 */ /* 0x000fe200000001ff */
[----:B------:R-:W-:Y:S01]  /*6d20*/  IADD3 R21, PT, PT, RZ, -R0, RZ ;  /* 0x80000000ff157210 */ /* 0x000fe20007ffe0ff */
[----:B------:R-:W3:Y:S01]  /*6d30*/  S2UR UR4, SR_CgaCtaId ;  /* 0x00000000000479c3 */ /* 0x000ee20000008800 */
        /* <DEDUP_REMOVED lines=24> */
.L_x_88:
[----:B------:R-:W-:Y:S05]  /*6ec0*/  BSYNC.RECONVERGENT B1 ;  /* 0x0000000000017941 */ /* 0x000fea0003800200 */
.L_x_87:
        /* <DEDUP_REMOVED lines=13> */
.L_x_251:
[----:B------:R-:W-:Y:S04]  /*6fa0*/  BSSY.RECONVERGENT B1, `(.L_x_90) ;  /* 0x0000018000017945 */ /* 0x000fe80003800200 */
[----:B------:R-:W-:Y:S05]  /*6fb0*/  @P1 BRA `(.L_x_91) ;  /* 0x0000000000581947 */ /* 0x000fea0003800000 */
[----:B------:R4:W-:Y:S02]  /*6fc0*/  ATOM.E.ADD.F32.FTZ.RN.STRONG.GPU P2, RZ, desc[UR36][R6.64], R23 ;  /* 0x8000001706ff79a2 */ /* 0x0009e4000c14f324 */
[----:B----4-:R-:W-:Y:S05]  /*6fd0*/  @P2 BRA `(.L_x_91) ;  /* 0x0000000000502947 */ /* 0x010fea0003800000 */
[----:B------:R-:W4:Y:S02]  /*6fe0*/  QSPC.E.S P2, RZ, [R6] ;  /* 0x0000000006ff73aa */ /* 0x000f240000040500 */
[----:B----4-:R-:W-:Y:S05]  /*6ff0*/  @!P2 BRA `(.L_x_92) ;  /* 0x00000000001ca947 */ /* 0x010fea0003800000 */
[----:B------:R-:W-:-:S04]  /*7000*/  MOV R20, R6 ;  /* 0x0000000600147202 */ /* 0x000fc80000000f00 */
[----:B--23--:R-:W-:-:S07]  /*7010*/  MOV R15, R20 ;  /* 0x00000014000f7202 */ /* 0x00cfce0000000f00 */
.L_x_93:
[----:B------:R-:W2:Y:S02]  /*7020*/  LDS R20, [R15] ;  /* 0x000000000f147984 */ /* 0x000ea40000000800 */
[----:B--2---:R-:W-:-:S05]  /*7030*/  FADD R21, R23, R20 ;  /* 0x0000001417157221 */ /* 0x004fca0000000000 */
[----:B------:R-:W2:Y:S02]  /*7040*/  ATOMS.CAST.SPIN P2, [R15], R20, R21 ;  /* 0x000000140f00758d */ /* 0x000ea40001840015 */
[----:B--2---:R-:W-:Y:S05]  /*7050*/  @!P2 BRA `(.L_x_93) ;  /* 0xfffffffc00f0a947 */ /* 0x004fea000383ffff */
[----:B------:R-:W-:Y:S05]  /*7060*/  BRA `(.L_x_91) ;  /* 0x00000000002c7947 */ /* 0x000fea0003800000 */
.L_x_92:
[----:B------:R-:W4:Y:S02]  /*7070*/  QSPC.E.D P2, RZ, [R6] ;  /* 0x0000000006ff73aa */ /* 0x000f240000040700 */
[----:B----4-:R-:W-:Y:S05]  /*7080*/  @!P2 BRA `(.L_x_94) ;  /* 0x000000000018a947 */ /* 0x010fea0003800000 */
.L_x_95:
[----:B------:R-:W4:Y:S02]  /*7090*/  LD.E R20, [R6] ;  /* 0x0000000006147980 */ /* 0x000f240000100900 */
[----:B----4-:R-:W-:-:S06]  /*70a0*/  FADD R21, R23, R20 ;  /* 0x0000001417157221 */ /* 0x010fcc0000000000 */
[----:B------:R-:W4:Y:S02]  /*70b0*/  ATOM.E.CAST.SPIN PT, R21, [R6], R20, R21 ;  /* 0x000000140615738b */ /* 0x000f2400019e0115 */
[----:B----4-:R-:W-:-:S13]  /*70c0*/  ISETP.EQ.U32.AND P2, PT, R21, 0x1, PT ;  /* 0x000000011500780c */ /* 0x010fda0003f42070 */
[----:B------:R-:W-:Y:S05]  /*70d0*/  @!P2 BRA `(.L_x_95) ;  /* 0xfffffffc00eca947 */ /* 0x000fea000383ffff */
[----:B------:R-:W-:Y:S05]  /*70e0*/  BRA `(.L_x_91) ;  /* 0x00000000000c7947 */ /* 0x000fea0003800000 */
.L_x_94:
[----:B------:R-:W2:Y:S02]  /*70f0*/  LD.E R20, desc[UR36][R6.64] ;  /* 0x0000002406147980 */ /* 0x000ea4000c101900 */
[----:B--23--:R-:W-:-:S05]  /*7100*/  FADD R15, R23, R20 ;  /* 0x00000014170f7221 */ /* 0x00cfca0000000000 */
[----:B------:R4:W-:Y:S02]  /*7110*/  ST.E desc[UR36][R6.64], R15 ;  /* 0x0000000f06007985 */ /* 0x0009e4000c101924 */
.L_x_91:
[----:B------:R-:W-:Y:S05]  /*7120*/  BSYNC.RECONVERGENT B1 ;  /* 0x0000000000017941 */ /* 0x000fea0003800200 */
.L_x_90:
        /* <DEDUP_REMOVED lines=13> */
.L_x_255:
[----:B------:R-:W-:Y:S04]  /*7200*/  BSSY.RECONVERGENT B1, `(.L_x_97) ;  /* 0x000001e000017945 */ /* 0x000fe80003800200 */
[----:B------:R-:W-:Y:S05]  /*7210*/  @P1 BRA `(.L_x_98) ;  /* 0x0000000000701947 */ /* 0x000fea0003800000 */
[----:B--234-:R-:W2:Y:S01]  /*7220*/  I2F.U32.RP R15, R0 ;  /* 0x00000000000f7306 */ /* 0x01cea20000209000 */
        /* <DEDUP_REMOVED lines=27> */
.L_x_98:
[----:B------:R-:W-:Y:S05]  /*73e0*/  BSYNC.RECONVERGENT B1 ;  /* 0x0000000000017941 */ /* 0x000fea0003800200 */
.L_x_97:
        /* <DEDUP_REMOVED lines=13> */
.L_x_259:
[----:B------:R-:W-:Y:S04]  /*74c0*/  BSSY.RECONVERGENT B1, `(.L_x_100) ;  /* 0x0000018000017945 */ /* 0x000fe80003800200 */
[----:B------:R-:W-:Y:S05]  /*74d0*/  @P1 BRA `(.L_x_101) ;  /* 0x0000000000581947 */ /* 0x000fea0003800000 */
[----:B------:R5:W-:Y:S02]  /*74e0*/  ATOM.E.ADD.F32.FTZ.RN.STRONG.GPU P2, RZ, desc[UR36][R6.64], R23 ;  /* 0x8000001706ff79a2 */ /* 0x000be4000c14f324 */
[----:B-----5:R-:W-:Y:S05]  /*74f0*/  @P2 BRA `(.L_x_101) ;  /* 0x0000000000502947 */ /* 0x020fea0003800000 */
[----:B------:R-:W5:Y:S02]  /*7500*/  QSPC.E.S P2, RZ, [R6] ;  /* 0x0000000006ff73aa */ /* 0x000f640000040500 */
[----:B-----5:R-:W-:Y:S05]  /*7510*/  @!P2 BRA `(.L_x_102) ;  /* 0x00000000001ca947 */ /* 0x020fea0003800000 */
[----:B------:R-:W-:-:S04]  /*7520*/  MOV R20, R6 ;  /* 0x0000000600147202 */ /* 0x000fc80000000f00 */
[----:B--234-:R-:W-:-:S07]  /*7530*/  MOV R15, R20 ;  /* 0x00000014000f7202 */ /* 0x01cfce0000000f00 */
.L_x_103:
[----:B------:R-:W2:Y:S02]  /*7540*/  LDS R20, [R15] ;  /* 0x000000000f147984 */ /* 0x000ea40000000800 */
[----:B--2---:R-:W-:-:S05]  /*7550*/  FADD R21, R23, R20 ;  /* 0x0000001417157221 */ /* 0x004fca0000000000 */
[----:B------:R-:W2:Y:S02]  /*7560*/  ATOMS.CAST.SPIN P2, [R15], R20, R21 ;  /* 0x000000140f00758d */ /* 0x000ea40001840015 */
[----:B--2---:R-:W-:Y:S05]  /*7570*/  @!P2 BRA `(.L_x_103) ;  /* 0xfffffffc00f0a947 */ /* 0x004fea000383ffff */
[----:B------:R-:W-:Y:S05]  /*7580*/  BRA `(.L_x_101) ;  /* 0x00000000002c7947 */ /* 0x000fea0003800000 */
.L_x_102:
[----:B------:R-:W5:Y:S02]  /*7590*/  QSPC.E.D P2, RZ, [R6] ;  /* 0x0000000006ff73aa */ /* 0x000f640000040700 */
[----:B-----5:R-:W-:Y:S05]  /*75a0*/  @!P2 BRA `(.L_x_104) ;  /* 0x000000000018a947 */ /* 0x020fea0003800000 */
.L_x_105:
[----:B------:R-:W5:Y:S02]  /*75b0*/  LD.E R20, [R6] ;  /* 0x0000000006147980 */ /* 0x000f640000100900 */
[----:B-----5:R-:W-:-:S06]  /*75c0*/  FADD R21, R23, R20 ;  /* 0x0000001417157221 */ /* 0x020fcc0000000000 */
[----:B------:R-:W5:Y:S02]  /*75d0*/  ATOM.E.CAST.SPIN PT, R21, [R6], R20, R21 ;  /* 0x000000140615738b */ /* 0x000f6400019e0115 */
[----:B-----5:R-:W-:-:S13]  /*75e0*/  ISETP.EQ.U32.AND P2, PT, R21, 0x1, PT ;  /* 0x000000011500780c */ /* 0x020fda0003f42070 */
[----:B------:R-:W-:Y:S05]  /*75f0*/  @!P2 BRA `(.L_x_105) ;  /* 0xfffffffc00eca947 */ /* 0x000fea000383ffff */
[----:B------:R-:W-:Y:S05]  /*7600*/  BRA `(.L_x_101) ;  /* 0x00000000000c7947 */ /* 0x000fea0003800000 */
.L_x_104:
[----:B------:R-:W2:Y:S02]  /*7610*/  LD.E R20, desc[UR36][R6.64] ;  /* 0x0000002406147980 */ /* 0x000ea4000c101900 */
[----:B--234-:R-:W-:-:S05]  /*7620*/  FADD R15, R23, R20 ;  /* 0x00000014170f7221 */ /* 0x01cfca0000000000 */
[----:B------:R2:W-:Y:S02]  /*7630*/  ST.E desc[UR36][R6.64], R15 ;  /* 0x0000000f06007985 */ /* 0x0005e4000c101924 */
.L_x_101:
[----:B------:R-:W-:Y:S05]  /*7640*/  BSYNC.RECONVERGENT B1 ;  /* 0x0000000000017941 */ /* 0x000fea0003800200 */
.L_x_100:
        /* <DEDUP_REMOVED lines=13> */
.L_x_263:
[----:B------:R-:W-:Y:S02]  /*7720*/  IADD3 R19, PT, PT, R19, 0x4, RZ ;  /* 0x0000000413137810 */ /* 0x000fe40007ffe0ff */
[----:B------:R-:W-:Y:S01]  /*7730*/  IADD3 R17, PT, PT, R17, 0x4, RZ ;  /* 0x0000000411117810 */ /* 0x000fe20007ffe0ff */
[----:B------:R-:W-:Y:S06]  /*7740*/  @P0 BRA `(.L_x_107) ;  /* 0xffffffe800c80947 */ /* 0x000fec000383ffff */
[----:B------:R-:W-:Y:S05]  /*7750*/  BSYNC B0 ;  /* 0x0000000000007941 */ /* 0x000fea0003800000 */
.L_x_66:
[----:B------:R-:W-:-:S07]  /*7760*/  IADD3 R17, PT, PT, R17, -0x1, RZ ;  /* 0xffffffff11117810 */ /* 0x000fce0007ffe0ff */
.L_x_65:
[----:B------:R-:W-:Y:S01]  /*7770*/  ISETP.NE.AND P0, PT, R14, RZ, PT ;  /* 0x000000ff0e00720c */ /* 0x000fe20003f05270 */
[----:B------:R-:W-:-:S12]  /*7780*/  BSSY B0, `(.L_x_64) ;  /* 0x000005a000007945 */ /* 0x000fd80003800000 */
[----:B------:R-:W-:Y:S05]  /*7790*/  @!P0 BRA `(.L_x_108) ;  /* 0x0000000400608947 */ /* 0x000fea0003800000 */
[----:B------:R-:W-:Y:S02]  /*77a0*/  IADD3 R17, PT, PT, R18, R17, RZ ;  /* 0x0000001112117210 */ /* 0x000fe40007ffe0ff */
[----:B------:R-:W-:-:S07]  /*77b0*/  IADD3 R16, PT, PT, -R14, RZ, RZ ;  /* 0x000000ff0e107210 */ /* 0x000fce0007ffe1ff */
.L_x_119:
[----:B------:R-:W-:Y:S01]  /*77c0*/  IADD3 R16, PT, PT, R16, 0x1, RZ ;  /* 0x0000000110107810 */ /* 0x000fe20007ffe0ff */
[----:B------:R-:W-:Y:S05]  /*77d0*/  YIELD ;  /* 0x0000000000007946 */ /* 0x000fea0003800000 */
[----:B------:R-:W-:Y:S01]  /*77e0*/  BSSY.RECONVERGENT B1, `(.L_x_109) ;  /* 0x000001d000017945 */ /* 0x000fe20003800200 */
[----:B------:R-:W-:-:S03]  /*77f0*/  ISETP.NE.AND P0, PT, R16, RZ, PT ;  /* 0x000000ff1000720c */ /* 0x000fc60003f05270 */
[----:B------:R-:W-:Y:S10]  /*7800*/  @P1 BRA `(.L_x_110) ;  /* 0x0000000000681947 */ /* 0x000ff40003800000 */
[----:B------:R-:W5:Y:S01]  /*7810*/  I2F.U32.RP R14, R0 ;  /* 0x00000000000e7306 */ /* 0x000f620000209000 */
[----:B--234-:R-:W-:Y:S01]  /*7820*/  HFMA2 R6, -RZ, RZ, 0, 0 ;  /* 0x00000000ff067431 */ /* 0x01cfe200000001ff */
[----:B------:R-:W-:Y:S01]  /*7830*/  IADD3 R15, PT, PT, RZ, -R0, RZ ;  /* 0x80000000ff0f7210 */ /* 0x000fe20007ffe0ff */
[----:B------:R-:W2:Y:S01]  /*7840*/  S2R R19, SR_CgaCtaId ;  /* 0x0000000000137919 */ /* 0x000ea20000008800 */
[----:B------:R-:W-:Y:S01]  /*7850*/  ISETP.NE.U32.AND P2, PT, R0, RZ, PT ;  /* 0x000000ff0000720c */ /* 0x000fe20003f45070 */
[----:B------:R-:W3:Y:S03]  /*7860*/  S2R R21, SR_SWINHI ;  /* 0x0000000000157919 */ /* 0x000ee60000002f00 */
[----:B-----5:R-:W4:Y:S02]  /*7870*/  MUFU.RCP R14, R14 ;  /* 0x0000000e000e7308 */ /* 0x020f240000001000 */
[----:B----4-:R-:W-:-:S06]  /*7880*/  IADD3 R7, PT, PT, R14, 0xffffffe, RZ ;  /* 0x0ffffffe0e077810 */ /* 0x010fcc0007ffe0ff */
[----:B------:R-:W4:Y:S02]  /*7890*/  F2I.FTZ.U32.TRUNC.NTZ R7, R7 ;  /* 0x0000000700077305 */ /* 0x000f24000021f000 */
[----:B----4-:R-:W-:-:S04]  /*78a0*/  IMAD R15, R15, R7, RZ ;  /* 0x000000070f0f7224 */ /* 0x010fc800078e02ff */
        /* <DEDUP_REMOVED lines=16> */
.L_x_110:
[----:B------:R-:W-:Y:S05]  /*79b0*/  BSYNC.RECONVERGENT B1 ;  /* 0x0000000000017941 */ /* 0x000fea0003800200 */
.L_x_109:
        /* <DEDUP_REMOVED lines=14> */
.L_x_267:
[----:B------:R-:W-:Y:S04]  /*7aa0*/  BSSY.RECONVERGENT B1, `(.L_x_112) ;  /* 0x0000018000017945 */ /* 0x000fe80003800200 */
[----:B------:R-:W-:Y:S05]  /*7ab0*/  @P1 BRA `(.L_x_113) ;  /* 0x0000000000581947 */ /* 0x000fea0003800000 */
[----:B------:R5:W-:Y:S02]  /*7ac0*/  ATOM.E.ADD.F32.FTZ.RN.STRONG.GPU P2, RZ, desc[UR36][R6.64], R23 ;  /* 0x8000001706ff79a2 */ /* 0x000be4000c14f324 */
[----:B-----5:R-:W-:Y:S05]  /*7ad0*/  @P2 BRA `(.L_x_113) ;  /* 0x0000000000502947 */ /* 0x020fea0003800000 */
[----:B------:R-:W5:Y:S02]  /*7ae0*/  QSPC.E.S P2, RZ, [R6] ;  /* 0x0000000006ff73aa */ /* 0x000f640000040500 */
[----:B-----5:R-:W-:Y:S05]  /*7af0*/  @!P2 BRA `(.L_x_114) ;  /* 0x00000000001ca947 */ /* 0x020fea0003800000 */
[----:B------:R-:W-:-:S04]  /*7b00*/  MOV R14, R6 ;  /* 0x00000006000e7202 */ /* 0x000fc80000000f00 */
[----:B------:R-:W-:-:S07]  /*7b10*/  MOV R18, R14 ;  /* 0x0000000e00127202 */ /* 0x000fce0000000f00 */
.L_x_115:
[----:B------:R-:W2:Y:S02]  /*7b20*/  LDS R14, [R18] ;  /* 0x00000000120e7984 */ /* 0x000ea40000000800 */
[----:B--234-:R-:W-:-:S05]  /*7b30*/  FADD R15, R23, R14 ;  /* 0x0000000e170f7221 */ /* 0x01cfca0000000000 */
[----:B------:R-:W2:Y:S02]  /*7b40*/  ATOMS.CAST.SPIN P2, [R18], R14, R15 ;  /* 0x0000000e1200758d */ /* 0x000ea4000184000f */
[----:B--2---:R-:W-:Y:S05]  /*7b50*/  @!P2 BRA `(.L_x_115) ;  /* 0xfffffffc00f0a947 */ /* 0x004fea000383ffff */
[----:B------:R-:W-:Y:S05]  /*7b60*/  BRA `(.L_x_113) ;  /* 0x00000000002c7947 */ /* 0x000fea0003800000 */
.L_x_114:
[----:B------:R-:W5:Y:S02]  /*7b70*/  QSPC.E.D P2, RZ, [R6] ;  /* 0x0000000006ff73aa */ /* 0x000f640000040700 */
[----:B-----5:R-:W-:Y:S05]  /*7b80*/  @!P2 BRA `(.L_x_116) ;  /* 0x000000000018a947 */ /* 0x020fea0003800000 */
.L_x_117:
[----:B------:R-:W2:Y:S02]  /*7b90*/  LD.E R14, [R6] ;  /* 0x00000000060e7980 */ /* 0x000ea40000100900 */
[----:B--234-:R-:W-:-:S06]  /*7ba0*/  FADD R15, R23, R14 ;  /* 0x0000000e170f7221 */ /* 0x01cfcc0000000000 */
[----:B------:R-:W2:Y:S02]  /*7bb0*/  ATOM.E.CAST.SPIN PT, R15, [R6], R14, R15 ;  /* 0x0000000e060f738b */ /* 0x000ea400019e010f */
[----:B--2---:R-:W-:-:S13]  /*7bc0*/  ISETP.EQ.U32.AND P2, PT, R15, 0x1, PT ;  /* 0x000000010f00780c */ /* 0x004fda0003f42070 */
[----:B------:R-:W-:Y:S05]  /*7bd0*/  @!P2 BRA `(.L_x_117) ;  /* 0xfffffffc00eca947 */ /* 0x000fea000383ffff */
[----:B------:R-:W-:Y:S05]  /*7be0*/  BRA `(.L_x_113) ;  /* 0x00000000000c7947 */ /* 0x000fea0003800000 */
.L_x_116:
[----:B------:R-:W2:Y:S02]  /*7bf0*/  LD.E R14, desc[UR36][R6.64] ;  /* 0x00000024060e7980 */ /* 0x000ea4000c101900 */
[----:B--234-:R-:W-:-:S05]  /*7c00*/  FADD R15, R23, R14 ;  /* 0x0000000e170f7221 */ /* 0x01cfca0000000000 */
[----:B------:R2:W-:Y:S02]  /*7c10*/  ST.E desc[UR36][R6.64], R15 ;  /* 0x0000000f06007985 */ /* 0x0005e4000c101924 */
.L_x_113:
[----:B------:R-:W-:Y:S05]  /*7c20*/  BSYNC.RECONVERGENT B1 ;  /* 0x0000000000017941 */ /* 0x000fea0003800200 */
.L_x_112:
        /* <DEDUP_REMOVED lines=13> */
.L_x_271:
[----:B------:R-:W-:Y:S01]  /*7d00*/  IADD3 R17, PT, PT, R17, 0x1, RZ ;  /* 0x0000000111117810 */ /* 0x000fe20007ffe0ff */
[----:B------:R-:W-:Y:S06]  /*7d10*/  @P0 BRA `(.L_x_119) ;  /* 0xfffffff800a80947 */ /* 0x000fec000383ffff */
.L_x_108:
[----:B------:R-:W-:Y:S05]  /*7d20*/  BSYNC B0 ;  /* 0x0000000000007941 */ /* 0x000fea0003800000 */
.L_x_64:
[----:B------:R-:W-:Y:S01]  /*7d30*/  ISETP.GT.U32.AND P0, PT, R41, 0xf, PT ;  /* 0x0000000f2900780c */ /* 0x000fe20003f04070 */
[----:B------:R-:W-:-:S12]  /*7d40*/  BSSY.RECONVERGENT B0, `(.L_x_120) ;  /* 0x000001f000007945 */ /* 0x000fd80003800200 */
[----:B------:R-:W-:Y:S05]  /*7d50*/  @P0 BRA `(.L_x_121) ;  /* 0x0000000000740947 */ /* 0x000fea0003800000 */
[----:B------:R-:W5:Y:S01]  /*7d60*/  S2UR UR5, SR_CgaCtaId ;  /* 0x00000000000579c3 */ /* 0x000f620000008800 */
[----:B------:R-:W-:Y:S02]  /*7d70*/  UMOV UR4, 0x400 ;  /* 0x0000040000047882 */ /* 0x000fe40000000000 */
[----:B-----5:R-:W-:-:S09]  /*7d80*/  ULEA UR4, UR5, UR4, 0x18 ;  /* 0x0000000405047291 */ /* 0x020fd2000f8ec0ff */
[----:B------:R-:W2:Y:S02]  /*7d90*/  LDS R0, [UR4+0x4e30] ;  /* 0x004e3004ff007984 */ /* 0x000ea40008000800 */
[----:B--234-:R-:W-:-:S04]  /*7da0*/  IADD3 R6, PT, PT, R0, 0x1800000, RZ ;  /* 0x0180000000067810 */ /* 0x01cfc80007ffe0ff */
[----:B------:R-:W-:-:S04]  /*7db0*/  LOP3.LUT R6, R6, 0x7f800000, RZ, 0xc0, !PT ;  /* 0x7f80000006067812 */ /* 0x000fc800078ec0ff */
[----:B------:R-:W-:-:S13]  /*7dc0*/  ISETP.GT.U32.AND P0, PT, R6, 0x1ffffff, PT ;  /* 0x01ffffff0600780c */ /* 0x000fda0003f04070 */
[----:B------:R-:W-:Y:S05]  /*7dd0*/  @P0 BRA `(.L_x_122) ;  /* 0x0000000000100947 */ /* 0x000fea0003800000 */
[----:B------:R-:W-:-:S07]  /*7de0*/  MOV R18, 0x7e00 ;  /* 0x00007e0000127802 */ /* 0x000fce0000000f00 */
[----:B-1----:R-:W-:Y:S05]  /*7df0*/  CALL.REL.NOINC `($__internal_0_$__cuda_sm20_rcp_rn_f32_slowpath) ;  /* 0x000000a000d07944 */ /* 0x002fea0003c00000 */
[----:B------:R-:W-:Y:S01]  /*7e00*/  MOV R6, R0 ;  /* 0x0000000000067202 */ /* 0x000fe20000000f00 */
[----:B------:R-:W-:Y:S06]  /*7e10*/  BRA `(.L_x_123) ;  /* 0x0000000000107947 */ /* 0x000fec0003800000 */
.L_x_122:
[----:B------:R-:W2:Y:S02]  /*7e20*/  MUFU.RCP R7, R0 ;  /* 0x0000000000077308 */ /* 0x000ea40000001000 */
[----:B--2---:R-:W-:-:S04]  /*7e30*/  FFMA R6, R0, R7, -1 ;  /* 0xbf80000000067423 */ /* 0x004fc80000000007 */
[----:B------:R-:W-:-:S04]  /*7e40*/  FADD.FTZ R6, -R6, -RZ ;  /* 0x800000ff06067221 */ /* 0x000fc80000010100 */
[----:B------:R-:W-:-:S07]  /*7e50*/  FFMA R6, R7, R6, R7 ;  /* 0x0000000607067223 */ /* 0x000fce0000000007 */
.L_x_123:
[-C--:B------:R-:W-:Y:S01]  /*7e60*/  FMUL R11, R11, R6.reuse ;  /* 0x000000060b0b7220 */ /* 0x080fe20000400000 */
[-C--:B------:R-:W-:Y:S01]  /*7e70*/  FMUL R13, R13, R6.reuse ;  /* 0x000000060d0d7220 */ /* 0x080fe20000400000 */
[-C--:B------:R-:W-:Y:S01]  /*7e80*/  FMUL R0, R5, R6.reuse ;  /* 0x0000000605007220 */ /* 0x080fe20000400000 */
[-C--:B------:R-:W-:Y:S01]  /*7e90*/  FMUL R12, R12, R6.reuse ;  /* 0x000000060c0c7220 */ /* 0x080fe20000400000 */
[-C--:B------:R-:W-:Y:S01]  /*7ea0*/  FMUL R4, R4, R6.reuse ;  /* 0x0000000604047220 */ /* 0x080fe20000400000 */
[-C--:B------:R-:W-:Y:S01]  /*7eb0*/  FMUL R9, R9, R6.reuse ;  /* 0x0000000609097220 */ /* 0x080fe20000400000 */
[-C--:B------:R-:W-:Y:S01]  /*7ec0*/  FMUL R10, R10, R6.reuse ;  /* 0x000000060a0a7220 */ /* 0x080fe20000400000 */
[----:B------:R-:W-:Y:S01]  /*7ed0*/  FMUL R5, R8, R6 ;  /* 0x0000000608057220 */ /* 0x000fe20000400000 */
[----:B------:R-:W-:Y:S02]  /*7ee0*/  F2FP.F16.F32.PACK_AB R15, R0, R13 ;  /* 0x0000000d000f723e */ /* 0x000fe400000000ff */
[----:B------:R-:W-:-:S02]  /*7ef0*/  F2FP.F16.F32.PACK_AB R14, R12, R11 ;  /* 0x0000000b0c0e723e */ /* 0x000fc400000000ff */
[----:B------:R-:W-:Y:S02]  /*7f00*/  F2FP.F16.F32.PACK_AB R13, R10, R9 ;  /* 0x000000090a0d723e */ /* 0x000fe400000000ff */
[----:B------:R-:W-:-:S05]  /*7f10*/  F2FP.F16.F32.PACK_AB R12, R5, R4 ;  /* 0x00000004050c723e */ /* 0x000fca00000000ff */
[----:B------:R2:W-:Y:S02]  /*7f20*/  ST.E.128 desc[UR36][R2.64+0x8000], R12 ;  /* 0x0080000c02007985 */ /* 0x0005e4000c101d24 */
.L_x_121:
[----:B------:R-:W-:Y:S05]  /*7f30*/  BSYNC.RECONVERGENT B0 ;  /* 0x0000000000007941 */ /* 0x000fea0003800200 */
.L_x_120:
[----:B------:R-:W-:-:S03]  /*7f40*/  UMOV UR4, 0xffffffff ;  /* 0xffffffff00047882 */ /* 0x000fc60000000000 */
[----:B------:R-:W-:Y:S05]  /*7f50*/  BRA.DIV UR4, `(.L_x_124) ;  /* 0x000000a204487947 */ /* 0x000fea000b800000 */
[----:B------:R-:W-:Y:S06]  /*7f60*/  BAR.SYNC.DEFER_BLOCKING 0x0 ;  /* 0x0000000000007b1d */ /* 0x000fec0000010000 */
.L_x_274:
[----:B--2---:R-:W2:Y:S01]  /*7f70*/  LDC.64 R2, c[0x0][0x380] ;  /* 0x0000e000ff027b82 */ /* 0x004ea20000000a00 */
[C---:B------:R-:W-:Y:S01]  /*7f80*/  IADD3 R5, PT, PT, R41.reuse, R38, RZ ;  /* 0x0000002629057210 */ /* 0x040fe20007ffe0ff */
[----:B------:R-:W-:-:S06]  /*7f90*/  IMAD.WIDE.U32 R52, R41, 0x2, R52 ;  /* 0x0000000229347825 */ /* 0x000fcc00078e0034 */
[----:B------:R1:W5:Y:S01]  /*7fa0*/  LD.E.U16 R52, desc[UR36][R52.64+0x8000] ;  /* 0x0080002434347980 */ /* 0x000362000c101500 */
[----:B--2---:R-:W-:-:S03]  /*7fb0*/  IMAD.WIDE.U32 R2, R5, 0x2, R2 ;  /* 0x0000000205027825 */ /* 0x004fc600078e0002 */
[----:B------:R-:W-:Y:S02]  /*7fc0*/  LOP3.LUT R4, R2, 0xfffffffd, RZ, 0xc0, !PT ;  /* 0xfffffffd02047812 */ /* 0x000fe400078ec0ff */
[----:B------:R-:W-:-:S05]  /*7fd0*/  MOV R5, R3 ;  /* 0x0000000300057202 */ /* 0x000fca0000000f00 */
[----:B---34-:R1:W5:Y:S01]  /*7fe0*/  LD.E R7, desc[UR36][R4.64] ;  /* 0x0000002404077980 */ /* 0x018362000c101900 */
[----:B------:R-:W-:-:S04]  /*7ff0*/  LOP3.LUT R0, R2, 0x2, RZ, 0xc0, !PT ;  /* 0x0000000202007812 */ /* 0x000fc800078ec0ff */
[----:B------:R-:W-:Y:S01]  /*8000*/  ISETP.EQ.U32.AND P0, PT, R0, RZ, PT ;  /* 0x000000ff0000720c */ /* 0x000fe20003f02070 */
[----:B------:R-:W-:-:S05]  /*8010*/  HFMA2 R0, -RZ, RZ, 0, 0.19775390625 ;  /* 0x00003254ff007431 */ /* 0x000fca00000001ff */
[----:B-1----:R-:W-:-:S07]  /*8020*/  SEL R0, R0, 0x7610, P0 ;  /* 0x0000761000007807 */ /* 0x002fce0000000000 */
.L_x_125:
[----:B-----5:R-:W-:-:S05]  /*8030*/  HADD2 R6, R7, R52.H0_H0 ;  /* 0x2000003407067230 */ /* 0x020fca0000000000 */
[----:B------:R-:W-:-:S05]  /*8040*/  PRMT R9, R7, R0, R6 ;  /* 0x0000000007097216 */ /* 0x000fca0000000006 */
[----:B------:R-:W2:Y:S02]  /*8050*/  ATOM.E.CAS.STRONG.GPU PT, R6, [R4], R7, R9 ;  /* 0x000000070406738b */ /* 0x000ea400001ee109 */
[----:B--2---:R-:W-:Y:S02]  /*8060*/  ISETP.NE.U32.AND P0, PT, R6, R7, PT ;  /* 0x000000070600720c */ /* 0x004fe40003f05070 */
[----:B------:R-:W-:-:S11]  /*8070*/  MOV R7, R6 ;  /* 0x0000000600077202 */ /* 0x000fd60000000f00 */
[----:B------:R-:W-:Y:S05]  /*8080*/  @P0 BRA `(.L_x_125) ;  /* 0xfffffffc00e80947 */ /* 0x000fea000383ffff */
[----:B------:R-:W-:Y:S05]  /*8090*/  EXIT ;  /* 0x000000000000794d */ /* 0x000fea0003800000 */
.L_x_0:
[----:B------:R-:W1:Y:S01]  /*80a0*/  LDC.64 R12, c[0x0][0x398] ;  /* 0x0000e600ff0c7b82 */ /* 0x000e620000000a00 */
[----:B------:R-:W-:Y:S02]  /*80b0*/  IADD3 R25, PT, PT, R25, R38, RZ ;  /* 0x0000002619197210 */ /* 0x000fe40007ffe0ff */
[----:B------:R-:W-:Y:S02]  /*80c0*/  SHF.R.U32.HI R4, RZ, 0x3, R41 ;  /* 0x00000003ff047819 */ /* 0x000fe40000011629 */
[----:B------:R-:W-:Y:S02]  /*80d0*/  IADD3 R21, PT, PT, R19, 0x4e40, RZ ;  /* 0x00004e4013157810 */ /* 0x000fe40007ffe0ff */
[----:B------:R-:W-:Y:S01]  /*80e0*/  LOP3.LUT R5, R4, 0x2, RZ, 0xc0, !PT ;  /* 0x0000000204057812 */ /* 0x000fe200078ec0ff */
[----:B------:R-:W2:Y:S01]  /*80f0*/  LDC.64 R8, c[0x0][0x3a0] ;  /* 0x0000e800ff087b82 */ /* 0x000ea20000000a00 */
[----:B------:R-:W-:Y:S02]  /*8100*/  LEA R21, R20, R21, 0x18 ;  /* 0x0000001514157211 */ /* 0x000fe400078ec0ff */
[----:B------:R-:W-:Y:S01]  /*8110*/  LEA R18, R18, R5, 0x2 ;  /* 0x0000000512127211 */ /* 0x000fe200078e10ff */
[----:B------:R-:W-:-:S03]  /*8120*/  IMAD R5, R0, 0xf80, R25 ;  /* 0x00000f8000057824 */ /* 0x000fc600078e0219 */
[C---:B------:R-:W-:Y:S02]  /*8130*/  SHF.L.U32 R22, R18.reuse, 0x7, RZ ;  /* 0x0000000712167819 */ /* 0x040fe400000006ff */
[C---:B------:R-:W-:Y:S02]  /*8140*/  ISETP.GT.U32.AND P0, PT, R18.reuse, 0x1f, PT ;  /* 0x0000001f1200780c */ /* 0x040fe40003f04070 */
[----:B------:R-:W-:Y:S02]  /*8150*/  IADD3 R5, PT, PT, R5, R22, RZ ;  /* 0x0000001605057210 */ /* 0x000fe40007ffe0ff */
[C---:B------:R-:W-:Y:S02]  /*8160*/  ISETP.GT.U32.AND P1, PT, R18.reuse, 0x1e, PT ;  /* 0x0000001e1200780c */ /* 0x040fe40003f24070 */
[----:B------:R-:W-:Y:S01]  /*8170*/  ISETP.GE.U32.AND P3, PT, R18, 0x10, PT ;  /* 0x000000101200780c */ /* 0x000fe20003f66070 */
[----:B-1----:R-:W-:Y:S01]  /*8180*/  IMAD.WIDE.U32 R12, R25, 0x2, R12 ;  /* 0x00000002190c7825 */ /* 0x002fe200078e000c */
[----:B------:R-:W-:-:S02]  /*8190*/  LOP3.LUT R39, R22, 0x78, R39, 0xf8, !PT ;  /* 0x0000007816277812 */ /* 0x000fc400078ef827 */
[----:B------:R-:W-:Y:S02]  /*81a0*/  ISETP.GT.U32.AND P2, PT, R18, 0xe, PT ;  /* 0x0000000e1200780c */ /* 0x000fe40003f44070 */
[----:B------:R-:W-:Y:S01]  /*81b0*/  LEA R16, R39, R21, 0x1 ;  /* 0x0000001527107211 */ /* 0x000fe200078e08ff */
[----:B------:R-:W3:Y:S01]  /*81c0*/  LDG.E.128.CONSTANT R12, desc[UR36][R12.64] ;  /* 0x000000240c0c7981 */ /* 0x000ee2000c1e9d00 */
[----:B--2---:R-:W-:-:S03]  /*81d0*/  IMAD.WIDE.U32 R8, R5, 0x2, R8 ;  /* 0x0000000205087825 */ /* 0x004fc600078e0008 */
[----:B------:R-:W-:Y:S02]  /*81e0*/  IADD3 R10, P4, PT, R8, 0x1000, RZ ;  /* 0x00001000080a7810 */ /* 0x000fe40007f9e0ff */
[----:B------:R-:W-:Y:S01]  /*81f0*/  @!PT LDS RZ, [RZ] ;  /* 0x00000000fffff984 */ /* 0x000fe20000000800 */
[----:B------:R-:W-:Y:S01]  /*8200*/  @!PT LDS RZ, [RZ] ;  /* 0x00000000fffff984 */ /* 0x000fe20000000800 */
[----:B------:R-:W-:Y:S01]  /*8210*/  @!PT LDS RZ, [RZ] ;  /* 0x00000000fffff984 */ /* 0x000fe20000000800 */
[----:B------:R-:W-:Y:S02]  /*8220*/  LDGSTS.E.BYPASS.128 [R16], desc[UR36][R8.64], !P0 ;  /* 0x0000000008107fae */ /* 0x000fe4000c181824 */
[----:B------:R-:W-:Y:S02]  /*8230*/  IADD3.X R11, PT, PT, RZ, R9, RZ, P4, !PT ;  /* 0x00000009ff0b7210 */ /* 0x000fe400027fe4ff */
[----:B------:R1:W-:Y:S04]  /*8240*/  LDGSTS.E.BYPASS.128 [R16+0x100], desc[UR36][R8.64+0x100], !P1 ;  /* 0x0010010008107fae */ /* 0x0003e8000c981824 */
[----:B------:R-:W0:Y:S04]  /*8250*/  LDGDEPBAR ;  /* 0x00000000000079af */ /* 0x000e280000000000 */
[----:B------:R-:W-:Y:S04]  /*8260*/  LDGSTS.E.BYPASS.128 [R16+0x1000], desc[UR36][R10.64], !P3 ;  /* 0x010000000a107fae */ /* 0x000fe8000d981824 */
[----:B------:R2:W-:Y:S04]  /*8270*/  LDGSTS.E.BYPASS.128 [R16+0x1100], desc[UR36][R10.64+0x100], !P2 ;  /* 0x011001000a107fae */ /* 0x0005e8000d181824 */
[----:B------:R-:W0:Y:S01]  /*8280*/  LDGDEPBAR ;  /* 0x00000000000079af */ /* 0x000e220000000000 */
[----:B------:R-:W-:-:S04]  /*8290*/  DEPBAR.LE SB0, 0x1 ;  /* 0x000080400000791a */ /* 0x000fc80000000000 */
[----:B------:R-:W-:Y:S06]  /*82a0*/  BAR.SYNC.DEFER_BLOCKING 0x0 ;  /* 0x0000000000007b1d */ /* 0x000fec0000010000 */
[----:B------:R-:W1:Y:S02]  /*82b0*/  LDS.128 R4, [R16] ;  /* 0x0000000010047984 */ /* 0x000e640000000c00 */
[--C-:B-1----:R-:W-:Y:S02]  /*82c0*/  HADD2.F32 R9, -RZ, R4.reuse.H0_H0 ;  /* 0x20000004ff097230 */ /* 0x102fe40000004100 */
[----:B------:R-:W-:-:S02]  /*82d0*/  HADD2.F32 R4, -RZ, R4.H1_H1 ;  /* 0x30000004ff047230 */ /* 0x000fc40000004100 */
[----:B--2---:R-:W-:Y:S02]  /*82e0*/  HADD2.F32 R11, -RZ, R5.H0_H0 ;  /* 0x20000005ff0b7230 */ /* 0x004fe40000004100 */
[--C-:B---3--:R-:W-:Y:S02]  /*82f0*/  HADD2.F32 R0, -RZ, R12.reuse.H0_H0 ;  /* 0x2000000cff007230 */ /* 0x108fe40000004100 */
[----:B------:R-:W-:-:S03]  /*8300*/  HADD2.F32 R8, -RZ, R12.H1_H1 ;  /* 0x3000000cff087230 */ /* 0x000fc60000004100 */
[----:B------:R-:W-:Y:S01]  /*8310*/  FFMA R17, R0, R9, RZ ;  /* 0x0000000900117223 */ /* 0x000fe200000000ff */
[----:B------:R-:W-:-:S03]  /*8320*/  HADD2.F32 R9, -RZ, R13.H0_H0 ;  /* 0x2000000dff097230 */ /* 0x000fc60000004100 */
[----:B------:R-:W-:Y:S01]  /*8330*/  FFMA R4, R8, R4, R17 ;  /* 0x0000000408047223 */ /* 0x000fe20000000011 */
[----:B------:R-:W-:Y:S02]  /*8340*/  HADD2.F32 R10, -RZ, R13.H1_H1 ;  /* 0x3000000dff0a7230 */ /* 0x000fe40000004100 */
[----:B------:R-:W-:Y:S02]  /*8350*/  HADD2.F32 R12, -RZ, R5.H1_H1 ;  /* 0x30000005ff0c7230 */ /* 0x000fe40000004100 */
[----:B------:R-:W-:Y:S01]  /*8360*/  FFMA R5, R9, R11, R4 ;  /* 0x0000000b09057223 */ /* 0x000fe20000000004 */
[----:B------:R-:W-:Y:S02]  /*8370*/  HADD2.F32 R11, -RZ, R14.H0_H0 ;  /* 0x2000000eff0b7230 */ /* 0x000fe40000004100 */
[----:B------:R-:W-:Y:S02]  /*8380*/  HADD2.F32 R13, -RZ, R6.H0_H0 ;  /* 0x20000006ff0d7230 */ /* 0x000fe40000004100 */
[----:B------:R-:W-:Y:S01]  /*8390*/  FFMA R4, R10, R12, R5 ;  /* 0x0000000c0a047223 */ /* 0x000fe20000000005 */
[----:B------:R-:W-:-:S02]  /*83a0*/  HADD2.F32 R12, -RZ, R14.H1_H1 ;  /* 0x3000000eff0c7230 */ /* 0x000fc40000004100 */
[----:B------:R-:W-:Y:S02]  /*83b0*/  HADD2.F32 R6, -RZ, R6.H1_H1 ;  /* 0x30000006ff067230 */ /* 0x000fe40000004100 */
[----:B------:R-:W-:Y:S01]  /*83c0*/  FFMA R5, R11, R13, R4 ;  /* 0x0000000d0b057223 */ /* 0x000fe20000000004 */
[----:B------:R-:W-:Y:S02]  /*83d0*/  HADD2.F32 R13, -RZ, R15.H0_H0 ;  /* 0x2000000fff0d7230 */ /* 0x000fe40000004100 */
[----:B------:R-:W-:Y:S02]  /*83e0*/  HADD2.F32 R4, -RZ, R7.H0_H0 ;  /* 0x20000007ff047230 */ /* 0x000fe40000004100 */
[----:B------:R-:W-:Y:S01]  /*83f0*/  FFMA R6, R12, R6, R5 ;  /* 0x000000060c067223 */ /* 0x000fe20000000005 */
[----:B------:R-:W-:Y:S02]  /*8400*/  HADD2.F32 R14, -RZ, R15.H1_H1 ;  /* 0x3000000fff0e7230 */ /* 0x000fe40000004100 */
[----:B------:R-:W-:-:S02]  /*8410*/  HADD2.F32 R7, -RZ, R7.H1_H1 ;  /* 0x30000007ff077230 */ /* 0x000fc40000004100 */
[----:B------:R-:W-:-:S04]  /*8420*/  FFMA R5, R13, R4, R6 ;  /* 0x000000040d057223 */ /* 0x000fc80000000006 */
[----:B------:R-:W-:-:S05]  /*8430*/  FFMA R5, R14, R7, R5 ;  /* 0x000000070e057223 */ /* 0x000fca0000000005 */
[----:B------:R-:W1:Y:S02]  /*8440*/  SHFL.BFLY PT, R4, R5, 0x8, 0x1f ;  /* 0x0d001f0005047f89 */ /* 0x000e6400000e0000 */
[----:B-1----:R-:W-:-:S05]  /*8450*/  FADD R15, R5, R4 ;  /* 0x00000004050f7221 */ /* 0x002fca0000000000 */
[----:B------:R-:W1:Y:S02]  /*8460*/  SHFL.BFLY PT, R4, R15, 0x4, 0x1f ;  /* 0x0c801f000f047f89 */ /* 0x000e6400000e0000 */
[----:B-1----:R-:W-:-:S05]  /*8470*/  FADD R23, R15, R4 ;  /* 0x000000040f177221 */ /* 0x002fca0000000000 */
[----:B------:R-:W1:Y:S02]  /*8480*/  SHFL.BFLY PT, R4, R23, 0x2, 0x1f ;  /* 0x0c401f0017047f89 */ /* 0x000e6400000e0000 */
[----:B-1----:R-:W-:-:S05]  /*8490*/  FADD R24, R23, R4 ;  /* 0x0000000417187221 */ /* 0x002fca0000000000 */
[----:B------:R-:W1:Y:S01]  /*84a0*/  SHFL.BFLY PT, R7, R24, 0x1, 0x1f ;  /* 0x0c201f0018077f89 */ /* 0x000e6200000e0000 */
[----:B------:R-:W-:-:S05]  /*84b0*/  LEA R17, R18, R21, 0x2 ;  /* 0x0000001512117211 */ /* 0x000fca00078e10ff */
[----:B------:R-:W-:Y:S01]  /*84c0*/  STS [R17+0x4080], R18 ;  /* 0x0040801211007388 */ /* 0x000fe20000000800 */
[----:B-1----:R-:W-:-:S05]  /*84d0*/  FADD R26, R24, R7 ;  /* 0x00000007181a7221 */ /* 0x002fca0000000000 */
[----:B------:R-:W-:Y:S04]  /*84e0*/  STS [R17+0x4000], R26 ;  /* 0x0040001a11007388 */ /* 0x000fe80000000800 */
[----:B------:R-:W1:Y:S02]  /*84f0*/  LDS.128 R4, [R16+0x100] ;  /* 0x0001000010047984 */ /* 0x000e640000000c00 */
[--C-:B-1----:R-:W-:Y:S02]  /*8500*/  HADD2.F32 R27, -RZ, R4.reuse.H0_H0 ;  /* 0x20000004ff1b7230 */ /* 0x102fe40000004100 */
[----:B------:R-:W-:-:S03]  /*8510*/  HADD2.F32 R4, -RZ, R4.H1_H1 ;  /* 0x30000004ff047230 */ /* 0x000fc60000004100 */
[----:B------:R-:W-:Y:S01]  /*8520*/  FFMA R27, R0, R27, RZ ;  /* 0x0000001b001b7223 */ /* 0x000fe200000000ff */
[----:B------:R-:W-:-:S03]  /*8530*/  HADD2.F32 R15, -RZ, R5.H0_H0 ;  /* 0x20000005ff0f7230 */ /* 0x000fc60000004100 */
[----:B------:R-:W-:Y:S01]  /*8540*/  FFMA R4, R8, R4, R27 ;  /* 0x0000000408047223 */ /* 0x000fe2000000001b */
[----:B------:R-:W-:-:S03]  /*8550*/  HADD2.F32 R5, -RZ, R5.H1_H1 ;  /* 0x30000005ff057230 */ /* 0x000fc60000004100 */
[----:B------:R-:W-:Y:S01]  /*8560*/  FFMA R15, R9, R15, R4 ;  /* 0x0000000f090f7223 */ /* 0x000fe20000000004 */
[----:B------:R-:W-:-:S03]  /*8570*/  HADD2.F32 R23, -RZ, R6.H0_H0 ;  /* 0x20000006ff177230 */ /* 0x000fc60000004100 */
[----:B------:R-:W-:Y:S01]  /*8580*/  FFMA R4, R10, R5, R15 ;  /* 0x000000050a047223 */ /* 0x000fe2000000000f */
[----:B------:R-:W-:-:S03]  /*8590*/  HADD2.F32 R6, -RZ, R6.H1_H1 ;  /* 0x30000006ff067230 */ /* 0x000fc60000004100 */
[----:B------:R-:W-:Y:S01]  /*85a0*/  FFMA R23, R11, R23, R4 ;  /* 0x000000170b177223 */ /* 0x000fe20000000004 */
[----:B------:R-:W-:-:S03]  /*85b0*/  HADD2.F32 R4, -RZ, R7.H0_H0 ;  /* 0x20000007ff047230 */ /* 0x000fc60000004100 */
[----:B------:R-:W-:Y:S01]  /*85c0*/  FFMA R6, R12, R6, R23 ;  /* 0x000000060c067223 */ /* 0x000fe20000000017 */
[----:B------:R-:W-:-:S03]  /*85d0*/  HADD2.F32 R7, -RZ, R7.H1_H1 ;  /* 0x30000007ff077230 */ /* 0x000fc60000004100 */
        /* <DEDUP_REMOVED lines=9> */
[----:B------:R-:W-:-:S05]  /*8670*/  IADD3 R24, PT, PT, R18, 0x1, RZ ;  /* 0x0000000112187810 */ /* 0x000fca0007ffe0ff */
[----:B------:R-:W-:Y:S01]  /*8680*/  STS [R17+0x4084], R24 ;  /* 0x0040841811007388 */ /* 0x000fe20000000800 */
[----:B-1----:R-:W-:-:S05]  /*8690*/  FADD R26, R23, R6 ;  /* 0x00000006171a7221 */ /* 0x002fca0000000000 */
[----:B------:R-:W-:Y:S01]  /*86a0*/  STS [R17+0x4004], R26 ;  /* 0x0040041a11007388 */ /* 0x000fe20000000800 */
[----:B------:R-:W-:-:S04]  /*86b0*/  DEPBAR.LE SB0, 0x0 ;  /* 0x000080000000791a */ /* 0x000fc80000000000 */
[----:B------:R-:W-:Y:S06]  /*86c0*/  BAR.SYNC.DEFER_BLOCKING 0x0 ;  /* 0x0000000000007b1d */ /* 0x000fec0000010000 */
        /* <DEDUP_REMOVED lines=55> */
[----:B------:R1:W-:Y:S01]  /*8a40*/  STS [R17+0x4044], R16 ;  /* 0x0040441011007388 */ /* 0x0003e20000000800 */
[----:B------:R-:W-:Y:S02]  /*8a50*/  ISETP.GT.U32.AND P0, PT, R41, 0x1f, PT ;  /* 0x0000001f2900780c */ /* 0x000fe40003f04070 */
[----:B------:R-:W-:Y:S02]  /*8a60*/  IADD3 R4, PT, PT, R21, 0x4000, RZ ;  /* 0x0000400015047810 */ /* 0x000fe40007ffe0ff */
[----:B------:R-:W-:Y:S02]  /*8a70*/  MOV R5, 0xff800000 ;  /* 0xff80000000057802 */ /* 0x000fe40000000f00 */
[----:B------:R-:W-:Y:S01]  /*8a80*/  LEA R23, R41, R4, 0x2 ;  /* 0x0000000429177211 */ /* 0x000fe200078e10ff */
[----:B------:R-:W-:Y:S08]  /*8a90*/  BAR.SYNC.DEFER_BLOCKING 0x0 ;  /* 0x0000000000007b1d */ /* 0x000ff00000010000 */
[----:B------:R-:W-:Y:S06]  /*8aa0*/  BAR.SYNC.DEFER_BLOCKING 0x0 ;  /* 0x0000000000007b1d */ /* 0x000fec0000010000 */
[----:B------:R-:W2:Y:S01]  /*8ab0*/  @!P0 LDS R5, [R23] ;  /* 0x0000000017058984 */ /* 0x000ea20000000800 */
[----:B------:R-:W3:Y:S01]  /*8ac0*/  S2R R15, SR_LANEID ;  /* 0x00000000000f7919 */ /* 0x000ee20000000000 */
[----:B------:R-:W-:-:S02]  /*8ad0*/  MOV R24, 0xffffffff ;  /* 0xffffffff00187802 */ /* 0x000fc40000000f00 */
[----:B------:R-:W-:Y:S02]  /*8ae0*/  IADD3 R19, PT, PT, R19, 0x2810, RZ ;  /* 0x0000281013137810 */ /* 0x000fe40007ffe0ff */
[----:B------:R-:W-:Y:S02]  /*8af0*/  MOV R4, 0xffffffff ;  /* 0xffffffff00047802 */ /* 0x000fe40000000f00 */
[----:B------:R4:W3:Y:S01]  /*8b00*/  @!P0 LDS R24, [R23+0x80] ;  /* 0x0000800017188984 */ /* 0x0008e20000000800 */
[----:B------:R-:W-:Y:S02]  /*8b10*/  LEA R19, R20, R19, 0x18 ;  /* 0x0000001314137211 */ /* 0x000fe400078ec0ff */
[----:B-1----:R-:W-:Y:S02]  /*8b20*/  SHF.R.U32.HI R16, RZ, 0x5, R2 ;  /* 0x00000005ff107819 */ /* 0x002fe40000011602 */
[-C--:B------:R-:W-:Y:S01]  /*8b30*/  LEA R27, R2, R19.reuse, 0x2 ;  /* 0x00000013021b7211 */ /* 0x080fe200078e10ff */
[----:B------:R-:W-:Y:S01]  /*8b40*/  HFMA2 R26, -RZ, RZ, 0, 0 ;  /* 0x00000000ff1a7431 */ /* 0x000fe200000001ff */
[----:B------:R-:W-:-:S02]  /*8b50*/  LEA R20, R16, R19, 0x2 ;  /* 0x0000001310147211 */ /* 0x000fc400078e10ff */
[----:B------:R-:W-:Y:S01]  /*8b60*/  LEA R18, R2, R27, 0x5 ;  /* 0x0000001b02127211 */ /* 0x000fe200078e28ff */
[----:B------:R-:W-:Y:S01]  /*8b70*/  UBMSK UR4, URZ, 0x4 ;  /* 0x00000004ff04789b */ /* 0x000fe20008000000 */
[----:B--2---:R-:W-:-:S04]  /*8b80*/  ISETP.GT.AND P0, PT, R5, -0x1, PT ;  /* 0xffffffff0500780c */ /* 0x004fc80003f04270 */
[----:B------:R-:W-:-:S04]  /*8b90*/  SEL R4, R4, 0x80000000, !P0 ;  /* 0x8000000004047807 */ /* 0x000fc80004000000 */
[----:B---34-:R-:W-:-:S07]  /*8ba0*/  LOP3.LUT R17, R4, R5, RZ, 0x3c, !PT ;  /* 0x0000000504117212 */ /* 0x018fce00078e3cff */
.L_x_126:
[----:B--2---:R-:W-:Y:S01]  /*8bb0*/  ISETP.NE.AND P0, PT, R17, 0x7fffffff, PT ;  /* 0x7fffffff1100780c */ /* 0x004fe20003f05270 */
[----:B------:R-:W-:Y:S01]  /*8bc0*/  STS [R27], RZ ;  /* 0x000000ff1b007388 */ /* 0x000fe20000000800 */
[----:B------:R-:W-:Y:S02]  /*8bd0*/  ISETP.NE.AND P1, PT, R15, 0x1f, PT ;  /* 0x0000001f0f00780c */ /* 0x000fe40003f25270 */
[----:B------:R-:W-:Y:S01]  /*8be0*/  SEL R5, R17, 0x80000000, P0 ;  /* 0x8000000011057807 */ /* 0x000fe20000000000 */
[----:B------:R-:W-:Y:S01]  /*8bf0*/  STS [R27+0x200], RZ ;  /* 0x000200ff1b007388 */ /* 0x000fe20000000800 */
[----:B------:R-:W-:Y:S02]  /*8c00*/  MOV R42, 0x400 ;  /* 0x00000400002a7802 */ /* 0x000fe40000000f00 */
[----:B------:R-:W-:Y:S01]  /*8c10*/  SHF.R.U32.HI R5, RZ, R26, R5 ;  /* 0x0000001aff057219 */ /* 0x000fe20000011605 */
[----:B------:R-:W-:Y:S01]  /*8c20*/  STS [R27+0x400], RZ ;  /* 0x000400ff1b007388 */ /* 0x000fe20000000800 */
[----:B------:R-:W-:-:S02]  /*8c30*/  ISETP.NE.AND P2, PT, R15, RZ, PT ;  /* 0x000000ff0f00720c */ /* 0x000fc40003f45270 */
[----:B------:R-:W-:Y:S01]  /*8c40*/  LOP3.LUT R5, R5, UR4, RZ, 0xc0, !PT ;  /* 0x0000000405057c12 */ /* 0x000fe2000f8ec0ff */
[----:B------:R-:W-:Y:S01]  /*8c50*/  STS [R27+0x600], RZ ;  /* 0x000600ff1b007388 */ /* 0x000fe20000000800 */
[----:B------:R-:W-:Y:S02]  /*8c60*/  ISETP.NE.AND P3, PT, R16, 0x3, PT ;  /* 0x000000031000780c */ /* 0x000fe40003f65270 */
[----:B-1----:R-:W-:Y:S01]  /*8c70*/  SHF.L.U32 R4, R5, 0x9, RZ ;  /* 0x0000000905047819 */ /* 0x002fe200000006ff */
[----:B------:R-:W-:Y:S01]  /*8c80*/  STS [R27+0x800], RZ ;  /* 0x000800ff1b007388 */ /* 0x000fe20000000800 */
[----:B------:R-:W-:Y:S02]  /*8c90*/  SHF.R.U32.HI R5, RZ, 0x2, R5 ;  /* 0x00000002ff057819 */ /* 0x000fe40000011605 */
[----:B------:R-:W-:Y:S01]  /*8ca0*/  LOP3.LUT R4, R4, 0xe00, RZ, 0xc, !PT ;  /* 0x00000e0004047812 */ /* 0x000fe200078e0cff */
[----:B------:R-:W-:Y:S01]  /*8cb0*/  STS [R27+0xa00], RZ ;  /* 0x000a00ff1b007388 */ /* 0x000fe20000000800 */
[----:B------:R-:W-:-:S03]  /*8cc0*/  LOP3.LUT R5, R5, 0x3ffffffe, RZ, 0xc0, !PT ;  /* 0x3ffffffe05057812 */ /* 0x000fc600078ec0ff */
[----:B------:R-:W-:Y:S01]  /*8cd0*/  STS [R27+0xc00], RZ ;  /* 0x000c00ff1b007388 */ /* 0x000fe20000000800 */
[----:B------:R-:W-:-:S03]  /*8ce0*/  IADD3 R47, PT, PT, -R5, R27, R4 ;  /* 0x0000001b052f7210 */ /* 0x000fc60007ffe104 */
[----:B------:R-:W-:Y:S04]  /*8cf0*/  STS [R27+0xe00], RZ ;  /* 0x000e00ff1b007388 */ /* 0x000fe80000000800 */
[----:B------:R-:W-:Y:S04]  /*8d00*/  STS [R27+0x1000], RZ ;  /* 0x001000ff1b007388 */ /* 0x000fe80000000800 */
[----:B------:R-:W1:Y:S01]  /*8d10*/  LDS.U16 R49, [R47+0x2] ;  /* 0x000002002f317984 */ /* 0x000e620000000400 */
[----:B------:R-:W2:Y:S02]  /*8d20*/  S2R R44, SR_CgaCtaId ;  /* 0x00000000002c7919 */ /* 0x000ea40000008800 */
[----:B--2---:R-:W-:-:S02]  /*8d30*/  LEA R46, R44, R42, 0x18 ;  /* 0x0000002a2c2e7211 */ /* 0x004fc400078ec0ff */
[----:B-1----:R-:W-:-:S05]  /*8d40*/  IADD3 R4, PT, PT, R49, 0x1, RZ ;  /* 0x0000000131047810 */ /* 0x002fca0007ffe0ff */
[----:B------:R-:W-:Y:S01]  /*8d50*/  STS.U16 [R47+0x2], R4 ;  /* 0x000002042f007388 */ /* 0x000fe20000000400 */
[----:B------:R-:W-:Y:S06]  /*8d60*/  BAR.SYNC.DEFER_BLOCKING 0x0 ;  /* 0x0000000000007b1d */ /* 0x000fec0000010000 */
[----:B------:R-:W-:Y:S04]  /*8d70*/  LDS R28, [R18] ;  /* 0x00000000121c7984 */ /* 0x000fe80000000800 */
[----:B------:R-:W1:Y:S04]  /*8d80*/  LDS R5, [R18+0x4] ;  /* 0x0000040012057984 */ /* 0x000e680000000800 */
[----:B------:R-:W2:Y:S04]  /*8d90*/  LDS R6, [R18+0x8] ;  /* 0x0000080012067984 */ /* 0x000ea80000000800 */
[----:B---3--:R-:W3:Y:S04]  /*8da0*/  LDS R7, [R18+0xc] ;  /* 0x00000c0012077984 */ /* 0x008ee80000000800 */
[----:B------:R-:W4:Y:S04]  /*8db0*/  LDS R29, [R18+0x10] ;  /* 0x00001000121d7984 */ /* 0x000f280000000800 */
[----:B------:R-:W5:Y:S04]  /*8dc0*/  LDS R30, [R18+0x14] ;  /* 0x00001400121e7984 */ /* 0x000f680000000800 */
[----:B------:R-:W5:Y:S04]  /*8dd0*/  LDS R31, [R18+0x18] ;  /* 0x00001800121f7984 */ /* 0x000f680000000800 */
[----:B------:R-:W5:Y:S04]  /*8de0*/  LDS R32, [R18+0x1c] ;  /* 0x00001c0012207984 */ /* 0x000f680000000800 */
[----:B------:R-:W5:Y:S01]  /*8df0*/  LDS R33, [R18+0x20] ;  /* 0x0000200012217984 */ /* 0x000f620000000800 */
[----:B-1----:R-:W-:-:S04]  /*8e00*/  IADD3 R35, PT, PT, R28, R5, RZ ;  /* 0x000000051c237210 */ /* 0x002fc80007ffe0ff */
[----:B--2---:R-:W-:-:S04]  /*8e10*/  IADD3 R34, PT, PT, R6, R35, RZ ;  /* 0x0000002306227210 */ /* 0x004fc80007ffe0ff */
[----:B---3--:R-:W-:-:S04]  /*8e20*/  IADD3 R36, PT, PT, R7, R34, RZ ;  /* 0x0000002207247210 */ /* 0x008fc80007ffe0ff */
[----:B----4-:R-:W-:-:S04]  /*8e30*/  IADD3 R29, PT, PT, R29, R36, RZ ;  /* 0x000000241d1d7210 */ /* 0x010fc80007ffe0ff */
[----:B-----5:R-:W-:-:S04]  /*8e40*/  IADD3 R30, PT, PT, R30, R29, RZ ;  /* 0x0000001d1e1e7210 */ /* 0x020fc80007ffe0ff */
[----:B------:R-:W-:-:S04]  /*8e50*/  IADD3 R31, PT, PT, R31, R30, RZ ;  /* 0x0000001e1f1f7210 */ /* 0x000fc80007ffe0ff */
[----:B------:R-:W-:-:S04]  /*8e60*/  IADD3 R32, PT, PT, R32, R31, RZ ;  /* 0x0000001f20207210 */ /* 0x000fc80007ffe0ff */
[----:B------:R-:W-:-:S05]  /*8e70*/  IADD3 R33, PT, PT, R33, R32, RZ ;  /* 0x0000002021217210 */ /* 0x000fca0007ffe0ff */
[----:B------:R-:W1:Y:S02]  /*8e80*/  SHFL.UP P0, R4, R33, 0x1, RZ ;  /* 0x0420000021047989 */ /* 0x000e6400000000ff */
[----:B-1----:R-:W-:-:S05]  /*8e90*/  @P0 IADD3 R4, PT, PT, R33, R4, RZ ;  /* 0x0000000421040210 */ /* 0x002fca0007ffe0ff */
[----:B------:R-:W1:Y:S02]  /*8ea0*/  SHFL.UP P0, R5, R4, 0x2, RZ ;  /* 0x0440000004057989 */ /* 0x000e6400000000ff */
[----:B-1----:R-:W-:-:S05]  /*8eb0*/  @P0 IADD3 R5, PT, PT, R4, R5, RZ ;  /* 0x0000000504050210 */ /* 0x002fca0007ffe0ff */
[----:B------:R-:W1:Y:S02]  /*8ec0*/  SHFL.UP P0, R38, R5, 0x4, RZ ;  /* 0x0480000005267989 */ /* 0x000e6400000000ff */
[----:B-1----:R-:W-:-:S05]  /*8ed0*/  @P0 IADD3 R38, PT, PT, R5, R38, RZ ;  /* 0x0000002605260210 */ /* 0x002fca0007ffe0ff */
[----:B------:R-:W1:Y:S02]  /*8ee0*/  SHFL.UP P0, R37, R38, 0x8, RZ ;  /* 0x0500000026257989 */ /* 0x000e6400000000ff */
[----:B-1----:R-:W-:-:S05]  /*8ef0*/  @P0 IADD3 R37, PT, PT, R38, R37, RZ ;  /* 0x0000002526250210 */ /* 0x002fca0007ffe0ff */
[----:B------:R-:W1:Y:S02]  /*8f00*/  SHFL.UP P0, R40, R37, 0x10, RZ ;  /* 0x0600000025287989 */ /* 0x000e6400000000ff */
[----:B-1----:R-:W-:Y:S02]  /*8f10*/  @P0 IADD3 R40, PT, PT, R37, R40, RZ ;  /* 0x0000002825280210 */ /* 0x002fe40007ffe0ff */
[C---:B------:R-:W-:Y:S02]  /*8f20*/  ISETP.NE.AND P0, PT, R16.reuse, 0x2, PT ;  /* 0x000000021000780c */ /* 0x040fe40003f05270 */
[----:B------:R-:W-:Y:S01]  /*8f30*/  IADD3 R33, PT, PT, -R33, R40, RZ ;  /* 0x0000002821217210 */ /* 0x000fe20007ffe1ff */
[----:B------:R-:W-:Y:S01]  /*8f40*/  @!P1 STS [R20+0x1200], R40 ;  /* 0x0012002814009388 */ /* 0x000fe20000000800 */
[----:B------:R-:W-:Y:S01]  /*8f50*/  BAR.SYNC.DEFER_BLOCKING 0x0 ;  /* 0x0000000000007b1d */ /* 0x000fe20000010000 */
[----:B------:R-:W-:-:S05]  /*8f60*/  ISETP.NE.AND P1, PT, R16, 0x1, PT ;  /* 0x000000011000780c */ /* 0x000fca0003f25270 */
[----:B------:R-:W1:Y:S02]  /*8f70*/  LDS.128 R4, [R46+0x3a10] ;  /* 0x003a10002e047984 */ /* 0x000e640000000c00 */
[C---:B-1----:R-:W-:Y:S02]  /*8f80*/  SEL R38, R4.reuse, R51, !P1 ;  /* 0x0000003304267207 */ /* 0x042fe40004800000 */
[----:B------:R-:W-:Y:S02]  /*8f90*/  IADD3 R5, PT, PT, R4, R5, RZ ;  /* 0x0000000504057210 */ /* 0x000fe40007ffe0ff */
[C---:B------:R-:W-:Y:S02]  /*8fa0*/  ISETP.GT.U32.AND P1, PT, R2.reuse, 0x1f, PT ;  /* 0x0000001f0200780c */ /* 0x040fe40003f24070 */
[----:B------:R-:W-:Y:S02]  /*8fb0*/  SEL R38, R5, R38, !P0 ;  /* 0x0000002605267207 */ /* 0x000fe40004000000 */
[----:B------:R-:W-:-:S02]  /*8fc0*/  ISETP.GT.U32.OR P0, PT, R2, 0x1f, P2 ;  /* 0x0000001f0200780c */ /* 0x000fc40001704470 */
[----:B------:R-:W-:Y:S02]  /*8fd0*/  IADD3 R6, PT, PT, R6, R5, RZ ;  /* 0x0000000506067210 */ /* 0x000fe40007ffe0ff */
[----:B------:R-:W-:Y:S02]  /*8fe0*/  SEL R4, R33, RZ, P2 ;  /* 0x000000ff21047207 */ /* 0x000fe40001000000 */
[----:B------:R-:W-:Y:S02]  /*8ff0*/  SEL R51, R6, R38, !P3 ;  /* 0x0000002606337207 */ /* 0x000fe40005800000 */
[----:B------:R-:W-:Y:S02]  /*9000*/  IADD3 R7, PT, PT, R7, R6, RZ ;  /* 0x0000000607077210 */ /* 0x000fe40007ffe0ff */
[----:B------:R-:W-:Y:S02]  /*9010*/  @P1 IADD3 R33, PT, PT, R51, R4, RZ ;  /* 0x0000000433211210 */ /* 0x000fe40007ffe0ff */
[----:B------:R-:W-:-:S02]  /*9020*/  ISETP.NE.AND P1, PT, R2, RZ, PT ;  /* 0x000000ff0200720c */ /* 0x000fc40003f25270 */
[----:B------:R-:W-:-:S05]  /*9030*/  @!P0 SHF.L.U32 R33, R7, 0x10, RZ ;  /* 0x0000001007218819 */ /* 0x000fca00000006ff */
[----:B------:R-:W-:Y:S01]  /*9040*/  @!P0 STS [R46+0x3a24], R33 ;  /* 0x003a24212e008388 */ /* 0x000fe20000000800 */
[----:B------:R-:W-:Y:S06]  /*9050*/  BAR.SYNC.DEFER_BLOCKING 0x0 ;  /* 0x0000000000007b1d */ /* 0x000fec0000010000 */
[----:B------:R-:W1:Y:S02]  /*9060*/  LDS R4, [R46+0x3a24] ;  /* 0x003a24002e047984 */ /* 0x000e640000000800 */
[----:B-1----:R-:W-:Y:S02]  /*9070*/  SEL R4, R4, RZ, P1 ;  /* 0x000000ff04047207 */ /* 0x002fe40000800000 */
[----:B------:R-:W-:-:S02]  /*9080*/  ISETP.GT.U32.AND P1, PT, R26, 0x1b, PT ;  /* 0x0000001b1a00780c */ /* 0x000fc40003f24070 */
[----:B------:R-:W-:-:S04]  /*9090*/  IADD3 R5, PT, PT, R4, R33, RZ ;  /* 0x0000002104057210 */ /* 0x000fc80007ffe0ff */
[-C--:B------:R-:W-:Y:S01]  /*90a0*/  IADD3 R7, PT, PT, R28, R5.reuse, RZ ;  /* 0x000000051c077210 */ /* 0x080fe20007ffe0ff */
[----:B------:R-:W-:Y:S01]  /*90b0*/  STS [R18], R5 ;  /* 0x0000000512007388 */ /* 0x000fe20000000800 */
[-C--:B------:R-:W-:Y:S02]  /*90c0*/  IADD3 R35, PT, PT, R35, R5.reuse, RZ ;  /* 0x0000000523237210 */ /* 0x080fe40007ffe0ff */
[-C--:B------:R-:W-:Y:S01]  /*90d0*/  IADD3 R37, PT, PT, R34, R5.reuse, RZ ;  /* 0x0000000522257210 */ /* 0x080fe20007ffe0ff */
[----:B------:R-:W-:Y:S01]  /*90e0*/  STS [R18+0x4], R7 ;  /* 0x0000040712007388 */ /* 0x000fe20000000800 */
[-C--:B------:R-:W-:Y:S02]  /*90f0*/  IADD3 R43, PT, PT, R36, R5.reuse, RZ ;  /* 0x00000005242b7210 */ /* 0x080fe40007ffe0ff */
[-C--:B------:R-:W-:Y:S01]  /*9100*/  IADD3 R29, PT, PT, R29, R5.reuse, RZ ;  /* 0x000000051d1d7210 */ /* 0x080fe20007ffe0ff */
[----:B------:R-:W-:Y:S01]  /*9110*/  STS [R18+0x8], R35 ;  /* 0x0000082312007388 */ /* 0x000fe20000000800 */
[----:B------:R-:W-:-:S02]  /*9120*/  IADD3 R33, PT, PT, R30, R5, RZ ;  /* 0x000000051e217210 */ /* 0x000fc40007ffe0ff */
[-C--:B------:R-:W-:Y:S01]  /*9130*/  IADD3 R31, PT, PT, R31, R5.reuse, RZ ;  /* 0x000000051f1f7210 */ /* 0x080fe20007ffe0ff */
[----:B------:R-:W-:Y:S01]  /*9140*/  STS [R18+0xc], R37 ;  /* 0x00000c2512007388 */ /* 0x000fe20000000800 */
[----:B------:R-:W-:Y:S02]  /*9150*/  IADD3 R45, PT, PT, R32, R5, RZ ;  /* 0x00000005202d7210 */ /* 0x000fe40007ffe0ff */
[----:B------:R-:W-:Y:S01]  /*9160*/  @!P1 IADD3 R26, PT, PT, R26, 0x4, RZ ;  /* 0x000000041a1a9810 */ /* 0x000fe20007ffe0ff */
[----:B------:R-:W-:Y:S04]  /*9170*/  STS [R18+0x10], R43 ;  /* 0x0000102b12007388 */ /* 0x000fe80000000800 */
[----:B------:R-:W-:Y:S04]  /*9180*/  STS [R18+0x14], R29 ;  /* 0x0000141d12007388 */ /* 0x000fe80000000800 */
[----:B------:R-:W-:Y:S04]  /*9190*/  STS [R18+0x18], R33 ;  /* 0x0000182112007388 */ /* 0x000fe80000000800 */
[----:B------:R-:W-:Y:S04]  /*91a0*/  STS [R18+0x1c], R31 ;  /* 0x00001c1f12007388 */ /* 0x000fe80000000800 */
[----:B------:R-:W-:Y:S01]  /*91b0*/  STS [R18+0x20], R45 ;  /* 0x0000202d12007388 */ /* 0x000fe20000000800 */
[----:B------:R-:W-:Y:S06]  /*91c0*/  BAR.SYNC.DEFER_BLOCKING 0x0 ;  /* 0x0000000000007b1d */ /* 0x000fec0000010000 */
[----:B------:R-:W1:Y:S02]  /*91d0*/  LDS.U16 R4, [R47+0x2] ;  /* 0x000002002f047984 */ /* 0x000e640000000400 */
[----:B-1----:R-:W-:-:S04]  /*91e0*/  IADD3 R4, PT, PT, R49, R4, RZ ;  /* 0x0000000431047210 */ /* 0x002fc80007ffe0ff */
[----:B------:R-:W-:Y:S01]  /*91f0*/  LEA R4, R4, R19, 0x2 ;  /* 0x0000001304047211 */ /* 0x000fe200078e10ff */
[----:B------:R-:W-:Y:S06]  /*9200*/  BAR.SYNC.DEFER_BLOCKING 0x0 ;  /* 0x0000000000007b1d */ /* 0x000fec0000010000 */
[----:B------:R1:W-:Y:S02]  /*9210*/  STS [R4], R17 ;  /* 0x0000001104007388 */ /* 0x0003e40000000800 */
[----:B------:R-:W-:Y:S06]  /*9220*/  BAR.SYNC.DEFER_BLOCKING 0x0 ;  /* 0x0000000000007b1d */ /* 0x000fec0000010000 */
[----:B------:R1:W2:Y:S02]  /*9230*/  LDS R17, [R27] ;  /* 0x000000001b117984 */ /* 0x0002a40000000800 */
[----:B------:R-:W-:Y:S06]  /*9240*/  BAR.SYNC.DEFER_BLOCKING 0x0 ;  /* 0x0000000000007b1d */ /* 0x000fec0000010000 */
[----:B------:R1:W-:Y:S02]  /*9250*/  STS [R4], R24 ;  /* 0x0000001804007388 */ /* 0x0003e40000000800 */
[----:B------:R-:W-:Y:S06]  /*9260*/  BAR.SYNC.DEFER_BLOCKING 0x0 ;  /* 0x0000000000007b1d */ /* 0x000fec0000010000 */
[----:B------:R1:W3:Y:S02]  /*9270*/  LDS R24, [R27] ;  /* 0x000000001b187984 */ /* 0x0002e40000000800 */
[----:B------:R-:W-:Y:S06]  /*9280*/  @!P1 BAR.SYNC.DEFER_BLOCKING 0x0 ;  /* 0x0000000000009b1d */ /* 0x000fec0000010000 */
[----:B------:R-:W-:Y:S05]  /*9290*/  @!P1 BRA `(.L_x_126) ;  /* 0xfffffff800449947 */ /* 0x000fea000383ffff */
[----:B------:R-:W4:Y:S01]  /*92a0*/  I2F.U32.RP R19, R3 ;  /* 0x0000000300137306 */ /* 0x000f220000209000 */
[C---:B------:R-:W-:Y:S01]  /*92b0*/  IADD3 R18, PT, PT, R41.reuse, R3, RZ ;  /* 0x0000000329127210 */ /* 0x040fe20007ffe0ff */
[----:B------:R-:W-:Y:S01]  /*92c0*/  BAR.SYNC.DEFER_BLOCKING 0x0 ;  /* 0x0000000000007b1d */ /* 0x000fe20000010000 */
[----:B------:R-:W-:Y:S02]  /*92d0*/  ISETP.GT.U32.AND P3, PT, R41, 0x1f, PT ;  /* 0x0000001f2900780c */ /* 0x000fe40003f64070 */
[C---:B------:R-:W-:Y:S02]  /*92e0*/  ISETP.GE.U32.AND P1, PT, R18.reuse, 0x200, PT ;  /* 0x000002001200780c */ /* 0x040fe40003f26070 */
[C---:B------:R-:W-:Y:S02]  /*92f0*/  VIMNMX.U32 R7, PT, PT, R18.reuse, 0x200, !PT ;  /* 0x0000020012077848 */ /* 0x040fe40007fe0000 */
[----:B------:R-:W-:Y:S02]  /*9300*/  ISETP.NE.U32.AND P5, PT, R3, RZ, PT ;  /* 0x000000ff0300720c */ /* 0x000fe40003fa5070 */
[----:B------:R-:W-:-:S02]  /*9310*/  IADD3 R7, PT, PT, -R18, R7, RZ ;  /* 0x0000000712077210 */ /* 0x000fc40007ffe1ff */
[----:B------:R-:W-:Y:S01]  /*9320*/  IADD3 R20, PT, PT, R22, R39, RZ ;  /* 0x0000002716147210 */ /* 0x000fe20007ffe0ff */
[----:B------:R-:W-:Y:S01]  /*9330*/  HFMA2 R22, -RZ, RZ, 0, 0 ;  /* 0x00000000ff167431 */ /* 0x000fe200000001ff */
[----:B----4-:R-:W1:Y:S01]  /*9340*/  MUFU.RCP R19, R19 ;  /* 0x0000001300137308 */ /* 0x010e620000001000 */
[----:B--2---:R-:W-:Y:S02]  /*9350*/  @!P3 ISETP.GT.AND P4, PT, R17, -0x1, PT ;  /* 0xffffffff1100b80c */ /* 0x004fe40003f84270 */
[----:B------:R-:W-:Y:S01]  /*9360*/  LEA R20, R20, R21, 0x1 ;  /* 0x0000001514147211 */ /* 0x000fe200078e08ff */
[----:B---3--:R-:W-:Y:S01]  /*9370*/  @!P3 STS [R23+0x80], R24 ;  /* 0x000080181700b388 */ /* 0x008fe20000000800 */
[----:B-1----:R-:W-:-:S04]  /*9380*/  IADD3 R4, PT, PT, R19, 0xffffffe, RZ ;  /* 0x0ffffffe13047810 */ /* 0x002fc80007ffe0ff */
[----:B------:R1:W2:Y:S02]  /*9390*/  F2I.FTZ.U32.TRUNC.NTZ R5, R4 ;  /* 0x0000000400057305 */ /* 0x0002a4000021f000 */
[----:B-1----:R-:W-:Y:S02]  /*93a0*/  MOV R4, RZ ;  /* 0x000000ff00047202 */ /* 0x002fe40000000f00 */
[----:B--2---:R-:W-:-:S05]  /*93b0*/  IADD3 R6, PT, PT, RZ, -R5, RZ ;  /* 0x80000005ff067210 */ /* 0x004fca0007ffe0ff */
[----:B------:R-:W-:Y:S01]  /*93c0*/  IMAD R27, R6, R3, RZ ;  /* 0x00000003061b7224 */ /* 0x000fe200078e02ff */
[C---:B------:R-:W-:Y:S02]  /*93d0*/  IADD3 R6, PT, PT, R7.reuse, -0x1, RZ ;  /* 0xffffffff07067810 */ /* 0x040fe40007ffe0ff */
[----:B------:R-:W-:Y:S01]  /*93e0*/  @P1 IADD3 R6, PT, PT, R7, RZ, RZ ;  /* 0x000000ff07061210 */ /* 0x000fe20007ffe0ff */
[----:B------:R-:W-:-:S06]  /*93f0*/  IMAD.HI.U32 R5, R5, R27, R4 ;  /* 0x0000001b05057227 */ /* 0x000fcc00078e0004 */
[----:B------:R-:W-:Y:S01]  /*9400*/  IMAD.HI.U32 R26, R5, R6, RZ ;  /* 0x00000006051a7227 */ /* 0x000fe200078e00ff */
[----:B------:R-:W-:-:S04]  /*9410*/  IADD3 R5, PT, PT, R42, 0x3a30, RZ ;  /* 0x00003a302a057810 */ /* 0x000fc80007ffe0ff */
[----:B------:R-:W-:Y:S02]  /*9420*/  IADD3 R4, PT, PT, -R26, RZ, RZ ;  /* 0x000000ff1a047210 */ /* 0x000fe40007ffe1ff */
[----:B------:R-:W-:-:S03]  /*9430*/  LEA R5, R44, R5, 0x18 ;  /* 0x000000052c057211 */ /* 0x000fc600078ec0ff */
[----:B------:R-:W-:Y:S01]  /*9440*/  IMAD R6, R3, R4, R6 ;  /* 0x0000000403067224 */ /* 0x000fe200078e0206 */
[----:B------:R-:W-:-:S04]  /*9450*/  @!P3 MOV R4, 0xffffffff ;  /* 0xffffffff0004b802 */ /* 0x000fc80000000f00 */
[----:B------:R-:W-:Y:S02]  /*9460*/  ISETP.GE.U32.AND P2, PT, R6, R3, PT ;  /* 0x000000030600720c */ /* 0x000fe40003f46070 */
[----:B------:R-:W-:-:S04]  /*9470*/  @!P3 SEL R4, R4, 0x80000000, P4 ;  /* 0x800000000404b807 */ /* 0x000fc80002000000 */
[----:B------:R-:W-:Y:S01]  /*9480*/  @!P3 LOP3.LUT R4, R4, R17, RZ, 0x3c, !PT ;  /* 0x000000110404b212 */ /* 0x000fe200078e3cff */
[----:B------:R-:W-:Y:S01]  /*9490*/  IMAD R17, R2, 0x28, R5 ;  /* 0x0000002802117824 */ /* 0x000fe200078e0205 */
[----:B------:R-:W-:-:S03]  /*94a0*/  SEL R5, RZ, 0x1, P1 ;  /* 0x00000001ff057807 */ /* 0x000fc60000800000 */
[----:B------:R1:W-:Y:S01]  /*94b0*/  @!P3 STS [R23], R4 ;  /* 0x000000041700b388 */ /* 0x0003e20000000800 */
[----:B------:R-:W-:Y:S01]  /*94c0*/  IMAD R19, R2, -0x24, R17 ;  /* 0xffffffdc02137824 */ /* 0x000fe200078e0211 */
[-C--:B------:R-:W-:Y:S02]  /*94d0*/  @P2 IADD3 R6, PT, PT, R6, -R3.reuse, RZ ;  /* 0x8000000306062210 */ /* 0x080fe40007ffe0ff */
[----:B------:R-:W-:Y:S01]  /*94e0*/  @P2 IADD3 R26, PT, PT, R26, 0x1, RZ ;  /* 0x000000011a1a2810 */ /* 0x000fe20007ffe0ff */
[----:B------:R-:W-:Y:S01]  /*94f0*/  BAR.SYNC.DEFER_BLOCKING 0x0 ;  /* 0x0000000000007b1d */ /* 0x000fe20000010000 */
[----:B------:R-:W-:Y:S02]  /*9500*/  ISETP.GE.U32.AND P4, PT, R6, R3, PT ;  /* 0x000000030600720c */ /* 0x000fe40003f86070 */
[----:B------:R-:W-:Y:S02]  /*9510*/  LEA R27, R2, R19, 0x5 ;  /* 0x00000013021b7211 */ /* 0x000fe400078e28ff */
[----:B-1----:R-:W-:-:S09]  /*9520*/  IADD3 R23, PT, PT, R18, R3, RZ ;  /* 0x0000000312177210 */ /* 0x002fd20007ffe0ff */
[----:B------:R-:W-:Y:S02]  /*9530*/  @P4 IADD3 R26, PT, PT, R26, 0x1, RZ ;  /* 0x000000011a1a4810 */ /* 0x000fe40007ffe0ff */
[----:B------:R-:W-:-:S04]  /*9540*/  @!P5 LOP3.LUT R26, RZ, R3, RZ, 0x33, !PT ;  /* 0x00000003ff1ad212 */ /* 0x000fc800078e33ff */
[----:B------:R-:W-:-:S07]  /*9550*/  IADD3 R21, PT, PT, R5, R26, RZ ;  /* 0x0000001a05157210 */ /* 0x000fce0007ffe0ff */
.L_x_134:
[----:B-1----:R-:W1:Y:S01]  /*9560*/  S2R R5, SR_CgaCtaId ;  /* 0x0000000000057919 */ /* 0x002e620000008800 */
[----:B------:R-:W-:Y:S01]  /*9570*/  MOV R4, 0x400 ;  /* 0x0000040000047802 */ /* 0x000fe20000000f00 */
[----:B--23--:R-:W2:Y:S01]  /*9580*/  LDC.64 R30, c[0x0][0x388] ;  /* 0x0000e200ff1e7b82 */ /* 0x00cea20000000a00 */
[----:B------:R-:W-:Y:S02]  /*9590*/  SHF.R.U32.HI R33, RZ, 0x2, R41 ;  /* 0x00000002ff217819 */ /* 0x000fe40000011629 */
[----:B------:R-:W-:Y:S02]  /*95a0*/  IADD3 R4, PT, PT, R4, 0x4e40, RZ ;  /* 0x00004e4004047810 */ /* 0x000fe40007ffe0ff */
[----:B------:R-:W-:Y:S02]  /*95b0*/  LOP3.LUT R33, R33, 0x3ffffffc, RZ, 0xc0, !PT ;  /* 0x3ffffffc21217812 */ /* 0x000fe400078ec0ff */
[----:B------:R-:W-:Y:S02]  /*95c0*/  SHF.L.U32 R28, R41, 0x3, RZ ;  /* 0x00000003291c7819 */ /* 0x000fe400000006ff */
[----:B------:R-:W-:-:S02]  /*95d0*/  MOV R32, 0x1 ;  /* 0x0000000100207802 */ /* 0x000fc40000000f00 */
[----:B------:R-:W-:Y:S02]  /*95e0*/  LOP3.LUT R28, R28, 0x78, RZ, 0xc0, !PT ;  /* 0x000000781c1c7812 */ /* 0x000fe400078ec0ff */
[----:B-1----:R-:W-:-:S04]  /*95f0*/  LEA R26, R5, R4, 0x18 ;  /* 0x00000004051a7211 */ /* 0x002fc800078ec0ff */
[----:B------:R-:W-:-:S06]  /*9600*/  LEA R24, R22, R26, 0x2 ;  /* 0x0000001a16187211 */ /* 0x000fcc00078e10ff */
[----:B------:R-:W1:Y:S02]  /*9610*/  LDS R24, [R24+0x4080] ;  /* 0x0040800018187984 */ /* 0x000e640000000800 */
[----:B-1----:R-:W-:-:S05]  /*9620*/  IMAD R4, R24, 0x500, R33 ;  /* 0x0000050018047824 */ /* 0x002fca00078e0221 */
[----:B------:R-:W-:-:S05]  /*9630*/  LEA R35, R4, R25, 0xc ;  /* 0x0000001904237211 */ /* 0x000fca00078e60ff */
[----:B--2---:R-:W-:-:S03]  /*9640*/  IMAD.WIDE R4, R35, 0x2, R30 ;  /* 0x0000000223047825 */ /* 0x004fc600078e021e */
[C---:B------:R-:W-:Y:S02]  /*9650*/  IADD3 R6, P1, PT, R4.reuse, 0x2000, RZ ;  /* 0x0000200004067810 */ /* 0x040fe40007f3e0ff */
[----:B------:R-:W-:Y:S01]  /*9660*/  @!PT LDS RZ, [RZ] ;  /* 0x00000000fffff984 */ /* 0x000fe20000000800 */
[----:B------:R-:W-:Y:S01]  /*9670*/  @!PT LDS RZ, [RZ] ;  /* 0x00000000fffff984 */ /* 0x000fe20000000800 */
[----:B------:R-:W-:Y:S01]  /*9680*/  @!PT LDS RZ, [RZ] ;  /* 0x00000000fffff984 */ /* 0x000fe20000000800 */
[----:B------:R1:W-:Y:S01]  /*9690*/  LDGSTS.E.BYPASS.128 [R20], desc[UR36][R4.64] ;  /* 0x0000000004147fae */ /* 0x0003e2000b981824 */
[C---:B------:R-:W-:Y:S02]  /*96a0*/  IADD3 R36, P2, PT, R4.reuse, 0x4000, RZ ;  /* 0x0000400004247810 */ /* 0x040fe40007f5e0ff */
[----:B------:R-:W-:Y:S02]  /*96b0*/  IADD3 R38, P3, PT, R4, 0x6000, RZ ;  /* 0x0000600004267810 */ /* 0x000fe40007f7e0ff */
[-C--:B------:R-:W-:Y:S02]  /*96c0*/  IADD3.X R7, PT, PT, RZ, R5.reuse, RZ, P1, !PT ;  /* 0x00000005ff077210 */ /* 0x080fe40000ffe4ff */
[-C--:B------:R-:W-:Y:S02]  /*96d0*/  IADD3.X R37, PT, PT, RZ, R5.reuse, RZ, P2, !PT ;  /* 0x00000005ff257210 */ /* 0x080fe400017fe4ff */
[----:B------:R-:W-:Y:S01]  /*96e0*/  IADD3.X R39, PT, PT, RZ, R5, RZ, P3, !PT ;  /* 0x00000005ff277210 */ /* 0x000fe20001ffe4ff */
[----:B------:R1:W-:Y:S04]  /*96f0*/  LDGSTS.E.BYPASS.128 [R20+0x100], desc[UR36][R6.64] ;  /* 0x0010000006147fae */ /* 0x0003e8000b981824 */
[----:B------:R1:W-:Y:S04]  /*9700*/  LDGSTS.E.BYPASS.128 [R20+0x200], desc[UR36][R36.64] ;  /* 0x0020000024147fae */ /* 0x0003e8000b981824 */
[----:B------:R1:W-:Y:S04]  /*9710*/  LDGSTS.E.BYPASS.128 [R20+0x300], desc[UR36][R38.64] ;  /* 0x0030000026147fae */ /* 0x0003e8000b981824 */
[----:B------:R-:W0:Y:S02]  /*9720*/  LDGDEPBAR ;  /* 0x00000000000079af */ /* 0x000e240000000000 */
.L_x_127:
[C---:B-1----:R-:W-:Y:S02]  /*9730*/  SHF.L.U32 R4, R32.reuse, 0xc, RZ ;  /* 0x0000000c20047819 */ /* 0x042fe400000006ff */
[----:B------:R-:W-:Y:S02]  /*9740*/  LEA R5, R32, R35, 0x11 ;  /* 0x0000002320057211 */ /* 0x000fe400078e88ff */
[----:B------:R-:W-:Y:S02]  /*9750*/  LOP3.LUT R6, R4, 0x1000, RZ, 0xc0, !PT ;  /* 0x0000100004067812 */ /* 0x000fe400078ec0ff */
[----:B------:R-:W-:Y:S01]  /*9760*/  IADD3 R40, PT, PT, R32, -0x1, RZ ;  /* 0xffffffff20287810 */ /* 0x000fe20007ffe0ff */
[----:B------:R-:W-:Y:S01]  /*9770*/  IMAD.WIDE R4, R5, 0x2, R30 ;  /* 0x0000000205047825 */ /* 0x000fe200078e021e */
[----:B------:R-:W-:Y:S02]  /*9780*/  LEA R7, R33, R6, 0x7 ;  /* 0x0000000621077211 */ /* 0x000fe400078e38ff */
[----:B------:R-:W-:-:S02]  /*9790*/  SHF.L.U32 R34, R40, 0xc, RZ ;  /* 0x0000000c28227819 */ /* 0x000fc400000006ff */
[----:B------:R-:W-:Y:S02]  /*97a0*/  IADD3 R7, PT, PT, R28, R7, RZ ;  /* 0x000000071c077210 */ /* 0x000fe40007ffe0ff */
[C---:B------:R-:W-:Y:S02]  /*97b0*/  IADD3 R6, P1, PT, R4.reuse, 0x2000, RZ ;  /* 0x0000200004067810 */ /* 0x040fe40007f3e0ff */
[C---:B--2---:R-:W-:Y:S02]  /*97c0*/  IADD3 R36, P2, PT, R4.reuse, 0x4000, RZ ;  /* 0x0000400004247810 */ /* 0x044fe40007f5e0ff */
[----:B------:R-:W-:Y:S02]  /*97d0*/  IADD3 R38, P3, PT, R4, 0x6000, RZ ;  /* 0x0000600004267810 */ /* 0x000fe40007f7e0ff */
[----:B------:R-:W-:Y:S02]  /*97e0*/  LEA R43, R7, R26, 0x1 ;  /* 0x0000001a072b7211 */ /* 0x000fe400078e08ff */
[----:B------:R-:W-:-:S02]  /*97f0*/  IADD3.X R7, PT, PT, RZ, R5, RZ, P1, !PT ;  /* 0x00000005ff077210 */ /* 0x000fc40000ffe4ff */
[-C--:B------:R-:W-:Y:S01]  /*9800*/  IADD3.X R37, PT, PT, RZ, R5.reuse, RZ, P2, !PT ;  /* 0x00000005ff257210 */ /* 0x080fe200017fe4ff */
[----:B------:R-:W-:Y:S01]  /*9810*/  @!PT LDS RZ, [RZ] ;  /* 0x00000000fffff984 */ /* 0x000fe20000000800 */
[----:B------:R-:W-:Y:S01]  /*9820*/  @!PT LDS RZ, [RZ] ;  /* 0x00000000fffff984 */ /* 0x000fe20000000800 */
[----:B------:R-:W-:Y:S01]  /*9830*/  @!PT LDS RZ, [RZ] ;  /* 0x00000000fffff984 */ /* 0x000fe20000000800 */
[----:B------:R-:W-:Y:S01]  /*9840*/  LDGSTS.E.BYPASS.128 [R43], desc[UR36][R4.64] ;  /* 0x00000000042b7fae */ /* 0x000fe2000b981824 */
[----:B------:R-:W-:Y:S02]  /*9850*/  IADD3.X R39, PT, PT, RZ, R5, RZ, P3, !PT ;  /* 0x00000005ff277210 */ /* 0x000fe40001ffe4ff */
[----:B------:R-:W-:Y:S01]  /*9860*/  LOP3.LUT R34, R34, 0x1000, RZ, 0xc0, !PT ;  /* 0x0000100022227812 */ /* 0x000fe200078ec0ff */
[----:B------:R1:W-:Y:S01]  /*9870*/  LDGSTS.E.BYPASS.128 [R43+0x100], desc[UR36][R6.64] ;  /* 0x00100000062b7fae */ /* 0x0003e2000b981824 */
[----:B------:R-:W-:Y:S02]  /*9880*/  IADD3 R32, PT, PT, R32, 0x1, RZ ;  /* 0x0000000120207810 */ /* 0x000fe40007ffe0ff */
[----:B------:R-:W-:Y:S01]  /*9890*/  LEA R45, R33, R34, 0x7 ;  /* 0x00000022212d7211 */ /* 0x000fe200078e38ff */
[----:B------:R2:W-:Y:S01]  /*98a0*/  LDGSTS.E.BYPASS.128 [R43+0x200], desc[UR36][R36.64] ;  /* 0x00200000242b7fae */ /* 0x0005e2000b981824 */
[----:B------:R-:W-:-:S02]  /*98b0*/  ISETP.NE.AND P1, PT, R32, 0x28, PT ;  /* 0x000000282000780c */ /* 0x000fc40003f25270 */
[----:B------:R-:W-:Y:S01]  /*98c0*/  IADD3 R45, PT, PT, R28, R45, RZ ;  /* 0x0000002d1c2d7210 */ /* 0x000fe20007ffe0ff */
[----:B------:R3:W-:Y:S03]  /*98d0*/  LDGSTS.E.BYPASS.128 [R43+0x300], desc[UR36][R38.64] ;  /* 0x00300000262b7fae */ /* 0x0007e6000b981824 */
[----:B------:R-:W-:Y:S01]  /*98e0*/  LEA R34, R45, R26, 0x1 ;  /* 0x0000001a2d227211 */ /* 0x000fe200078e08ff */
[----:B------:R-:W0:Y:S01]  /*98f0*/  LDGDEPBAR ;  /* 0x00000000000079af */ /* 0x000e220000000000 */
[----:B------:R-:W-:-:S04]  /*9900*/  DEPBAR.LE SB0, 0x1 ;  /* 0x000080400000791a */ /* 0x000fc80000000000 */
[----:B------:R-:W-:Y:S06]  /*9910*/  BAR.SYNC.DEFER_BLOCKING 0x0 ;  /* 0x0000000000007b1d */ /* 0x000fec0000010000 */
[----:B-1----:R-:W2:Y:S02]  /*9920*/  LDS.128 R4, [R34] ;  /* 0x0000000022047984 */ /* 0x002ea40000000c00 */
[--C-:B--2---:R-:W-:Y:S02]  /*9930*/  HADD2.F32 R37, -RZ, R4.reuse.H0_H0 ;  /* 0x20000004ff257230 */ /* 0x104fe40000004100 */
[----:B------:R-:W-:-:S02]  /*9940*/  HADD2.F32 R4, -RZ, R4.H1_H1 ;  /* 0x30000004ff047230 */ /* 0x000fc40000004100 */
[----:B------:R-:W-:Y:S02]  /*9950*/  HADD2.F32 R36, -RZ, R5.H0_H0 ;  /* 0x20000005ff247230 */ /* 0x000fe40000004100 */
[----:B------:R-:W-:-:S04]  /*9960*/  FFMA R37, R0, R37, RZ ;  /* 0x0000002500257223 */ /* 0x000fc800000000ff */
[----:B------:R-:W-:Y:S01]  /*9970*/  FFMA R4, R8, R4, R37 ;  /* 0x0000000408047223 */ /* 0x000fe20000000025 */
[----:B------:R-:W-:-:S03]  /*9980*/  HADD2.F32 R37, -RZ, R5.H1_H1 ;  /* 0x30000005ff257230 */ /* 0x000fc60000004100 */
[----:B------:R-:W-:Y:S01]  /*9990*/  FFMA R5, R9, R36, R4 ;  /* 0x0000002409057223 */ /* 0x000fe20000000004 */
[--C-:B------:R-:W-:Y:S02]  /*99a0*/  HADD2.F32 R36, -RZ, R6.reuse.H0_H0 ;  /* 0x20000006ff247230 */ /* 0x100fe40000004100 */
[----:B------:R-:W-:Y:S02]  /*99b0*/  HADD2.F32 R6, -RZ, R6.H1_H1 ;  /* 0x30000006ff067230 */ /* 0x000fe40000004100 */
[----:B------:R-:W-:Y:S01]  /*99c0*/  FFMA R4, R10, R37, R5 ;  /* 0x000000250a047223 */ /* 0x000fe20000000005 */
[----:B------:R-:W-:-:S03]  /*99d0*/  LEA R37, R40, R33, 0x5 ;  /* 0x0000002128257211 */ /* 0x000fc600078e28ff */
[----:B------:R-:W-:Y:S01]  /*99e0*/  FFMA R5, R11, R36, R4 ;  /* 0x000000240b057223 */ /* 0x000fe20000000004 */
[--C-:B------:R-:W-:Y:S01]  /*99f0*/  HADD2.F32 R4, -RZ, R7.reuse.H0_H0 ;  /* 0x20000007ff047230 */ /* 0x100fe20000004100 */
[----:B------:R-:W-:Y:S01]  /*9a00*/  LEA R36, R37, R26, 0x2 ;  /* 0x0000001a25247211 */ /* 0x000fe200078e10ff */
[----:B------:R-:W-:Y:S02]  /*9a10*/  HADD2.F32 R7, -RZ, R7.H1_H1 ;  /* 0x30000007ff077230 */ /* 0x000fe40000004100 */
[----:B------:R-:W-:Y:S02]  /*9a20*/  FFMA R6, R12, R6, R5 ;  /* 0x000000060c067223 */ /* 0x000fe40000000005 */
[----:B------:R-:W-:Y:S02]  /*9a30*/  STS [R36+0x5500], R37 ;  /* 0x0055002524007388 */ /* 0x000fe40000000800 */
[----:B------:R-:W-:-:S04]  /*9a40*/  FFMA R5, R13, R4, R6 ;  /* 0x000000040d057223 */ /* 0x000fc80000000006 */
[----:B------:R-:W-:-:S05]  /*9a50*/  FFMA R5, R14, R7, R5 ;  /* 0x000000070e057223 */ /* 0x000fca0000000005 */
[----:B------:R-:W3:Y:S02]  /*9a60*/  SHFL.BFLY PT, R4, R5, 0x8, 0x1f ;  /* 0x0d001f0005047f89 */ /* 0x000ee400000e0000 */
[----:B---3--:R-:W-:-:S05]  /*9a70*/  FADD R38, R5, R4 ;  /* 0x0000000405267221 */ /* 0x008fca0000000000 */
[----:B------:R-:W1:Y:S02]  /*9a80*/  SHFL.BFLY PT, R7, R38, 0x4, 0x1f ;  /* 0x0c801f0026077f89 */ /* 0x000e6400000e0000 */
[----:B-1----:R-:W-:-:S05]  /*9a90*/  FADD R39, R38, R7 ;  /* 0x0000000726277221 */ /* 0x002fca0000000000 */
[----:B------:R-:W1:Y:S02]  /*9aa0*/  SHFL.BFLY PT, R4, R39, 0x2, 0x1f ;  /* 0x0c401f0027047f89 */ /* 0x000e6400000e0000 */
[----:B-1----:R-:W-:-:S05]  /*9ab0*/  FADD R42, R39, R4 ;  /* 0x00000004272a7221 */ /* 0x002fca0000000000 */
[----:B------:R-:W1:Y:S02]  /*9ac0*/  SHFL.BFLY PT, R7, R42, 0x1, 0x1f ;  /* 0x0c201f002a077f89 */ /* 0x000e6400000e0000 */
[----:B-1----:R-:W-:-:S05]  /*9ad0*/  FADD R43, R42, R7 ;  /* 0x000000072a2b7221 */ /* 0x002fca0000000000 */
[----:B------:R-:W-:Y:S04]  /*9ae0*/  STS [R36+0x4100], R43 ;  /* 0x0041002b24007388 */ /* 0x000fe80000000800 */
[----:B------:R-:W1:Y:S02]  /*9af0*/  LDS.128 R4, [R34+0x100] ;  /* 0x0001000022047984 */ /* 0x000e640000000c00 */
[--C-:B-1----:R-:W-:Y:S02]  /*9b00*/  HADD2.F32 R45, -RZ, R4.reuse.H0_H0 ;  /* 0x20000004ff2d7230 */ /* 0x102fe40000004100 */
[----:B------:R-:W-:Y:S02]  /*9b10*/  HADD2.F32 R4, -RZ, R4.H1_H1 ;  /* 0x30000004ff047230 */ /* 0x000fe40000004100 */
[----:B------:R-:W-:-:S02]  /*9b20*/  HADD2.F32 R38, -RZ, R5.H0_H0 ;  /* 0x20000005ff267230 */ /* 0x000fc40000004100 */
[----:B------:R-:W-:Y:S01]  /*9b30*/  FFMA R45, R0, R45, RZ ;  /* 0x0000002d002d7223 */ /* 0x000fe200000000ff */
[----:B------:R-:W-:-:S03]  /*9b40*/  HADD2.F32 R39, -RZ, R5.H1_H1 ;  /* 0x30000005ff277230 */ /* 0x000fc60000004100 */
[----:B------:R-:W-:Y:S01]  /*9b50*/  FFMA R4, R8, R4, R45 ;  /* 0x0000000408047223 */ /* 0x000fe2000000002d */
[----:B------:R-:W-:-:S03]  /*9b60*/  IADD3 R45, PT, PT, R37, 0x1, RZ ;  /* 0x00000001252d7810 */ /* 0x000fc60007ffe0ff */
[----:B------:R-:W-:Y:S01]  /*9b70*/  FFMA R5, R9, R38, R4 ;  /* 0x0000002609057223 */ /* 0x000fe20000000004 */
[--C-:B------:R-:W-:Y:S01]  /*9b80*/  HADD2.F32 R38, -RZ, R6.reuse.H0_H0 ;  /* 0x20000006ff267230 */ /* 0x100fe20000004100 */
[----:B------:R1:W-:Y:S01]  /*9b90*/  STS [R36+0x5504], R45 ;  /* 0x0055042d24007388 */ /* 0x0003e20000000800 */
[----:B------:R-:W-:Y:S02]  /*9ba0*/  HADD2.F32 R6, -RZ, R6.H1_H1 ;  /* 0x30000006ff067230 */ /* 0x000fe40000004100 */
[----:B------:R-:W-:-:S04]  /*9bb0*/  FFMA R4, R10, R39, R5 ;  /* 0x000000270a047223 */ /* 0x000fc80000000005 */
[----:B------:R-:W-:Y:S01]  /*9bc0*/  FFMA R5, R11, R38, R4 ;  /* 0x000000260b057223 */ /* 0x000fe20000000004 */
[--C-:B------:R-:W-:Y:S02]  /*9bd0*/  HADD2.F32 R4, -RZ, R7.reuse.H0_H0 ;  /* 0x20000007ff047230 */ /* 0x100fe40000004100 */
[----:B------:R-:W-:Y:S02]  /*9be0*/  HADD2.F32 R7, -RZ, R7.H1_H1 ;  /* 0x30000007ff077230 */ /* 0x000fe40000004100 */
[----:B------:R-:W-:Y:S01]  /*9bf0*/  FFMA R6, R12, R6, R5 ;  /* 0x000000060c067223 */ /* 0x000fe20000000005 */
[C---:B-1----:R-:W-:Y:S02]  /*9c00*/  IADD3 R45, PT, PT, R37.reuse, 0x2, RZ ;  /* 0x00000002252d7810 */ /* 0x042fe40007ffe0ff */
[----:B------:R-:W-:Y:S01]  /*9c10*/  IADD3 R37, PT, PT, R37, 0x3, RZ ;  /* 0x0000000325257810 */ /* 0x000fe20007ffe0ff */
        /* <DEDUP_REMOVED lines=8> */
[----:B------:R-:W1:Y:S02]  /*9ca0*/  SHFL.BFLY PT, R7, R40, 0x1, 0x1f ;  /* 0x0c201f0028077f89 */ /* 0x000e6400000e0000 */
[----:B-1----:R-:W-:-:S05]  /*9cb0*/  FADD R43, R40, R7 ;  /* 0x00000007282b7221 */ /* 0x002fca0000000000 */
[----:B------:R-:W-:Y:S04]  /*9cc0*/  STS [R36+0x4104], R43 ;  /* 0x0041042b24007388 */ /* 0x000fe80000000800 */
[----:B------:R-:W1:Y:S04]  /*9cd0*/  LDS.128 R4, [R34+0x200] ;  /* 0x0002000022047984 */ /* 0x000e680000000c00 */
[----:B------:R-:W-:Y:S01]  /*9ce0*/  STS [R36+0x5508], R45 ;  /* 0x0055082d24007388 */ /* 0x000fe20000000800 */
[--C-:B-1----:R-:W-:Y:S02]  /*9cf0*/  HADD2.F32 R47, -RZ, R4.reuse.H0_H0 ;  /* 0x20000004ff2f7230 */ /* 0x102fe40000004100 */
[----:B------:R-:W-:-:S02]  /*9d00*/  HADD2.F32 R4, -RZ, R4.H1_H1 ;  /* 0x30000004ff047230 */ /* 0x000fc40000004100 */
[--C-:B------:R-:W-:Y:S02]  /*9d10*/  HADD2.F32 R38, -RZ, R5.reuse.H0_H0 ;  /* 0x20000005ff267230 */ /* 0x100fe40000004100 */
[----:B------:R-:W-:Y:S01]  /*9d20*/  FFMA R47, R0, R47, RZ ;  /* 0x0000002f002f7223 */ /* 0x000fe200000000ff */
[----:B------:R-:W-:-:S03]  /*9d30*/  HADD2.F32 R39, -RZ, R5.H1_H1 ;  /* 0x30000005ff277230 */ /* 0x000fc60000004100 */
[----:B------:R-:W-:-:S04]  /*9d40*/  FFMA R4, R8, R4, R47 ;  /* 0x0000000408047223 */ /* 0x000fc8000000002f */
[----:B------:R-:W-:Y:S01]  /*9d50*/  FFMA R5, R9, R38, R4 ;  /* 0x0000002609057223 */ /* 0x000fe20000000004 */
[--C-:B------:R-:W-:Y:S02]  /*9d60*/  HADD2.F32 R38, -RZ, R6.reuse.H0_H0 ;  /* 0x20000006ff267230 */ /* 0x100fe40000004100 */
[----:B------:R-:W-:Y:S02]  /*9d70*/  HADD2.F32 R6, -RZ, R6.H1_H1 ;  /* 0x30000006ff067230 */ /* 0x000fe40000004100 */
[----:B------:R-:W-:-:S04]  /*9d80*/  FFMA R4, R10, R39, R5 ;  /* 0x000000270a047223 */ /* 0x000fc80000000005 */
[----:B------:R-:W-:Y:S01]  /*9d90*/  FFMA R5, R11, R38, R4 ;  /* 0x000000260b057223 */ /* 0x000fe20000000004 */
[--C-:B------:R-:W-:Y:S02]  /*9da0*/  HADD2.F32 R4, -RZ, R7.reuse.H0_H0 ;  /* 0x20000007ff047230 */ /* 0x100fe40000004100 */
[----:B------:R-:W-:Y:S02]  /*9db0*/  HADD2.F32 R7, -RZ, R7.H1_H1 ;  /* 0x30000007ff077230 */ /* 0x000fe40000004100 */
[----:B------:R-:W-:-:S04]  /*9dc0*/  FFMA R6, R12, R6, R5 ;  /* 0x000000060c067223 */ /* 0x000fc80000000005 */
        /* <DEDUP_REMOVED lines=37> */
[----:B------:R2:W-:Y:S01]  /*a020*/  STS [R36+0x410c], R39 ;  /* 0x00410c2724007388 */ /* 0x0005e20000000800 */
[----:B------:R-:W-:Y:S05]  /*a030*/  @P1 BRA `(.L_x_127) ;  /* 0xfffffff400bc1947 */ /* 0x000fea000383ffff */
[----:B------:R-:W-:-:S04]  /*a040*/  DEPBAR.LE SB0, 0x0 ;  /* 0x000080000000791a */ /* 0x000fc80000000000 */
[----:B------:R-:W-:Y:S01]  /*a050*/  BAR.SYNC.DEFER_BLOCKING 0x0 ;  /* 0x0000000000007b1d */ /* 0x000fe20000010000 */
[----:B------:R-:W-:Y:S02]  /*a060*/  IADD3 R37, PT, PT, R33, 0x4e0, RZ ;  /* 0x000004e021257810 */ /* 0x000fe40007ffe0ff */
[----:B------:R-:W-:-:S03]  /*a070*/  MOV R40, 0xffffffff ;  /* 0xffffffff00287802 */ /* 0x000fc60000000f00 */
[----:B------:R-:W1:Y:S02]  /*a080*/  LDS.128 R4, [R20+0x2000] ;  /* 0x0020000014047984 */ /* 0x000e640000000c00 */
[--C-:B-1----:R-:W-:Y:S02]  /*a090*/  HADD2.F32 R31, -RZ, R4.reuse.H0_H0 ;  /* 0x20000004ff1f7230 */ /* 0x102fe40000004100 */
[----:B------:R-:W-:Y:S02]  /*a0a0*/  HADD2.F32 R4, -RZ, R4.H1_H1 ;  /* 0x30000004ff047230 */ /* 0x000fe40000004100 */
[--C-:B------:R-:W-:Y:S02]  /*a0b0*/  HADD2.F32 R28, -RZ, R5.reuse.H0_H0 ;  /* 0x20000005ff1c7230 */ /* 0x100fe40000004100 */
[----:B------:R-:W-:Y:S01]  /*a0c0*/  FFMA R31, R0, R31, RZ ;  /* 0x0000001f001f7223 */ /* 0x000fe200000000ff */
[----:B------:R-:W-:-:S03]  /*a0d0*/  HADD2.F32 R30, -RZ, R5.H1_H1 ;  /* 0x30000005ff1e7230 */ /* 0x000fc60000004100 */
[----:B------:R-:W-:-:S04]  /*a0e0*/  FFMA R4, R8, R4, R31 ;  /* 0x0000000408047223 */ /* 0x000fc8000000001f */
[----:B------:R-:W-:Y:S01]  /*a0f0*/  FFMA R5, R9, R28, R4 ;  /* 0x0000001c09057223 */ /* 0x000fe20000000004 */
[--C-:B------:R-:W-:Y:S01]  /*a100*/  HADD2.F32 R4, -RZ, R6.reuse.H0_H0 ;  /* 0x20000006ff047230 */ /* 0x100fe20000004100 */
[----:B------:R-:W-:Y:S01]  /*a110*/  LEA R28, R33, R26, 0x2 ;  /* 0x0000001a211c7211 */ /* 0x000fe200078e10ff */
[----:B------:R-:W-:Y:S02]  /*a120*/  HADD2.F32 R6, -RZ, R6.H1_H1 ;  /* 0x30000006ff067230 */ /* 0x000fe40000004100 */
[----:B------:R-:W-:Y:S01]  /*a130*/  FFMA R30, R10, R30, R5 ;  /* 0x0000001e0a1e7223 */ /* 0x000fe20000000005 */
[----:B------:R-:W-:Y:S01]  /*a140*/  IMAD R26, R41, 0x28, R26 ;  /* 0x00000028291a7824 */ /* 0x000fe200078e021a */
[----:B------:R1:W-:Y:S02]  /*a150*/  STS [R28+0x6880], R37 ;  /* 0x006880251c007388 */ /* 0x0003e40000000800 */
[----:B------:R-:W-:Y:S01]  /*a160*/  FFMA R5, R11, R4, R30 ;  /* 0x000000040b057223 */ /* 0x000fe2000000001e */
[----:B------:R-:W-:-:S02]  /*a170*/  HADD2.F32 R4, -RZ, R7.H0_H0 ;  /* 0x20000007ff047230 */ /* 0x000fc40000004100 */
[----:B------:R-:W-:Y:S02]  /*a180*/  HADD2.F32 R7, -RZ, R7.H1_H1 ;  /* 0x30000007ff077230 */ /* 0x000fe40000004100 */
[----:B------:R-:W-:-:S04]  /*a190*/  FFMA R6, R12, R6, R5 ;  /* 0x000000060c067223 */ /* 0x000fc80000000005 */
[----:B------:R-:W-:Y:S01]  /*a1a0*/  FFMA R5, R13, R4, R6 ;  /* 0x000000040d057223 */ /* 0x000fe20000000006 */
[----:B-1----:R-:W-:-:S03]  /*a1b0*/  IADD3 R37, PT, PT, R33, 0x4e1, RZ ;  /* 0x000004e121257810 */ /* 0x002fc60007ffe0ff */
        /* <DEDUP_REMOVED lines=10> */
[----:B------:R-:W2:Y:S04]  /*a260*/  LDS.128 R4, [R20+0x2100] ;  /* 0x0021000014047984 */ /* 0x000ea80000000c00 */
[----:B------:R1:W-:Y:S02]  /*a270*/  STS [R28+0x6884], R37 ;  /* 0x006884251c007388 */ /* 0x0003e40000000800 */
[----:B-1----:R-:W-:Y:S01]  /*a280*/  IADD3 R37, PT, PT, R33, 0x4e2, RZ ;  /* 0x000004e221257810 */ /* 0x002fe20007ffe0ff */
[----:B--2---:R-:W-:-:S02]  /*a290*/  HADD2.F32 R39, -RZ, R4.H0_H0 ;  /* 0x20000004ff277230 */ /* 0x004fc40000004100 */
[----:B------:R-:W-:Y:S02]  /*a2a0*/  HADD2.F32 R4, -RZ, R4.H1_H1 ;  /* 0x30000004ff047230 */ /* 0x000fe40000004100 */
        /* <DEDUP_REMOVED lines=24> */
[----:B------:R2:W-:Y:S02]  /*a430*/  STS [R28+0x6888], R37 ;  /* 0x006888251c007388 */ /* 0x0005e40000000800 */
[----:B--2---:R-:W-:Y:S01]  /*a440*/  IADD3 R37, PT, PT, R33, 0x4e3, RZ ;  /* 0x000004e321257810 */ /* 0x004fe20007ffe0ff */
[----:B-1----:R-:W-:-:S02]  /*a450*/  HADD2.F32 R39, -RZ, R4.H0_H0 ;  /* 0x20000004ff277230 */ /* 0x002fc40000004100 */
        /* <DEDUP_REMOVED lines=50> */
[----:B------:R-:W-:Y:S01]  /*a780*/  STS [R28+0x548c], R35 ;  /* 0x00548c231c007388 */ /* 0x000fe20000000800 */
[----:B------:R-:W-:Y:S06]  /*a790*/  BAR.SYNC.DEFER_BLOCKING 0x0 ;  /* 0x0000000000007b1d */ /* 0x000fec0000010000 */
[----:B------:R-:W1:Y:S04]  /*a7a0*/  LDS.64 R4, [R26+0x4100] ;  /* 0x004100001a047984 */ /* 0x000e680000000a00 */
[----:B------:R-:W2:Y:S04]  /*a7b0*/  LDS.64 R46, [R26+0x4108] ;  /* 0x004108001a2e7984 */ /* 0x000ea80000000a00 */
[----:B------:R-:W3:Y:S04]  /*a7c0*/  LDS.64 R42, [R26+0x4110] ;  /* 0x004110001a2a7984 */ /* 0x000ee80000000a00 */
[----:B------:R-:W4:Y:S04]  /*a7d0*/  LDS.64 R48, [R26+0x4118] ;  /* 0x004118001a307984 */ /* 0x000f280000000a00 */
[----:B------:R-:W5:Y:S04]  /*a7e0*/  LDS.64 R50, [R26+0x4120] ;  /* 0x004120001a327984 */ /* 0x000f680000000a00 */
[----:B------:R1:W4:Y:S04]  /*a7f0*/  LDS.64 R30, [R26+0x5500] ;  /* 0x005500001a1e7984 */ /* 0x0003280000000a00 */
[----:B------:R1:W4:Y:S04]  /*a800*/  LDS.64 R32, [R26+0x5508] ;  /* 0x005508001a207984 */ /* 0x0003280000000a00 */
[----:B------:R1:W4:Y:S04]  /*a810*/  LDS.64 R44, [R26+0x5510] ;  /* 0x005510001a2c7984 */ /* 0x0003280000000a00 */
[----:B------:R1:W5:Y:S04]  /*a820*/  LDS.64 R38, [R26+0x5518] ;  /* 0x005518001a267984 */ /* 0x0003680000000a00 */
[----:B------:R2:W5:Y:S01]  /*a830*/  LDS.64 R36, [R26+0x5520] ;  /* 0x005520001a247984 */ /* 0x0005620000000a00 */
[----:B-1----:R-:W-:-:S02]  /*a840*/  ISETP.GT.AND P1, PT, R4, -0x1, PT ;  /* 0xffffffff0400780c */ /* 0x002fc40003f24270 */
[----:B------:R-:W-:Y:S02]  /*a850*/  ISETP.GT.AND P2, PT, R5, -0x1, PT ;  /* 0xffffffff0500780c */ /* 0x000fe40003f44270 */
[C---:B------:R-:W-:Y:S02]  /*a860*/  SEL R7, R40.reuse, 0x80000000, !P1 ;  /* 0x8000000028077807 */ /* 0x040fe40004800000 */
[----:B------:R-:W-:Y:S02]  /*a870*/  SEL R6, R40, 0x80000000, !P2 ;  /* 0x8000000028067807 */ /* 0x000fe40005000000 */
[----:B--2---:R-:W-:Y:S02]  /*a880*/  ISETP.GT.AND P1, PT, R46, -0x1, PT ;  /* 0xffffffff2e00780c */ /* 0x004fe40003f24270 */
[----:B------:R-:W-:Y:S02]  /*a890*/  ISETP.GT.AND P2, PT, R47, -0x1, PT ;  /* 0xffffffff2f00780c */ /* 0x000fe40003f44270 */
[----:B---3--:R-:W-:-:S02]  /*a8a0*/  ISETP.GT.AND P3, PT, R42, -0x1, PT ;  /* 0xffffffff2a00780c */ /* 0x008fc40003f64270 */
[----:B------:R-:W-:Y:S02]  /*a8b0*/  ISETP.GT.AND P4, PT, R43, -0x1, PT ;  /* 0xffffffff2b00780c */ /* 0x000fe40003f84270 */
[----:B------:R-:W-:Y:S02]  /*a8c0*/  LOP3.LUT R34, R7, R4, RZ, 0x3c, !PT ;  /* 0x0000000407227212 */ /* 0x000fe400078e3cff */
[----:B------:R-:W-:Y:S02]  /*a8d0*/  LOP3.LUT R35, R6, R5, RZ, 0x3c, !PT ;  /* 0x0000000506237212 */ /* 0x000fe400078e3cff */
[C---:B------:R-:W-:Y:S02]  /*a8e0*/  SEL R5, R40.reuse, 0x80000000, !P1 ;  /* 0x8000000028057807 */ /* 0x040fe40004800000 */
[C---:B------:R-:W-:Y:S02]  /*a8f0*/  SEL R4, R40.reuse, 0x80000000, !P2 ;  /* 0x8000000028047807 */ /* 0x040fe40005000000 */
[----:B------:R-:W-:-:S02]  /*a900*/  SEL R7, R40, 0x80000000, !P3 ;  /* 0x8000000028077807 */ /* 0x000fc40005800000 */
[----:B------:R-:W-:Y:S02]  /*a910*/  SEL R6, R40, 0x80000000, !P4 ;  /* 0x8000000028067807 */ /* 0x000fe40006000000 */
[----:B----4-:R-:W-:Y:S02]  /*a920*/  ISETP.GT.AND P1, PT, R48, -0x1, PT ;  /* 0xffffffff3000780c */ /* 0x010fe40003f24270 */
[----:B------:R-:W-:Y:S02]  /*a930*/  ISETP.GT.AND P2, PT, R49, -0x1, PT ;  /* 0xffffffff3100780c */ /* 0x000fe40003f44270 */
[----:B-----5:R-:W-:Y:S02]  /*a940*/  ISETP.GT.AND P3, PT, R50, -0x1, PT ;  /* 0xffffffff3200780c */ /* 0x020fe40003f64270 */
[----:B------:R-:W-:Y:S02]  /*a950*/  ISETP.GT.AND P4, PT, R51, -0x1, PT ;  /* 0xffffffff3300780c */ /* 0x000fe40003f84270 */
[----:B------:R-:W-:-:S02]  /*a960*/  LOP3.LUT R46, R5, R46, RZ, 0x3c, !PT ;  /* 0x0000002e052e7212 */ /* 0x000fc400078e3cff */
[----:B------:R-:W-:Y:S02]  /*a970*/  LOP3.LUT R47, R4, R47, RZ, 0x3c, !PT ;  /* 0x0000002f042f7212 */ /* 0x000fe400078e3cff */
[----:B------:R-:W-:Y:S02]  /*a980*/  LOP3.LUT R42, R7, R42, RZ, 0x3c, !PT ;  /* 0x0000002a072a7212 */ /* 0x000fe400078e3cff */
[----:B------:R-:W-:Y:S02]  /*a990*/  LOP3.LUT R43, R6, R43, RZ, 0x3c, !PT ;  /* 0x0000002b062b7212 */ /* 0x000fe400078e3cff */
[C---:B------:R-:W-:Y:S02]  /*a9a0*/  SEL R5, R40.reuse, 0x80000000, !P1 ;  /* 0x8000000028057807 */ /* 0x040fe40004800000 */
[C---:B------:R-:W-:Y:S02]  /*a9b0*/  SEL R4, R40.reuse, 0x80000000, !P2 ;  /* 0x8000000028047807 */ /* 0x040fe40005000000 */
[----:B------:R-:W-:-:S02]  /*a9c0*/  SEL R7, R40, 0x80000000, !P3 ;  /* 0x8000000028077807 */ /* 0x000fc40005800000 */
[----:B------:R-:W-:Y:S01]  /*a9d0*/  SEL R6, R40, 0x80000000, !P4 ;  /* 0x8000000028067807 */ /* 0x000fe20006000000 */
[----:B------:R-:W-:Y:S01]  /*a9e0*/  HFMA2 R40, -RZ, RZ, 0, 0 ;  /* 0x00000000ff287431 */ /* 0x000fe200000001ff */
[----:B------:R-:W-:Y:S02]  /*a9f0*/  LOP3.LUT R48, R5, R48, RZ, 0x3c, !PT ;  /* 0x0000003005307212 */ /* 0x000fe400078e3cff */
[----:B------:R-:W-:Y:S02]  /*aa00*/  LOP3.LUT R49, R4, R49, RZ, 0x3c, !PT ;  /* 0x0000003104317212 */ /* 0x000fe400078e3cff */
[----:B------:R-:W-:Y:S02]  /*aa10*/  LOP3.LUT R50, R7, R50, RZ, 0x3c, !PT ;  /* 0x0000003207327212 */ /* 0x000fe400078e3cff */
[----:B------:R-:W-:-:S07]  /*aa20*/  LOP3.LUT R51, R6, R51, RZ, 0x3c, !PT ;  /* 0x0000003306337212 */ /* 0x000fce00078e3cff */
.L_x_128:
[C---:B------:R-:W-:Y:S01]  /*aa30*/  ISETP.NE.AND P1, PT, R34.reuse, 0x7fffffff, PT ;  /* 0x7fffffff2200780c */ /* 0x040fe20003f25270 */
[----:B------:R-:W-:Y:S01]  /*aa40*/  STS [R19+0x200], RZ ;  /* 0x000200ff13007388 */ /* 0x000fe20000000800 */
[----:B------:R-:W-:Y:S02]  /*aa50*/  ISETP.NE.AND P2, PT, R15, 0x1f, PT ;  /* 0x0000001f0f00780c */ /* 0x000fe40003f45270 */
[----:B-1----:R-:W-:Y:S01]  /*aa60*/  SEL R5, R34, 0x80000000, P1 ;  /* 0x8000000022057807 */ /* 0x002fe20000800000 */
[----:B------:R-:W-:Y:S01]  /*aa70*/  STS [R19+0x400], RZ ;  /* 0x000400ff13007388 */ /* 0x000fe20000000800 */
[----:B------:R-:W-:Y:S02]  /*aa80*/  ISETP.NE.AND P1, PT, R35, 0x7fffffff, PT ;  /* 0x7fffffff2300780c */ /* 0x000fe40003f25270 */
[----:B------:R-:W-:Y:S01]  /*aa90*/  SHF.R.U32.HI R5, RZ, R40, R5 ;  /* 0x00000028ff057219 */ /* 0x000fe20000011605 */
[----:B------:R-:W-:Y:S01]  /*aaa0*/  STS [R19+0x600], RZ ;  /* 0x000600ff13007388 */ /* 0x000fe20000000800 */
[----:B------:R-:W-:-:S02]  /*aab0*/  MOV R26, 0x400 ;  /* 0x00000400001a7802 */ /* 0x000fc40000000f00 */
[----:B------:R-:W-:Y:S01]  /*aac0*/  LOP3.LUT R5, R5, UR4, RZ, 0xc0, !PT ;  /* 0x0000000405057c12 */ /* 0x000fe2000f8ec0ff */
[----:B------:R-:W-:Y:S01]  /*aad0*/  STS [R19+0x800], RZ ;  /* 0x000800ff13007388 */ /* 0x000fe20000000800 */
[----:B------:R-:W-:Y:S02]  /*aae0*/  ISETP.NE.AND P3, PT, R16, 0x3, PT ;  /* 0x000000031000780c */ /* 0x000fe40003f65270 */
[----:B------:R-:W-:Y:S01]  /*aaf0*/  SHF.L.U32 R4, R5, 0x9, RZ ;  /* 0x0000000905047819 */ /* 0x000fe200000006ff */
[----:B------:R-:W-:Y:S01]  /*ab00*/  STS [R19+0xa00], RZ ;  /* 0x000a00ff13007388 */ /* 0x000fe20000000800 */
[----:B------:R-:W-:Y:S02]  /*ab10*/  SHF.R.U32.HI R5, RZ, 0x2, R5 ;  /* 0x00000002ff057819 */ /* 0x000fe40000011605 */
[----:B------:R-:W-:Y:S01]  /*ab20*/  LOP3.LUT R4, R4, 0xe00, RZ, 0xc, !PT ;  /* 0x00000e0004047812 */ /* 0x000fe200078e0cff */
[----:B------:R-:W-:Y:S01]  /*ab30*/  STS [R19+0xc00], RZ ;  /* 0x000c00ff13007388 */ /* 0x000fe20000000800 */
[----:B------:R-:W-:-:S02]  /*ab40*/  LOP3.LUT R5, R5, 0x3ffffffe, RZ, 0xc0, !PT ;  /* 0x3ffffffe05057812 */ /* 0x000fc400078ec0ff */
[----:B------:R-:W-:Y:S01]  /*ab50*/  @!P2 IADD3 R6, PT, PT, R26, 0x3a30, RZ ;  /* 0x00003a301a06a810 */ /* 0x000fe20007ffe0ff */
[----:B------:R-:W-:Y:S01]  /*ab60*/  STS [R19+0xe00], RZ ;  /* 0x000e00ff13007388 */ /* 0x000fe20000000800 */
[----:B------:R-:W-:Y:S02]  /*ab70*/  IADD3 R52, PT, PT, -R5, R19, R4 ;  /* 0x0000001305347210 */ /* 0x000fe40007ffe104 */
[----:B------:R-:W-:Y:S01]  /*ab80*/  SEL R5, R35, 0x80000000, P1 ;  /* 0x8000000023057807 */ /* 0x000fe20000800000 */
[----:B------:R-:W-:Y:S01]  /*ab90*/  STS [R19+0x1000], RZ ;  /* 0x001000ff13007388 */ /* 0x000fe20000000800 */
[C---:B------:R-:W-:Y:S02]  /*aba0*/  ISETP.NE.AND P1, PT, R46.reuse, 0x7fffffff, PT ;  /* 0x7fffffff2e00780c */ /* 0x040fe40003f25270 */
[----:B------:R-:W-:Y:S01]  /*abb0*/  SHF.R.U32.HI R5, RZ, R40, R5 ;  /* 0x00000028ff057219 */ /* 0x000fe20000011605 */
[----:B------:R-:W-:Y:S01]  /*abc0*/  STS [R19], RZ ;  /* 0x000000ff13007388 */ /* 0x000fe20000000800 */
[----:B------:R-:W-:-:S02]  /*abd0*/  SEL R7, R46, 0x80000000, P1 ;  /* 0x800000002e077807 */ /* 0x000fc40000800000 */
[----:B------:R-:W-:Y:S01]  /*abe0*/  LOP3.LUT R5, R5, UR4, RZ, 0xc0, !PT ;  /* 0x0000000405057c12 */ /* 0x000fe2000f8ec0ff */
[----:B------:R-:W1:Y:S01]  /*abf0*/  LDS.U16 R53, [R52+0x2] ;  /* 0x0000020034357984 */ /* 0x000e620000000400 */
[----:B------:R-:W-:Y:S02]  /*ac00*/  SHF.R.U32.HI R7, RZ, R40, R7 ;  /* 0x00000028ff077219 */ /* 0x000fe40000011607 */
[----:B------:R-:W-:Y:S01]  /*ac10*/  SHF.L.U32 R4, R5, 0x9, RZ ;  /* 0x0000000905047819 */ /* 0x000fe200000006ff */
[----:B------:R-:W2:Y:S01]  /*ac20*/  S2R R81, SR_CgaCtaId ;  /* 0x0000000000517919 */ /* 0x000ea20000008800 */
[----:B------:R-:W-:Y:S02]  /*ac30*/  SHF.R.U32.HI R5, RZ, 0x2, R5 ;  /* 0x00000002ff057819 */ /* 0x000fe40000011605 */
[----:B------:R-:W-:Y:S02]  /*ac40*/  LOP3.LUT R4, R4, 0xe00, RZ, 0xc, !PT ;  /* 0x00000e0004047812 */ /* 0x000fe400078e0cff */
[----:B------:R-:W-:-:S02]  /*ac50*/  LOP3.LUT R54, R5, 0x3ffffffe, RZ, 0xc0, !PT ;  /* 0x3ffffffe05367812 */ /* 0x000fc400078ec0ff */
[----:B------:R-:W-:Y:S02]  /*ac60*/  LOP3.LUT R7, R7, UR4, RZ, 0xc0, !PT ;  /* 0x0000000407077c12 */ /* 0x000fe4000f8ec0ff */
[----:B------:R-:W-:Y:S02]  /*ac70*/  IADD3 R54, PT, PT, -R54, R19, R4 ;  /* 0x0000001336367210 */ /* 0x000fe40007ffe104 */
[----:B------:R-:W-:Y:S02]  /*ac80*/  SHF.L.U32 R4, R7, 0x9, RZ ;  /* 0x0000000907047819 */ /* 0x000fe400000006ff */
[----:B------:R-:W-:Y:S02]  /*ac90*/  SHF.R.U32.HI R7, RZ, 0x2, R7 ;  /* 0x00000002ff077819 */ /* 0x000fe40000011607 */
[----:B------:R-:W-:Y:S02]  /*aca0*/  LOP3.LUT R4, R4, 0xe00, RZ, 0xc, !PT ;  /* 0x00000e0004047812 */ /* 0x000fe400078e0cff */
[----:B------:R-:W-:-:S02]  /*acb0*/  LOP3.LUT R56, R7, 0x3ffffffe, RZ, 0xc0, !PT ;  /* 0x3ffffffe07387812 */ /* 0x000fc400078ec0ff */
[----:B------:R-:W-:Y:S02]  /*acc0*/  ISETP.NE.AND P1, PT, R47, 0x7fffffff, PT ;  /* 0x7fffffff2f00780c */ /* 0x000fe40003f25270 */
[----:B------:R-:W-:Y:S02]  /*acd0*/  IADD3 R56, PT, PT, -R56, R19, R4 ;  /* 0x0000001338387210 */ /* 0x000fe40007ffe104 */
[----:B--2---:R-:W-:Y:S02]  /*ace0*/  LEA R28, R81, R26, 0x18 ;  /* 0x0000001a511c7211 */ /* 0x004fe400078ec0ff */
[----:B-1----:R-:W-:-:S05]  /*acf0*/  IADD3 R5, PT, PT, R53, 0x1, RZ ;  /* 0x0000000135057810 */ /* 0x002fca0007ffe0ff */
[----:B------:R1:W-:Y:S04]  /*ad00*/  STS.U16 [R52+0x2], R5 ;  /* 0x0000020534007388 */ /* 0x0003e80000000400 */
[----:B------:R-:W2:Y:S01]  /*ad10*/  LDS.U16 R55, [R54+0x2] ;  /* 0x0000020036377984 */ /* 0x000ea20000000400 */
[----:B-1----:R-:W-:Y:S02]  /*ad20*/  SEL R5, R47, 0x80000000, P1 ;  /* 0x800000002f057807 */ /* 0x002fe40000800000 */
[----:B------:R-:W-:Y:S02]  /*ad30*/  ISETP.NE.AND P1, PT, R42, 0x7fffffff, PT ;  /* 0x7fffffff2a00780c */ /* 0x000fe40003f25270 */
[----:B------:R-:W-:-:S04]  /*ad40*/  SHF.R.U32.HI R5, RZ, R40, R5 ;  /* 0x00000028ff057219 */ /* 0x000fc80000011605 */
[----:B------:R-:W-:-:S04]  /*ad50*/  LOP3.LUT R5, R5, UR4, RZ, 0xc0, !PT ;  /* 0x0000000405057c12 */ /* 0x000fc8000f8ec0ff */
[----:B------:R-:W-:Y:S02]  /*ad60*/  SHF.L.U32 R4, R5, 0x9, RZ ;  /* 0x0000000905047819 */ /* 0x000fe400000006ff */
[----:B------:R-:W-:Y:S02]  /*ad70*/  SHF.R.U32.HI R5, RZ, 0x2, R5 ;  /* 0x00000002ff057819 */ /* 0x000fe40000011605 */
[----:B------:R-:W-:Y:S02]  /*ad80*/  LOP3.LUT R4, R4, 0xe00, RZ, 0xc, !PT ;  /* 0x00000e0004047812 */ /* 0x000fe400078e0cff */
[----:B------:R-:W-:-:S04]  /*ad90*/  LOP3.LUT R58, R5, 0x3ffffffe, RZ, 0xc0, !PT ;  /* 0x3ffffffe053a7812 */ /* 0x000fc800078ec0ff */
[----:B------:R-:W-:Y:S02]  /*ada0*/  IADD3 R58, PT, PT, -R58, R19, R4 ;  /* 0x000000133a3a7210 */ /* 0x000fe40007ffe104 */
[----:B--2---:R-:W-:-:S05]  /*adb0*/  IADD3 R7, PT, PT, R55, 0x1, RZ ;  /* 0x0000000137077810 */ /* 0x004fca0007ffe0ff */
        /* <DEDUP_REMOVED lines=62> */
[----:B-1----:R-:W-:-:S04]  /*b1a0*/  SEL R5, R51, 0x80000000, P1 ;  /* 0x8000000033057807 */ /* 0x002fc80000800000 */
        /* <DEDUP_REMOVED lines=8> */
[----:B------:R-:W-:Y:S04]  /*b230*/  STS.U16 [R66+0x2], R7 ;  /* 0x0000020742007388 */ /* 0x000fe80000000400 */
[----:B------:R-:W1:Y:S02]  /*b240*/  LDS.U16 R69, [R68+0x2] ;  /* 0x0000020044457984 */ /* 0x000e640000000400 */
[----:B-1----:R-:W-:-:S05]  /*b250*/  IADD3 R5, PT, PT, R69, 0x1, RZ ;  /* 0x0000000145057810 */ /* 0x002fca0007ffe0ff */
[----:B------:R-:W-:Y:S04]  /*b260*/  STS.U16 [R68+0x2], R5 ;  /* 0x0000020544007388 */ /* 0x000fe80000000400 */
[----:B------:R-:W1:Y:S02]  /*b270*/  LDS.U16 R71, [R70+0x2] ;  /* 0x0000020046477984 */ /* 0x000e640000000400 */
[----:B-1----:R-:W-:-:S05]  /*b280*/  IADD3 R7, PT, PT, R71, 0x1, RZ ;  /* 0x0000000147077810 */ /* 0x002fca0007ffe0ff */
[----:B------:R-:W-:Y:S01]  /*b290*/  STS.U16 [R70+0x2], R7 ;  /* 0x0000020746007388 */ /* 0x000fe20000000400 */
[----:B------:R-:W-:Y:S06]  /*b2a0*/  BAR.SYNC.DEFER_BLOCKING 0x0 ;  /* 0x0000000000007b1d */ /* 0x000fec0000010000 */
[----:B------:R-:W-:Y:S04]  /*b2b0*/  LDS R72, [R27] ;  /* 0x000000001b487984 */ /* 0x000fe80000000800 */
[----:B------:R-:W1:Y:S04]  /*b2c0*/  LDS R73, [R27+0x4] ;  /* 0x000004001b497984 */ /* 0x000e680000000800 */
[----:B------:R-:W2:Y:S04]  /*b2d0*/  LDS R74, [R27+0x8] ;  /* 0x000008001b4a7984 */ /* 0x000ea80000000800 */
[----:B------:R-:W3:Y:S04]  /*b2e0*/  LDS R75, [R27+0xc] ;  /* 0x00000c001b4b7984 */ /* 0x000ee80000000800 */
        /* <DEDUP_REMOVED lines=16> */
[----:B-1----:R-:W-:Y:S02]  /*b3f0*/  @P1 IADD3 R4, PT, PT, R5, R4, RZ ;  /* 0x0000000405041210 */ /* 0x002fe40007ffe0ff */
[----:B------:R-:W-:-:S03]  /*b400*/  @!P2 LEA R5, R81, R6, 0x18 ;  /* 0x000000065105a211 */ /* 0x000fc600078ec0ff */
[----:B------:R-:W1:Y:S01]  /*b410*/  SHFL.UP P1, R7, R4, 0x4, RZ ;  /* 0x0480000004077989 */ /* 0x000e6200000200ff */
[----:B------:R-:W-:Y:S02]  /*b420*/  @!P2 LEA R84, R16, R5, 0x2 ;  /* 0x000000051054a211 */ /* 0x000fe400078e10ff */
[----:B-1----:R-:W-:-:S05]  /*b430*/  @P1 IADD3 R7, PT, PT, R4, R7, RZ ;  /* 0x0000000704071210 */ /* 0x002fca0007ffe0ff */
[----:B------:R-:W1:Y:S02]  /*b440*/  SHFL.UP P1, R82, R7, 0x8, RZ ;  /* 0x0500000007527989 */ /* 0x000e6400000200ff */
[----:B-1----:R-:W-:-:S05]  /*b450*/  @P1 IADD3 R82, PT, PT, R7, R82, RZ ;  /* 0x0000005207521210 */ /* 0x002fca0007ffe0ff */
[----:B------:R-:W1:Y:S02]  /*b460*/  SHFL.UP P1, R83, R82, 0x10, RZ ;  /* 0x0600000052537989 */ /* 0x000e6400000200ff */
[----:B-1----:R-:W-:Y:S02]  /*b470*/  @P1 IADD3 R83, PT, PT, R82, R83, RZ ;  /* 0x0000005352531210 */ /* 0x002fe40007ffe0ff */
[----:B------:R-:W-:Y:S02]  /*b480*/  ISETP.NE.AND P1, PT, R16, 0x2, PT ;  /* 0x000000021000780c */ /* 0x000fe40003f25270 */
[----:B------:R-:W-:Y:S01]  /*b490*/  IADD3 R85, PT, PT, -R80, R83, RZ ;  /* 0x0000005350557210 */ /* 0x000fe20007ffe1ff */
[----:B------:R-:W-:Y:S01]  /*b4a0*/  @!P2 STS [R84+0x1200], R83 ;  /* 0x001200535400a388 */ /* 0x000fe20000000800 */
[----:B------:R-:W-:Y:S01]  /*b4b0*/  BAR.SYNC.DEFER_BLOCKING 0x0 ;  /* 0x0000000000007b1d */ /* 0x000fe20000010000 */
[----:B------:R-:W-:-:S05]  /*b4c0*/  ISETP.NE.AND P2, PT, R16, 0x1, PT ;  /* 0x000000011000780c */ /* 0x000fca0003f45270 */
[----:B------:R-:W1:Y:S02]  /*b4d0*/  LDS.128 R4, [R28+0x4c30] ;  /* 0x004c30001c047984 */ /* 0x000e640000000c00 */
[C---:B-1----:R-:W-:Y:S02]  /*b4e0*/  SEL R29, R4.reuse, R29, !P2 ;  /* 0x0000001d041d7207 */ /* 0x042fe40005000000 */
[----:B------:R-:W-:Y:S02]  /*b4f0*/  IADD3 R5, PT, PT, R4, R5, RZ ;  /* 0x0000000504057210 */ /* 0x000fe40007ffe0ff */
[----:B------:R-:W-:Y:S02]  /*b500*/  ISETP.GT.U32.AND P2, PT, R2, 0x1f, PT ;  /* 0x0000001f0200780c */ /* 0x000fe40003f44070 */
[----:B------:R-:W-:Y:S02]  /*b510*/  SEL R29, R5, R29, !P1 ;  /* 0x0000001d051d7207 */ /* 0x000fe40004800000 */
[----:B------:R-:W-:-:S02]  /*b520*/  IADD3 R6, PT, PT, R6, R5, RZ ;  /* 0x0000000506067210 */ /* 0x000fc40007ffe0ff */
[----:B------:R-:W-:Y:S02]  /*b530*/  ISETP.NE.AND P1, PT, R15, RZ, PT ;  /* 0x000000ff0f00720c */ /* 0x000fe40003f25270 */
[----:B------:R-:W-:Y:S02]  /*b540*/  SEL R29, R6, R29, !P3 ;  /* 0x0000001d061d7207 */ /* 0x000fe40005800000 */
[----:B------:R-:W-:Y:S02]  /*b550*/  SEL R4, R85, RZ, P1 ;  /* 0x000000ff55047207 */ /* 0x000fe40000800000 */
[----:B------:R-:W-:Y:S02]  /*b560*/  IADD3 R7, PT, PT, R7, R6, RZ ;  /* 0x0000000607077210 */ /* 0x000fe40007ffe0ff */
[----:B------:R-:W-:Y:S02]  /*b570*/  @P2 IADD3 R85, PT, PT, R29, R4, RZ ;  /* 0x000000041d552210 */ /* 0x000fe40007ffe0ff */
[----:B------:R-:W-:-:S02]  /*b580*/  @!P0 SHF.L.U32 R85, R7, 0x10, RZ ;  /* 0x0000001007558819 */ /* 0x000fc400000006ff */
[----:B------:R-:W-:-:S03]  /*b590*/  ISETP.NE.AND P1, PT, R2, RZ, PT ;  /* 0x000000ff0200720c */ /* 0x000fc60003f25270 */
[----:B------:R-:W-:Y:S01]  /*b5a0*/  @!P0 STS [R28+0x4c44], R85 ;  /* 0x004c44551c008388 */ /* 0x000fe20000000800 */
[----:B------:R-:W-:Y:S06]  /*b5b0*/  BAR.SYNC.DEFER_BLOCKING 0x0 ;  /* 0x0000000000007b1d */ /* 0x000fec0000010000 */
[----:B------:R-:W1:Y:S02]  /*b5c0*/  LDS R4, [R28+0x4c44] ;  /* 0x004c44001c047984 */ /* 0x000e640000000800 */
[----:B-1----:R-:W-:Y:S02]  /*b5d0*/  SEL R4, R4, RZ, P1 ;  /* 0x000000ff04047207 */ /* 0x002fe40000800000 */
[----:B------:R-:W-:-:S02]  /*b5e0*/  ISETP.GT.U32.AND P1, PT, R40, 0x1b, PT ;  /* 0x0000001b2800780c */ /* 0x000fc40003f24070 */
[----:B------:R-:W-:-:S04]  /*b5f0*/  IADD3 R4, PT, PT, R4, R85, RZ ;  /* 0x0000005504047210 */ /* 0x000fc80007ffe0ff */
[-C--:B------:R-:W-:Y:S01]  /*b600*/  IADD3 R72, PT, PT, R72, R4.reuse, RZ ;  /* 0x0000000448487210 */ /* 0x080fe20007ffe0ff */
[----:B------:R1:W-:Y:S01]  /*b610*/  STS [R27], R4 ;  /* 0x000000041b007388 */ /* 0x0003e20000000800 */
        /* <DEDUP_REMOVED lines=10> */
[----:B-1----:R-:W-:Y:S01]  /*b6c0*/  IADD3 R4, PT, PT, R26, 0x3a30, RZ ;  /* 0x00003a301a047810 */ /* 0x002fe20007ffe0ff */
[----:B------:R-:W-:Y:S01]  /*b6d0*/  STS [R27+0x10], R80 ;  /* 0x000010501b007388 */ /* 0x000fe20000000800 */
[----:B------:R-:W-:-:S03]  /*b6e0*/  @!P1 IADD3 R40, PT, PT, R40, 0x4, RZ ;  /* 0x0000000428289810 */ /* 0x000fc60007ffe0ff */
[----:B------:R-:W-:Y:S04]  /*b6f0*/  STS [R27+0x14], R76 ;  /* 0x0000144c1b007388 */ /* 0x000fe80000000800 */
[----:B------:R-:W-:Y:S04]  /*b700*/  STS [R27+0x18], R82 ;  /* 0x000018521b007388 */ /* 0x000fe80000000800 */
[----:B------:R-:W-:Y:S04]  /*b710*/  STS [R27+0x1c], R78 ;  /* 0x00001c4e1b007388 */ /* 0x000fe80000000800 */
[----:B------:R-:W-:Y:S01]  /*b720*/  STS [R27+0x20], R84 ;  /* 0x000020541b007388 */ /* 0x000fe20000000800 */
[----:B------:R-:W-:Y:S06]  /*b730*/  BAR.SYNC.DEFER_BLOCKING 0x0 ;  /* 0x0000000000007b1d */ /* 0x000fec0000010000 */
[----:B------:R-:W1:Y:S04]  /*b740*/  LDS.U16 R60, [R60+0x2] ;  /* 0x000002003c3c7984 */ /* 0x000e680000000400 */
[----:B------:R-:W2:Y:S04]  /*b750*/  LDS.U16 R52, [R52+0x2] ;  /* 0x0000020034347984 */ /* 0x000ea80000000400 */
[----:B------:R-:W3:Y:S04]  /*b760*/  LDS.U16 R54, [R54+0x2] ;  /* 0x0000020036367984 */ /* 0x000ee80000000400 */
[----:B------:R-:W4:Y:S04]  /*b770*/  LDS.U16 R56, [R56+0x2] ;  /* 0x0000020038387984 */ /* 0x000f280000000400 */
[----:B------:R-:W5:Y:S04]  /*b780*/  LDS.U16 R58, [R58+0x2] ;  /* 0x000002003a3a7984 */ /* 0x000f680000000400 */
[----:B------:R-:W5:Y:S04]  /*b790*/  LDS.U16 R62, [R62+0x2] ;  /* 0x000002003e3e7984 */ /* 0x000f680000000400 */
[----:B------:R-:W5:Y:S04]  /*b7a0*/  LDS.U16 R64, [R64+0x2] ;  /* 0x0000020040407984 */ /* 0x000f680000000400 */
[----:B------:R-:W5:Y:S04]  /*b7b0*/  LDS.U16 R66, [R66+0x2] ;  /* 0x0000020042427984 */ /* 0x000f680000000400 */
[----:B------:R-:W5:Y:S04]  /*b7c0*/  LDS.U16 R68, [R68+0x2] ;  /* 0x0000020044447984 */ /* 0x000f680000000400 */
[----:B------:R-:W5:Y:S01]  /*b7d0*/  LDS.U16 R70, [R70+0x2] ;  /* 0x0000020046467984 */ /* 0x000f620000000400 */
[----:B-1----:R-:W-:-:S02]  /*b7e0*/  IADD3 R60, PT, PT, R61, R60, RZ ;  /* 0x0000003c3d3c7210 */ /* 0x002fc40007ffe0ff */
[----:B------:R-:W-:Y:S02]  /*b7f0*/  LEA R61, R81, R4, 0x18 ;  /* 0x00000004513d7211 */ /* 0x000fe400078ec0ff */
[----:B--2---:R-:W-:Y:S02]  /*b800*/  IADD3 R53, PT, PT, R53, R52, RZ ;  /* 0x0000003435357210 */ /* 0x004fe40007ffe0ff */
[-C--:B------:R-:W-:Y:S02]  /*b810*/  LEA R5, R60, R61.reuse, 0x2 ;  /* 0x0000003d3c057211 */ /* 0x080fe400078e10ff */
[----:B---3--:R-:W-:Y:S02]  /*b820*/  IADD3 R55, PT, PT, R55, R54, RZ ;  /* 0x0000003637377210 */ /* 0x008fe40007ffe0ff */
[----:B------:R-:W-:Y:S01]  /*b830*/  LEA R53, R53, R61, 0x2 ;  /* 0x0000003d35357211 */ /* 0x000fe200078e10ff */
[----:B------:R-:W-:Y:S01]  /*b840*/  BAR.SYNC.DEFER_BLOCKING 0x0 ;  /* 0x0000000000007b1d */ /* 0x000fe20000010000 */
[----:B----4-:R-:W-:-:S02]  /*b850*/  IADD3 R57, PT, PT, R57, R56, RZ ;  /* 0x0000003839397210 */ /* 0x010fc40007ffe0ff */
[-C--:B------:R-:W-:Y:S02]  /*b860*/  LEA R4, R55, R61.reuse, 0x2 ;  /* 0x0000003d37047211 */ /* 0x080fe400078e10ff */
[----:B-----5:R-:W-:Y:S02]  /*b870*/  IADD3 R59, PT, PT, R59, R58, RZ ;  /* 0x0000003a3b3b7210 */ /* 0x020fe40007ffe0ff */
[-C--:B------:R-:W-:Y:S02]  /*b880*/  LEA R57, R57, R61.reuse, 0x2 ;  /* 0x0000003d39397211 */ /* 0x080fe400078e10ff */
[----:B------:R-:W-:Y:S02]  /*b890*/  IADD3 R62, PT, PT, R63, R62, RZ ;  /* 0x0000003e3f3e7210 */ /* 0x000fe40007ffe0ff */
[----:B------:R-:W-:Y:S02]  /*b8a0*/  LEA R6, R59, R61, 0x2 ;  /* 0x0000003d3b067211 */ /* 0x000fe400078e10ff */
[----:B------:R-:W-:-:S02]  /*b8b0*/  IADD3 R64, PT, PT, R65, R64, RZ ;  /* 0x0000004041407210 */ /* 0x000fc40007ffe0ff */
[-C--:B------:R-:W-:Y:S02]  /*b8c0*/  LEA R62, R62, R61.reuse, 0x2 ;  /* 0x0000003d3e3e7211 */ /* 0x080fe400078e10ff */
[----:B------:R-:W-:Y:S02]  /*b8d0*/  IADD3 R66, PT, PT, R67, R66, RZ ;  /* 0x0000004243427210 */ /* 0x000fe40007ffe0ff */
[-C--:B------:R-:W-:Y:S02]  /*b8e0*/  LEA R7, R64, R61.reuse, 0x2 ;  /* 0x0000003d40077211 */ /* 0x080fe400078e10ff */
[----:B------:R-:W-:Y:S02]  /*b8f0*/  IADD3 R68, PT, PT, R69, R68, RZ ;  /* 0x0000004445447210 */ /* 0x000fe40007ffe0ff */
[----:B------:R-:W-:Y:S01]  /*b900*/  LEA R66, R66, R61, 0x2 ;  /* 0x0000003d42427211 */ /* 0x000fe200078e10ff */
[----:B------:R1:W-:Y:S01]  /*b910*/  STS [R53], R34 ;  /* 0x0000002235007388 */ /* 0x0003e20000000800 */
[----:B------:R-:W-:-:S02]  /*b920*/  IADD3 R70, PT, PT, R71, R70, RZ ;  /* 0x0000004647467210 */ /* 0x000fc40007ffe0ff */
[-C--:B------:R-:W-:Y:S01]  /*b930*/  LEA R55, R68, R61.reuse, 0x2 ;  /* 0x0000003d44377211 */ /* 0x080fe200078e10ff */
[----:B------:R1:W-:Y:S01]  /*b940*/  STS [R4], R35 ;  /* 0x0000002304007388 */ /* 0x0003e20000000800 */
[----:B------:R-:W-:Y:S02]  /*b950*/  LEA R70, R70, R61, 0x2 ;  /* 0x0000003d46467211 */ /* 0x000fe400078e10ff */
[----:B------:R-:W-:Y:S01]  /*b960*/  LEA R52, R2, R27, 0x2 ;  /* 0x0000001b02347211 */ /* 0x000fe200078e10ff */
[----:B------:R1:W-:Y:S04]  /*b970*/  STS [R57], R46 ;  /* 0x0000002e39007388 */ /* 0x0003e80000000800 */
[----:B------:R1:W-:Y:S04]  /*b980*/  STS [R6], R47 ;  /* 0x0000002f06007388 */ /* 0x0003e80000000800 */
[----:B------:R1:W-:Y:S04]  /*b990*/  STS [R5], R42 ;  /* 0x0000002a05007388 */ /* 0x0003e80000000800 */
[----:B------:R1:W-:Y:S04]  /*b9a0*/  STS [R62], R43 ;  /* 0x0000002b3e007388 */ /* 0x0003e80000000800 */
[----:B------:R1:W-:Y:S04]  /*b9b0*/  STS [R7], R48 ;  /* 0x0000003007007388 */ /* 0x0003e80000000800 */
[----:B------:R1:W-:Y:S04]  /*b9c0*/  STS [R66], R49 ;  /* 0x0000003142007388 */ /* 0x0003e80000000800 */
[----:B------:R1:W-:Y:S04]  /*b9d0*/  STS [R55], R50 ;  /* 0x0000003237007388 */ /* 0x0003e80000000800 */
[----:B------:R1:W-:Y:S01]  /*b9e0*/  STS [R70], R51 ;  /* 0x0000003346007388 */ /* 0x0003e20000000800 */
[----:B------:R-:W-:Y:S06]  /*b9f0*/  BAR.SYNC.DEFER_BLOCKING 0x0 ;  /* 0x0000000000007b1d */ /* 0x000fec0000010000 */
[----:B------:R1:W2:Y:S04]  /*ba00*/  LDS.64 R34, [R17] ;  /* 0x0000000011227984 */ /* 0x0002a80000000a00 */
[----:B------:R1:W3:Y:S04]  /*ba10*/  LDS.64 R46, [R52+0x8] ;  /* 0x00000800342e7984 */ /* 0x0002e80000000a00 */
[----:B------:R1:W4:Y:S04]  /*ba20*/  LDS.64 R42, [R52+0x10] ;  /* 0x00001000342a7984 */ /* 0x0003280000000a00 */
[----:B------:R1:W1:Y:S04]  /*ba30*/  LDS.64 R48, [R52+0x18] ;  /* 0x0000180034307984 */ /* 0x0002680000000a00 */
[----:B------:R1:W1:Y:S01]  /*ba40*/  LDS.64 R50, [R52+0x20] ;  /* 0x0000200034327984 */ /* 0x0002620000000a00 */
[----:B------:R-:W-:Y:S06]  /*ba50*/  BAR.SYNC.DEFER_BLOCKING 0x0 ;  /* 0x0000000000007b1d */ /* 0x000fec0000010000 */
[----:B------:R1:W-:Y:S04]  /*ba60*/  STS [R53], R30 ;  /* 0x0000001e35007388 */ /* 0x0003e80000000800 */
        /* <DEDUP_REMOVED lines=10> */
[----:B------:R1:W1:Y:S04]  /*bb10*/  LDS.64 R32, [R52+0x8] ;  /* 0x0000080034207984 */ /* 0x0002680000000a00 */
[----:B------:R1:W1:Y:S04]  /*bb20*/  LDS.64 R44, [R52+0x10] ;  /* 0x00001000342c7984 */ /* 0x0002680000000a00 */
[----:B------:R1:W1:Y:S04]  /*bb30*/  LDS.64 R38, [R52+0x18] ;  /* 0x0000180034267984 */ /* 0x0002680000000a00 */
[----:B------:R1:W1:Y:S04]  /*bb40*/  LDS.64 R36, [R52+0x20] ;  /* 0x0000200034247984 */ /* 0x0002680000000a00 */
[----:B------:R1:W1:Y:S01]  /*bb50*/  LDS.64 R30, [R17] ;  /* 0x00000000111e7984 */ /* 0x0002620000000a00 */
[----:B------:R-:W-:Y:S06]  /*bb60*/  @!P1 BAR.SYNC.DEFER_BLOCKING 0x0 ;  /* 0x0000000000009b1d */ /* 0x000fec0000010000 */
[----:B--234-:R-:W-:Y:S05]  /*bb70*/  @!P1 BRA `(.L_x_128) ;  /* 0xffffffec00ac9947 */ /* 0x01cfea000383ffff */
[----:B------:R-:W-:Y:S01]  /*bb80*/  BAR.SYNC.DEFER_BLOCKING 0x0 ;  /* 0x0000000000007b1d */ /* 0x000fe20000010000 */
[----:B------:R-:W-:-:S05]  /*bb90*/  ISETP.GT.AND P1, PT, R34, -0x1, PT ;  /* 0xffffffff2200780c */ /* 0x000fca0003f24270 */
[----:B------:R-:W-:Y:S01]  /*bba0*/  BSSY.RECONVERGENT B0, `(.L_x_129) ;  /* 0x0000066000007945 */ /* 0x000fe20003800200 */
[----:B-1----:R-:W-:Y:S02]  /*bbb0*/  MOV R52, 0xffffffff ;  /* 0xffffffff00347802 */ /* 0x002fe40000000f00 */
[----:B------:R-:W-:Y:S02]  /*bbc0*/  ISETP.GT.AND P2, PT, R35, -0x1, PT ;  /* 0xffffffff2300780c */ /* 0x000fe40003f44270 */
[----:B------:R-:W-:Y:S02]  /*bbd0*/  SEL R5, R52, 0x80000000, P1 ;  /* 0x8000000034057807 */ /* 0x000fe40000800000 */
[----:B------:R-:W-:Y:S02]  /*bbe0*/  ISETP.GT.AND P1, PT, R46, -0x1, PT ;  /* 0xffffffff2e00780c */ /* 0x000fe40003f24270 */
[----:B------:R-:W-:Y:S02]  /*bbf0*/  SEL R6, R52, 0x80000000, P2 ;  /* 0x8000000034067807 */ /* 0x000fe40001000000 */
[----:B------:R-:W-:-:S02]  /*bc00*/  LOP3.LUT R34, R5, R34, RZ, 0x3c, !PT ;  /* 0x0000002205227212 */ /* 0x000fc400078e3cff */
[----:B------:R-:W-:Y:S02]  /*bc10*/  ISETP.GT.AND P2, PT, R47, -0x1, PT ;  /* 0xffffffff2f00780c */ /* 0x000fe40003f44270 */
[----:B------:R-:W-:Y:S02]  /*bc20*/  ISETP.GT.AND P3, PT, R42, -0x1, PT ;  /* 0xffffffff2a00780c */ /* 0x000fe40003f64270 */
[----:B------:R-:W-:Y:S02]  /*bc30*/  ISETP.GT.AND P4, PT, R43, -0x1, PT ;  /* 0xffffffff2b00780c */ /* 0x000fe40003f84270 */
[----:B------:R-:W-:Y:S02]  /*bc40*/  SEL R5, R52, 0x80000000, P1 ;  /* 0x8000000034057807 */ /* 0x000fe40000800000 */
[----:B------:R-:W-:Y:S02]  /*bc50*/  ISETP.GT.AND P1, PT, R48, -0x1, PT ;  /* 0xffffffff3000780c */ /* 0x000fe40003f24270 */
[----:B------:R-:W-:-:S02]  /*bc60*/  LOP3.LUT R35, R6, R35, RZ, 0x3c, !PT ;  /* 0x0000002306237212 */ /* 0x000fc400078e3cff */
[----:B------:R-:W-:Y:S02]  /*bc70*/  IADD3 R4, PT, PT, R26, 0x4e40, RZ ;  /* 0x00004e401a047810 */ /* 0x000fe40007ffe0ff */
[C---:B------:R-:W-:Y:S02]  /*bc80*/  SEL R6, R52.reuse, 0x80000000, P2 ;  /* 0x8000000034067807 */ /* 0x040fe40001000000 */
[C---:B------:R-:W-:Y:S02]  /*bc90*/  SEL R7, R52.reuse, 0x80000000, P3 ;  /* 0x8000000034077807 */ /* 0x040fe40001800000 */
[----:B------:R-:W-:Y:S02]  /*bca0*/  SEL R40, R52, 0x80000000, P4 ;  /* 0x8000000034287807 */ /* 0x000fe40002000000 */
[----:B------:R-:W-:Y:S02]  /*bcb0*/  LOP3.LUT R46, R5, R46, RZ, 0x3c, !PT ;  /* 0x0000002e052e7212 */ /* 0x000fe400078e3cff */
[----:B------:R-:W-:-:S02]  /*bcc0*/  ISETP.GT.AND P2, PT, R49, -0x1, PT ;  /* 0xffffffff3100780c */ /* 0x000fc40003f44270 */
[----:B------:R-:W-:Y:S02]  /*bcd0*/  ISETP.GT.AND P3, PT, R50, -0x1, PT ;  /* 0xffffffff3200780c */ /* 0x000fe40003f64270 */
[----:B------:R-:W-:Y:S02]  /*bce0*/  ISETP.GT.AND P4, PT, R51, -0x1, PT ;  /* 0xffffffff3300780c */ /* 0x000fe40003f84270 */
[----:B------:R-:W-:Y:S02]  /*bcf0*/  SEL R5, R52, 0x80000000, P1 ;  /* 0x8000000034057807 */ /* 0x000fe40000800000 */
[----:B------:R-:W-:Y:S02]  /*bd00*/  ISETP.GT.U32.AND P1, PT, R41, 0x1ff, PT ;  /* 0x000001ff2900780c */ /* 0x000fe40003f24070 */
[----:B------:R-:W-:Y:S02]  /*bd10*/  LEA R4, R81, R4, 0x18 ;  /* 0x0000000451047211 */ /* 0x000fe400078ec0ff */
[----:B------:R-:W-:-:S02]  /*bd20*/  LOP3.LUT R47, R6, R47, RZ, 0x3c, !PT ;  /* 0x0000002f062f7212 */ /* 0x000fc400078e3cff */
[----:B------:R-:W-:Y:S02]  /*bd30*/  LOP3.LUT R42, R7, R42, RZ, 0x3c, !PT ;  /* 0x0000002a072a7212 */ /* 0x000fe400078e3cff */
[----:B------:R-:W-:Y:S02]  /*bd40*/  LOP3.LUT R43, R40, R43, RZ, 0x3c, !PT ;  /* 0x0000002b282b7212 */ /* 0x000fe400078e3cff */
[C---:B------:R-:W-:Y:S02]  /*bd50*/  SEL R6, R52.reuse, 0x80000000, P2 ;  /* 0x8000000034067807 */ /* 0x040fe40001000000 */
[C---:B------:R-:W-:Y:S02]  /*bd60*/  SEL R7, R52.reuse, 0x80000000, P3 ;  /* 0x8000000034077807 */ /* 0x040fe40001800000 */
[----:B------:R-:W-:Y:S02]  /*bd70*/  SEL R40, R52, 0x80000000, P4 ;  /* 0x8000000034287807 */ /* 0x000fe40002000000 */
[----:B------:R-:W-:Y:S01]  /*bd80*/  LOP3.LUT R48, R5, R48, RZ, 0x3c, !PT ;  /* 0x0000003005307212 */ /* 0x000fe200078e3cff */
[----:B------:R-:W-:Y:S01]  /*bd90*/  IMAD R5, R41, 0x28, R4 ;  /* 0x0000002829057824 */ /* 0x000fe200078e0204 */
[----:B------:R-:W-:-:S02]  /*bda0*/  LOP3.LUT R49, R6, R49, RZ, 0x3c, !PT ;  /* 0x0000003106317212 */ /* 0x000fc400078e3cff */
[----:B------:R-:W-:Y:S02]  /*bdb0*/  LOP3.LUT R50, R7, R50, RZ, 0x3c, !PT ;  /* 0x0000003207327212 */ /* 0x000fe400078e3cff */
[----:B------:R-:W-:Y:S01]  /*bdc0*/  LOP3.LUT R51, R40, R51, RZ, 0x3c, !PT ;  /* 0x0000003328337212 */ /* 0x000fe200078e3cff */
[----:B------:R1:W-:Y:S04]  /*bdd0*/  STS.64 [R5+0x4100], R34 ;  /* 0x0041002205007388 */ /* 0x0003e80000000a00 */
        /* <DEDUP_REMOVED lines=8> */
[----:B------:R1:W-:Y:S01]  /*be60*/  STS.64 [R5+0x5520], R36 ;  /* 0x0055202405007388 */ /* 0x0003e20000000a00 */
[----:B------:R-:W-:Y:S06]  /*be70*/  BAR.SYNC.DEFER_BLOCKING 0x0 ;  /* 0x0000000000007b1d */ /* 0x000fec0000010000 */
[----:B------:R-:W-:Y:S05]  /*be80*/  @P1 BRA `(.L_x_130) ;  /* 0x0000000000dc1947 */ /* 0x000fea0003800000 */
[C---:B-1----:R-:W-:Y:S01]  /*be90*/  LOP3.LUT R31, R21.reuse, 0x3, RZ, 0xc0, !PT ;  /* 0x00000003151f7812 */ /* 0x042fe200078ec0ff */
[----:B------:R-:W-:Y:S01]  /*bea0*/  BSSY.RECONVERGENT B1, `(.L_x_131) ;  /* 0x000001c000017945 */ /* 0x000fe20003800200 */
[----:B------:R-:W-:Y:S02]  /*beb0*/  ISETP.GE.U32.AND P2, PT, R21, 0x3, PT ;  /* 0x000000031500780c */ /* 0x000fe40003f46070 */
[----:B------:R-:W-:Y:S02]  /*bec0*/  ISETP.NE.AND P1, PT, R31, 0x3, PT ;  /* 0x000000031f00780c */ /* 0x000fe40003f25270 */
[----:B------:R-:W-:-:S11]  /*bed0*/  MOV R5, R41 ;  /* 0x0000002900057202 */ /* 0x000fd60000000f00 */
[----:B------:R-:W-:Y:S05]  /*bee0*/  @!P1 BRA `(.L_x_132) ;  /* 0x00000000005c9947 */ /* 0x000fea0003800000 */
[----:B------:R-:W-:Y:S02]  /*bef0*/  LEA R6, R41, R4, 0x2 ;  /* 0x0000000429067211 */ /* 0x000fe400078e10ff */
[----:B------:R-:W-:Y:S02]  /*bf00*/  LEA R7, R22, R41, 0x9 ;  /* 0x0000002916077211 */ /* 0x000fe400078e48ff */
[----:B------:R-:W-:Y:S01]  /*bf10*/  ISETP.NE.AND P1, PT, R31, RZ, PT ;  /* 0x000000ff1f00720c */ /* 0x000fe20003f25270 */
[----:B------:R-:W1:Y:S01]  /*bf20*/  LDS R5, [R6+0x5500] ;  /* 0x0055000006057984 */ /* 0x000e620000000800 */
[----:B------:R-:W-:Y:S01]  /*bf30*/  LEA R30, R7, R28, 0x2 ;  /* 0x0000001c071e7211 */ /* 0x000fe200078e10ff */
[----:B-1----:R-:W-:Y:S01]  /*bf40*/  IMAD R7, R24, 0x500, R5 ;  /* 0x0000050018077824 */ /* 0x002fe200078e0205 */
[----:B------:R-:W-:-:S04]  /*bf50*/  MOV R5, R18 ;  /* 0x0000001200057202 */ /* 0x000fc80000000f00 */
[----:B------:R1:W-:Y:S05]  /*bf60*/  STS [R30], R7 ;  /* 0x000000071e007388 */ /* 0x0003ea0000000800 */
[----:B------:R-:W-:Y:S05]  /*bf70*/  @!P1 BRA `(.L_x_132) ;  /* 0x0000000000389947 */ /* 0x000fea0003800000 */
[----:B------:R-:W-:Y:S02]  /*bf80*/  LEA R34, R3, R6, 0x2 ;  /* 0x0000000603227211 */ /* 0x000fe400078e10ff */
[----:B------:R-:W-:Y:S02]  /*bf90*/  ISETP.NE.AND P1, PT, R31, 0x1, PT ;  /* 0x000000011f00780c */ /* 0x000fe40003f25270 */
[C---:B------:R-:W-:Y:S01]  /*bfa0*/  LEA R33, R3.reuse, R30, 0x2 ;  /* 0x0000001e03217211 */ /* 0x040fe200078e10ff */
[----:B------:R-:W2:Y:S10]  /*bfb0*/  LDS R5, [R34+0x5500] ;  /* 0x0055000022057984 */ /* 0x000eb40000000800 */
[C---:B------:R-:W-:Y:S01]  /*bfc0*/  @P1 LEA R31, R3.reuse, R34, 0x2 ;  /* 0x00000022031f1211 */ /* 0x040fe200078e10ff */
[----:B------:R-:W3:Y:S01]  /*bfd0*/  @P1 LDC R32, c[0x0][0x360] ;  /* 0x0000d800ff201b82 */ /* 0x000ee20000000800 */
[----:B-1----:R-:W-:Y:S01]  /*bfe0*/  @P1 LEA R30, R3, R33, 0x2 ;  /* 0x00000021031e1211 */ /* 0x002fe200078e10ff */
[----:B--2---:R-:W-:-:S05]  /*bff0*/  IMAD R6, R24, 0x500, R5 ;  /* 0x0000050018067824 */ /* 0x004fca00078e0205 */
[----:B------:R-:W-:Y:S04]  /*c000*/  STS [R33], R6 ;  /* 0x0000000621007388 */ /* 0x000fe80000000800 */
[----:B------:R-:W1:Y:S02]  /*c010*/  @P1 LDS R5, [R31+0x5500] ;  /* 0x005500001f051984 */ /* 0x000e640000000800 */
[----:B-1----:R-:W-:Y:S01]  /*c020*/  @P1 IMAD R7, R24, 0x500, R5 ;  /* 0x0000050018071824 */ /* 0x002fe200078e0205 */
[----:B------:R-:W-:Y:S02]  /*c030*/  MOV R5, R23 ;  /* 0x0000001700057202 */ /* 0x000fe40000000f00 */
[----:B---3--:R-:W-:Y:S02]  /*c040*/  @P1 IADD3 R5, PT, PT, R23, R32, RZ ;  /* 0x0000002017051210 */ /* 0x008fe40007ffe0ff */
[----:B------:R2:W-:Y:S05]  /*c050*/  @P1 STS [R30], R7 ;  /* 0x000000071e001388 */ /* 0x0005ea0000000800 */
.L_x_132:
[----:B------:R-:W-:Y:S05]  /*c060*/  BSYNC.RECONVERGENT B1 ;  /* 0x0000000000017941 */ /* 0x000fea0003800200 */
.L_x_131:
[----:B------:R-:W-:Y:S05]  /*c070*/  @!P2 BRA `(.L_x_130) ;  /* 0x000000000060a947 */ /* 0x000fea0003800000 */
.L_x_133:
[----:B------:R-:W-:Y:S02]  /*c080*/  LEA R6, R5, R4, 0x2 ;  /* 0x0000000405067211 */ /* 0x000fe400078e10ff */
[----:B------:R-:W-:Y:S02]  /*c090*/  LEA R31, R22, R5, 0x9 ;  /* 0x00000005161f7211 */ /* 0x000fe400078e48ff */
[----:B------:R-:W-:Y:S01]  /*c0a0*/  LEA R34, R3, R6, 0x2 ;  /* 0x0000000603227211 */ /* 0x000fe200078e10ff */
[----:B-123--:R1:W2:Y:S01]  /*c0b0*/  LDS R7, [R6+0x5500] ;  /* 0x0055000006077984 */ /* 0x00e2a20000000800 */
[----:B------:R-:W-:Y:S02]  /*c0c0*/  LEA R30, R31, R28, 0x2 ;  /* 0x0000001c1f1e7211 */ /* 0x000fe400078e10ff */
[C---:B------:R-:W-:Y:S02]  /*c0d0*/  LEA R36, R3.reuse, R34, 0x2 ;  /* 0x0000002203247211 */ /* 0x040fe400078e10ff */
[----:B------:R-:W-:-:S02]  /*c0e0*/  LEA R32, R3, R30, 0x2 ;  /* 0x0000001e03207211 */ /* 0x000fc400078e10ff */
[C---:B------:R-:W-:Y:S02]  /*c0f0*/  LEA R35, R3.reuse, R36, 0x2 ;  /* 0x0000002403237211 */ /* 0x040fe400078e10ff */
[C---:B-1----:R-:W-:Y:S02]  /*c100*/  LEA R6, R3.reuse, R32, 0x2 ;  /* 0x0000002003067211 */ /* 0x042fe400078e10ff */
[----:B------:R-:W-:-:S04]  /*c110*/  LEA R5, R3, R5, 0x2 ;  /* 0x0000000503057211 */ /* 0x000fc800078e10ff */
[----:B------:R-:W-:Y:S01]  /*c120*/  ISETP.GE.U32.AND P1, PT, R5, 0x200, PT ;  /* 0x000002000500780c */ /* 0x000fe20003f26070 */
[----:B--2---:R-:W-:-:S05]  /*c130*/  IMAD R7, R24, 0x500, R7 ;  /* 0x0000050018077824 */ /* 0x004fca00078e0207 */
[----:B------:R1:W-:Y:S04]  /*c140*/  STS [R30], R7 ;  /* 0x000000071e007388 */ /* 0x0003e80000000800 */
[----:B------:R-:W2:Y:S01]  /*c150*/  LDS R31, [R34+0x5500] ;  /* 0x00550000221f7984 */ /* 0x000ea20000000800 */
[----:B-1----:R-:W-:Y:S01]  /*c160*/  LEA R30, R3, R6, 0x2 ;  /* 0x00000006031e7211 */ /* 0x002fe200078e10ff */
[----:B--2---:R-:W-:-:S05]  /*c170*/  IMAD R31, R24, 0x500, R31 ;  /* 0x00000500181f7824 */ /* 0x004fca00078e021f */
[----:B------:R-:W-:Y:S04]  /*c180*/  STS [R32], R31 ;  /* 0x0000001f20007388 */ /* 0x000fe80000000800 */
[----:B------:R-:W1:Y:S02]  /*c190*/  LDS R33, [R36+0x5500] ;  /* 0x0055000024217984 */ /* 0x000e640000000800 */
[----:B-1----:R-:W-:-:S05]  /*c1a0*/  IMAD R33, R24, 0x500, R33 ;  /* 0x0000050018217824 */ /* 0x002fca00078e0221 */
[----:B------:R-:W-:Y:S04]  /*c1b0*/  STS [R6], R33 ;  /* 0x0000002106007388 */ /* 0x000fe80000000800 */
[----:B------:R-:W1:Y:S02]  /*c1c0*/  LDS R7, [R35+0x5500] ;  /* 0x0055000023077984 */ /* 0x000e640000000800 */
[----:B-1----:R-:W-:-:S05]  /*c1d0*/  IMAD R7, R24, 0x500, R7 ;  /* 0x0000050018077824 */ /* 0x002fca00078e0207 */
[----:B------:R3:W-:Y:S01]  /*c1e0*/  STS [R30], R7 ;  /* 0x000000071e007388 */ /* 0x0007e20000000800 */
[----:B------:R-:W-:Y:S05]  /*c1f0*/  @!P1 BRA `(.L_x_133) ;  /* 0xfffffffc00a09947 */ /* 0x000fea000383ffff */
.L_x_130:
[----:B------:R-:W-:Y:S05]  /*c200*/  BSYNC.RECONVERGENT B0 ;  /* 0x0000000000007941 */ /* 0x000fea0003800200 */
.L_x_129:
[----:B------:R-:W-:Y:S01]  /*c210*/  IADD3 R22, PT, PT, R22, 0x1, RZ ;  /* 0x0000000116167810 */ /* 0x000fe20007ffe0ff */
[----:B------:R-:W-:Y:S03]  /*c220*/  BAR.SYNC.DEFER_BLOCKING 0x0 ;  /* 0x0000000000007b1d */ /* 0x000fe60000010000 */
[----:B------:R-:W-:-:S13]  /*c230*/  ISETP.NE.AND P1, PT, R22, 0x5, PT ;  /* 0x000000051600780c */ /* 0x000fda0003f25270 */
[----:B------:R-:W-:Y:S05]  /*c240*/  @P1 BRA `(.L_x_134) ;  /* 0xffffffd000c41947 */ /* 0x000fea000383ffff */
[----:B------:R-:W-:-:S06]  /*c250*/  RPCMOV.32 Rpc.LO, R2 ;  /* 0x0000000200007352 */ /* 0x000fcc0000000000 */
[----:B------:R-:W-:-:S05]  /*c260*/  CS2R.32 R2, SR_CgaSize ;  /* 0x0000000000027805 */ /* 0x000fca0000008a00 */
[----:B------:R-:W-:-:S05]  /*c270*/  IMAD R2, R2, -0xa0, RZ ;  /* 0xffffff6002027824 */ /* 0x000fca00078e02ff */
[----:B------:R-:W-:Y:S02]  /*c280*/  R2UR UR5, R2 ;  /* 0x00000000020572ca */ /* 0x000fe400000e0000 */
[----:B------:R-:W-:-:S12]  /*c290*/  RPCMOV.32 R2, Rpc.LO ;  /* 0x0000000000027353 */ /* 0x000fd80000000000 */
[----:B------:R-:W4:Y:S02]  /*c2a0*/  LDCU UR5, c[0x0][UR5+0x2cc] ;  /* 0x00005980050577ac */ /* 0x000f240008000800 */
[----:B----4-:R-:W-:-:S06]  /*c2b0*/  UIADD3 UR6, UPT, UPT, UR5, -0x1, URZ ;  /* 0xffffffff05067890 */ /* 0x010fcc000fffe0ff */
[----:B------:R-:W-:-:S13]  /*c2c0*/  ISETP.NE.AND P0, PT, RZ, UR6, PT ;  /* 0x00000006ff007c0c */ /* 0x000fda000bf05270 */
[----:B------:R-:W-:Y:S05]  /*c2d0*/  @!P0 EXIT ;  /* 0x000000000000894d */ /* 0x000fea0003800000 */
[----:B------:R-:W-:Y:S01]  /*c2e0*/  UIADD3 UR5, UPT, UPT, UR5, -0x2, URZ ;  /* 0xfffffffe05057890 */ /* 0x000fe2000fffe0ff */
[----:B------:R-:W-:Y:S01]  /*c2f0*/  HFMA2 R2, -RZ, RZ, 0, 0 ;  /* 0x00000000ff027431 */ /* 0x000fe200000001ff */
[----:B------:R-:W-:Y:S01]  /*c300*/  ULOP3.LUT UR4, UR6, 0x3, URZ, 0xc0, !UPT ;  /* 0x0000000306047892 */ /* 0x000fe2000f8ec0ff */
[----:B------:R-:W-:Y:S01]  /*c310*/  LEA R0, R41, R41, 0x2 ;  /* 0x0000002929007211 */ /* 0x000fe200078e10ff */
[----:B------:R-:W-:-:S04]  /*c320*/  UISETP.GE.U32.AND UP0, UPT, UR5, 0x3, UPT ;  /* 0x000000030500788c */ /* 0x000fc8000bf06070 */
[----:B------:R-:W-:-:S05]  /*c330*/  ISETP.NE.AND P1, PT, RZ, UR4, PT ;  /* 0x00000004ff007c0c */ /* 0x000fca000bf25270 */
[----:B------:R-:W-:Y:S08]  /*c340*/  BRA.U !UP0, `(.L_x_135) ;  /* 0x0000000508bc7547 */ /* 0x000ff0000b800000 */
[----:B-123--:R-:W1:Y:S01]  /*c350*/  S2R R7, SR_SWINHI ;  /* 0x0000000000077919 */ /* 0x00ee620000002f00 */
[----:B------:R-:W-:Y:S01]  /*c360*/  ULOP3.LUT UR5, UR6, 0xfffffffc, URZ, 0xc0, !UPT ;  /* 0xfffffffc06057892 */ /* 0x000fe2000f8ec0ff */
[----:B------:R-:W-:Y:S02]  /*c370*/  ISETP.NE.AND P2, PT, R41, RZ, PT ;  /* 0x000000ff2900720c */ /* 0x000fe40003f45270 */
[----:B------:R-:W-:-:S03]  /*c380*/  MOV R3, RZ ;  /* 0x000000ff00037202 */ /* 0x000fc60000000f00 */
[----:B------:R-:W-:Y:S02]  /*c390*/  MOV R2, UR5 ;  /* 0x0000000500027c02 */ /* 0x000fe40008000f00 */
[----:B------:R-:W-:Y:S02]  /*c3a0*/  MOV R4, R28 ;  /* 0x0000001c00047202 */ /* 0x000fe40000000f00 */
[----:B-1----:R-:W-:-:S07]  /*c3b0*/  MOV R5, R7 ;  /* 0x0000000700057202 */ /* 0x002fce0000000f00 */
.L_x_136:
[C---:B----4-:R-:W-:Y:S01]  /*c3c0*/  IMAD R7, R3.reuse, 0x280, R0 ;  /* 0x0000028003077824 */ /* 0x050fe200078e0200 */
[----:B------:R-:W-:Y:S02]  /*c3d0*/  PRMT R4, R3, 0x654, R4 ;  /* 0x0000065403047816 */ /* 0x000fe40000000004 */
[----:B------:R-:W-:Y:S01]  /*c3e0*/  MOV R5, R5 ;  /* 0x0000000500057202 */ /* 0x000fe20000000f00 */
[----:B------:R-:W1:Y:S01]  /*c3f0*/  S2R R23, SR_SWINHI ;  /* 0x0000000000177919 */ /* 0x000e620000002f00 */
[----:B------:R-:W-:Y:S02]  /*c400*/  @!P2 MOV R19, 0x1 ;  /* 0x000000010013a802 */ /* 0x000fe40000000f00 */
[----:B------:R-:W-:Y:S01]  /*c410*/  LEA R12, R7, R28, 0x2 ;  /* 0x0000001c070c7211 */ /* 0x000fe200078e10ff */
[----:B------:R-:W-:Y:S01]  /*c420*/  IMAD.WIDE.U32 R6, R0, 0x4, R4 ;  /* 0x0000000400067825 */ /* 0x000fe200078e0004 */
[----:B------:R-:W-:Y:S01]  /*c430*/  @!P2 IADD3 R4, PT, PT, R26, 0x2800, RZ ;  /* 0x000028001a04a810 */ /* 0x000fe20007ffe0ff */
[----:B------:R-:W2:Y:S01]  /*c440*/  @!P2 S2R R5, SR_CgaCtaId ;  /* 0x000000000005a919 */ /* 0x000ea20000008800 */
[----:B------:R-:W-:Y:S01]  /*c450*/  IADD3 R21, PT, PT, R3, 0x1, RZ ;  /* 0x0000000103157810 */ /* 0x000fe20007ffe0ff */
[----:B------:R-:W3:Y:S01]  /*c460*/  LDS R9, [R12] ;  /* 0x000000000c097984 */ /* 0x000ee20000000800 */
[----:B--2---:R-:W-:-:S04]  /*c470*/  @!P2 LEA R4, R5, R4, 0x18 ;  /* 0x000000040504a211 */ /* 0x004fc800078ec0ff */
[----:B------:R-:W-:Y:S02]  /*c480*/  @!P2 MOV R4, R4 ;  /* 0x000000040004a202 */ /* 0x000fe40000000f00 */
[----:B-1----:R-:W-:Y:S01]  /*c490*/  @!P2 MOV R5, R23 ;  /* 0x000000170005a202 */ /* 0x002fe20000000f00 */
[----:B---3--:R1:W-:Y:S04]  /*c4a0*/  ST.E desc[UR36][R6.64], R9 ;  /* 0x0000000906007985 */ /* 0x0083e8000c101924 */
[----:B------:R-:W2:Y:S01]  /*c4b0*/  LDS R11, [R12+0x4] ;  /* 0x000004000c0b7984 */ /* 0x000ea20000000800 */
[----:B------:R-:W-:Y:S02]  /*c4c0*/  @!P2 PRMT R8, R3, 0x654, R4 ;  /* 0x000006540308a816 */ /* 0x000fe40000000004 */
[----:B-1----:R-:W-:-:S02]  /*c4d0*/  @!P2 MOV R9, R5 ;  /* 0x000000050009a202 */ /* 0x002fc40000000f00 */
[----:B------:R-:W-:Y:S02]  /*c4e0*/  MOV R4, R28 ;  /* 0x0000001c00047202 */ /* 0x000fe40000000f00 */
[----:B------:R-:W-:Y:S01]  /*c4f0*/  MOV R5, R23 ;  /* 0x0000001700057202 */ /* 0x000fe20000000f00 */
[----:B--2---:R1:W-:Y:S04]  /*c500*/  ST.E desc[UR36][R6.64+0x4], R11 ;  /* 0x0000040b06007985 */ /* 0x0043e8000c101924 */
[----:B------:R-:W2:Y:S01]  /*c510*/  LDS R13, [R12+0x8] ;  /* 0x000008000c0d7984 */ /* 0x000ea20000000800 */
[----:B------:R-:W-:Y:S02]  /*c520*/  PRMT R10, R21, 0x654, R4 ;  /* 0x00000654150a7816 */ /* 0x000fe40000000004 */
[----:B-1----:R-:W-:-:S03]  /*c530*/  MOV R11, R5 ;  /* 0x00000005000b7202 */ /* 0x002fc60000000f00 */
[----:B------:R-:W-:Y:S01]  /*c540*/  IMAD.WIDE.U32 R10, R0, 0x4, R10 ;  /* 0x00000004000a7825 */ /* 0x000fe200078e000a */
[----:B--2---:R-:W-:Y:S04]  /*c550*/  ST.E desc[UR36][R6.64+0x8], R13 ;  /* 0x0000080d06007985 */ /* 0x004fe8000c101924 */
[----:B------:R-:W1:Y:S04]  /*c560*/  LDS R15, [R12+0xc] ;  /* 0x00000c000c0f7984 */ /* 0x000e680000000800 */
[----:B-1----:R-:W-:Y:S04]  /*c570*/  ST.E desc[UR36][R6.64+0xc], R15 ;  /* 0x00000c0f06007985 */ /* 0x002fe8000c101924 */
[----:B------:R-:W1:Y:S04]  /*c580*/  LDS R17, [R12+0x10] ;  /* 0x000010000c117984 */ /* 0x000e680000000800 */
[----:B-1----:R1:W-:Y:S01]  /*c590*/  ST.E desc[UR36][R6.64+0x10], R17 ;  /* 0x0000101106007985 */ /* 0x0023e2000c101924 */
[----:B------:R-:W-:Y:S06]  /*c5a0*/  BAR.SYNC.DEFER_BLOCKING 0x0 ;  /* 0x0000000000007b1d */ /* 0x000fec0000010000 */
[----:B------:R-:W-:Y:S01]  /*c5b0*/  @!P2 ST.E desc[UR36][R8.64], R19 ;  /* 0x000000130800a985 */ /* 0x000fe2000c101924 */
[----:B------:R-:W-:-:S03]  /*c5c0*/  ISETP.NE.AND P2, PT, R41, RZ, PT ;  /* 0x000000ff2900720c */ /* 0x000fc60003f45270 */
[----:B------:R-:W2:Y:S10]  /*c5d0*/  LDS R13, [R12+0xa00] ;  /* 0x000a00000c0d7984 */ /* 0x000eb40000000800 */
[----:B-1----:R-:W1:Y:S01]  /*c5e0*/  @!P2 S2R R7, SR_CgaCtaId ;  /* 0x000000000007a919 */ /* 0x002e620000008800 */
[----:B------:R-:W-:-:S02]  /*c5f0*/  @!P2 MOV R26, 0x400 ;  /* 0x00000400001aa802 */ /* 0x000fc40000000f00 */
[----:B------:R-:W-:Y:S02]  /*c600*/  @!P2 MOV R25, 0x1 ;  /* 0x000000010019a802 */ /* 0x000fe40000000f00 */
[----:B------:R-:W-:Y:S01]  /*c610*/  @!P2 IADD3 R6, PT, PT, R26, 0x2800, RZ ;  /* 0x000028001a06a810 */ /* 0x000fe20007ffe0ff */
[----:B--2---:R-:W-:Y:S03]  /*c620*/  ST.E desc[UR36][R10.64], R13 ;  /* 0x0000000d0a007985 */ /* 0x004fe6000c101924 */
[----:B-1----:R-:W-:Y:S01]  /*c630*/  @!P2 LEA R6, R7, R6, 0x18 ;  /* 0x000000060706a211 */ /* 0x002fe200078ec0ff */
[----:B------:R-:W1:Y:S03]  /*c640*/  LDS R15, [R12+0xa04] ;  /* 0x000a04000c0f7984 */ /* 0x000e660000000800 */
[----:B------:R-:W-:-:S02]  /*c650*/  @!P2 MOV R6, R6 ;  /* 0x000000060006a202 */ /* 0x000fc40000000f00 */
[----:B------:R-:W-:Y:S02]  /*c660*/  @!P2 MOV R7, R23 ;  /* 0x000000170007a202 */ /* 0x000fe40000000f00 */
[----:B------:R-:W-:Y:S02]  /*c670*/  @!P2 PRMT R6, R21, 0x654, R6 ;  /* 0x000006541506a816 */ /* 0x000fe40000000006 */
[----:B------:R-:W-:Y:S02]  /*c680*/  @!P2 MOV R7, R7 ;  /* 0x000000070007a202 */ /* 0x000fe40000000f00 */
[----:B------:R-:W-:Y:S01]  /*c690*/  IADD3 R21, PT, PT, R3, 0x2, RZ ;  /* 0x0000000203157810 */ /* 0x000fe20007ffe0ff */
[----:B-1----:R-:W-:Y:S04]  /*c6a0*/  ST.E desc[UR36][R10.64+0x4], R15 ;  /* 0x0000040f0a007985 */ /* 0x002fe8000c101924 */
[----:B------:R-:W1:Y:S04]  /*c6b0*/  LDS R17, [R12+0xa08] ;  /* 0x000a08000c117984 */ /* 0x000e680000000800 */
[----:B-1----:R-:W-:Y:S04]  /*c6c0*/  ST.E desc[UR36][R10.64+0x8], R17 ;  /* 0x000008110a007985 */ /* 0x002fe8000c101924 */
[----:B------:R-:W1:Y:S04]  /*c6d0*/  LDS R9, [R12+0xa0c] ;  /* 0x000a0c000c097984 */ /* 0x000e680000000800 */
[----:B-1----:R1:W-:Y:S04]  /*c6e0*/  ST.E desc[UR36][R10.64+0xc], R9 ;  /* 0x00000c090a007985 */ /* 0x0023e8000c101924 */
[----:B------:R-:W2:Y:S01]  /*c6f0*/  LDS R19, [R12+0xa10] ;  /* 0x000a10000c137984 */ /* 0x000ea20000000800 */
[----:B------:R-:W-:-:S02]  /*c700*/  PRMT R8, R21, 0x654, R4 ;  /* 0x0000065415087816 */ /* 0x000fc40000000004 */
[----:B-1----:R-:W-:-:S03]  /*c710*/  MOV R9, R5 ;  /* 0x0000000500097202 */ /* 0x002fc60000000f00 */
[----:B------:R-:W-:Y:S01]  /*c720*/  IMAD.WIDE.U32 R8, R0, 0x4, R8 ;  /* 0x0000000400087825 */ /* 0x000fe200078e0008 */
[----:B--2---:R-:W-:Y:S01]  /*c730*/  ST.E desc[UR36][R10.64+0x10], R19 ;  /* 0x000010130a007985 */ /* 0x004fe2000c101924 */
[----:B------:R-:W-:Y:S06]  /*c740*/  BAR.SYNC.DEFER_BLOCKING 0x0 ;  /* 0x0000000000007b1d */ /* 0x000fec0000010000 */
[----:B------:R1:W-:Y:S04]  /*c750*/  @!P2 ST.E desc[UR36][R6.64], R25 ;  /* 0x000000190600a985 */ /* 0x0003e8000c101924 */
[----:B------:R-:W2:Y:S01]  /*c760*/  LDS R13, [R12+0x1400] ;  /* 0x001400000c0d7984 */ /* 0x000ea20000000800 */
[----:B-1----:R-:W1:Y:S01]  /*c770*/  @!P2 S2R R7, SR_CgaCtaId ;  /* 0x000000000007a919 */ /* 0x002e620000008800 */
[----:B------:R-:W-:-:S02]  /*c780*/  @!P2 IADD3 R6, PT, PT, R26, 0x2800, RZ ;  /* 0x000028001a06a810 */ /* 0x000fc40007ffe0ff */
[----:B--2---:R-:W-:Y:S02]  /*c790*/  ST.E desc[UR36][R8.64], R13 ;  /* 0x0000000d08007985 */ /* 0x004fe4000c101924 */
[----:B-1----:R-:W-:Y:S02]  /*c7a0*/  @!P2 LEA R6, R7, R6, 0x18 ;  /* 0x000000060706a211 */ /* 0x002fe400078ec0ff */
[----:B------:R-:W1:Y:S02]  /*c7b0*/  LDS R15, [R12+0x1404] ;  /* 0x001404000c0f7984 */ /* 0x000e640000000800 */
[----:B------:R-:W-:Y:S02]  /*c7c0*/  @!P2 MOV R6, R6 ;  /* 0x000000060006a202 */ /* 0x000fe40000000f00 */
[----:B------:R-:W-:Y:S02]  /*c7d0*/  @!P2 MOV R7, R23 ;  /* 0x000000170007a202 */ /* 0x000fe40000000f00 */
[----:B------:R-:W-:-:S02]  /*c7e0*/  @!P2 PRMT R6, R21, 0x654, R6 ;  /* 0x000006541506a816 */ /* 0x000fc40000000006 */
[----:B------:R-:W-:Y:S02]  /*c7f0*/  @!P2 MOV R7, R7 ;  /* 0x000000070007a202 */ /* 0x000fe40000000f00 */
[C---:B------:R-:W-:Y:S02]  /*c800*/  IADD3 R21, PT, PT, R3.reuse, 0x3, RZ ;  /* 0x0000000303157810 */ /* 0x040fe40007ffe0ff */
[----:B------:R-:W-:-:S04]  /*c810*/  IADD3 R3, PT, PT, R3, 0x4, RZ ;  /* 0x0000000403037810 */ /* 0x000fc80007ffe0ff */
[----:B------:R-:W-:Y:S01]  /*c820*/  ISETP.NE.AND P0, PT, R3, R2, PT ;  /* 0x000000020300720c */ /* 0x000fe20003f05270 */
        /* <DEDUP_REMOVED lines=15> */
[----:B--2---:R2:W-:Y:S02]  /*c920*/  ST.E desc[UR36][R10.64], R13 ;  /* 0x0000000d0a007985 */ /* 0x0045e4000c101924 */
[----:B-1----:R-:W-:Y:S02]  /*c930*/  @!P2 LEA R6, R7, R6, 0x18 ;  /* 0x000000060706a211 */ /* 0x002fe400078ec0ff */
[----:B------:R-:W1:Y:S02]  /*c940*/  LDS R15, [R12+0x1e04] ;  /* 0x001e04000c0f7984 */ /* 0x000e640000000800 */
[----:B------:R-:W-:Y:S02]  /*c950*/  @!P2 MOV R6, R6 ;  /* 0x000000060006a202 */ /* 0x000fe40000000f00 */
[----:B------:R-:W-:Y:S02]  /*c960*/  @!P2 MOV R7, R23 ;  /* 0x000000170007a202 */ /* 0x000fe40000000f00 */
[----:B------:R-:W-:-:S02]  /*c970*/  @!P2 PRMT R6, R21, 0x654, R6 ;  /* 0x000006541506a816 */ /* 0x000fc40000000006 */
[----:B------:R-:W-:Y:S02]  /*c980*/  @!P2 MOV R7, R7 ;  /* 0x000000070007a202 */ /* 0x000fe40000000f00 */
[----:B--2---:R-:W-:Y:S01]  /*c990*/  @!P2 MOV R13, 0x1 ;  /* 0x00000001000da802 */ /* 0x004fe20000000f00 */
[----:B-1----:R-:W-:Y:S04]  /*c9a0*/  ST.E desc[UR36][R10.64+0x4], R15 ;  /* 0x0000040f0a007985 */ /* 0x002fe8000c101924 */
[----:B------:R-:W1:Y:S04]  /*c9b0*/  LDS R17, [R12+0x1e08] ;  /* 0x001e08000c117984 */ /* 0x000e680000000800 */
[----:B-1----:R-:W-:Y:S04]  /*c9c0*/  ST.E desc[UR36][R10.64+0x8], R17 ;  /* 0x000008110a007985 */ /* 0x002fe8000c101924 */
[----:B------:R-:W1:Y:S04]  /*c9d0*/  LDS R9, [R12+0x1e0c] ;  /* 0x001e0c000c097984 */ /* 0x000e680000000800 */
[----:B-1----:R-:W-:Y:S04]  /*c9e0*/  ST.E desc[UR36][R10.64+0xc], R9 ;  /* 0x00000c090a007985 */ /* 0x002fe8000c101924 */
[----:B------:R-:W1:Y:S04]  /*c9f0*/  LDS R19, [R12+0x1e10] ;  /* 0x001e10000c137984 */ /* 0x000e680000000800 */
[----:B-1----:R4:W-:Y:S01]  /*ca00*/  ST.E desc[UR36][R10.64+0x10], R19 ;  /* 0x000010130a007985 */ /* 0x0029e2000c101924 */
[----:B------:R-:W-:Y:S06]  /*ca10*/  BAR.SYNC.DEFER_BLOCKING 0x0 ;  /* 0x0000000000007b1d */ /* 0x000fec0000010000 */
[----:B------:R4:W-:Y:S01]  /*ca20*/  @!P2 ST.E desc[UR36][R6.64], R13 ;  /* 0x0000000d0600a985 */ /* 0x0009e2000c101924 */
[----:B------:R-:W-:Y:S05]  /*ca30*/  @P0 BRA `(.L_x_136) ;  /* 0xfffffff800600947 */ /* 0x000fea000383ffff */
.L_x_135:
[----:B------:R-:W-:Y:S05]  /*ca40*/  @!P1 EXIT ;  /* 0x000000000000994d */ /* 0x000fea0003800000 */
[----:B-1----:R-:W1:Y:S01]  /*ca50*/  S2R R5, SR_CgaCtaId ;  /* 0x0000000000057919 */ /* 0x002e620000008800 */
[----:B------:R-:W-:Y:S01]  /*ca60*/  LEA R3, R2, R41, 0x7 ;  /* 0x0000002902037211 */ /* 0x000fe200078e38ff */
[----:B------:R-:W-:Y:S01]  /*ca70*/  UIADD3 UR4, UPT, UPT, -UR4, URZ, URZ ;  /* 0x000000ff04047290 */ /* 0x000fe2000fffe1ff */
[----:B------:R-:W-:Y:S01]  /*ca80*/  MOV R4, 0x400 ;  /* 0x0000040000047802 */ /* 0x000fe20000000f00 */
[----:B------:R-:W2:Y:S01]  /*ca90*/  S2R R9, SR_SWINHI ;  /* 0x0000000000097919 */ /* 0x000ea20000002f00 */
[----:B------:R-:W-:Y:S01]  /*caa0*/  ISETP.NE.AND P0, PT, R41, RZ, PT ;  /* 0x000000ff2900720c */ /* 0x000fe20003f05270 */
[----:B------:R-:W-:Y:S01]  /*cab0*/  IMAD R3, R3, 0x14, RZ ;  /* 0x0000001403037824 */ /* 0x000fe200078e02ff */
[----:B-1----:R-:W-:-:S04]  /*cac0*/  LEA R4, R5, R4, 0x18 ;  /* 0x0000000405047211 */ /* 0x002fc800078ec0ff */
[----:B------:R-:W-:Y:S02]  /*cad0*/  IADD3 R3, PT, PT, R3, 0x8, R4 ;  /* 0x0000000803037810 */ /* 0x000fe40007ffe004 */
[----:B----4-:R-:W-:Y:S02]  /*cae0*/  MOV R6, R4 ;  /* 0x0000000400067202 */ /* 0x010fe40000000f00 */
[----:B--23--:R-:W-:-:S07]  /*caf0*/  MOV R7, R9 ;  /* 0x0000000900077202 */ /* 0x00cfce0000000f00 */
.L_x_139:
[----:B-12---:R-:W1:Y:S01]  /*cb00*/  LDS R9, [R3+-0x8] ;  /* 0xfffff80003097984 */ /* 0x006e620000000800 */
[----:B------:R-:W-:Y:S02]  /*cb10*/  PRMT R4, R2, 0x654, R6 ;  /* 0x0000065402047816 */ /* 0x000fe40000000006 */
[----:B------:R-:W-:Y:S01]  /*cb20*/  MOV R5, R7 ;  /* 0x0000000700057202 */ /* 0x000fe20000000f00 */
[----:B------:R-:W-:Y:S01]  /*cb30*/  UIADD3 UR4, UPT, UPT, UR4, 0x1, URZ ;  /* 0x0000000104047890 */ /* 0x000fe2000fffe0ff */
[----:B------:R-:W-:Y:S01]  /*cb40*/  BSSY.RECONVERGENT B0, `(.L_x_137) ;  /* 0x0000019000007945 */ /* 0x000fe20003800200 */
[----:B------:R-:W-:Y:S02]  /*cb50*/  IMAD.WIDE.U32 R4, R0, 0x4, R4 ;  /* 0x0000000400047825 */ /* 0x000fe400078e0004 */
[----:B------:R-:W-:-:S03]  /*cb60*/  UISETP.NE.AND UP0, UPT, UR4, URZ, UPT ;  /* 0x000000ff0400728c */ /* 0x000fc6000bf05270 */
[----:B-1----:R-:W-:Y:S04]  /*cb70*/  ST.E desc[UR36][R4.64], R9 ;  /* 0x0000000904007985 */ /* 0x002fe8000c101924 */
[----:B------:R-:W1:Y:S04]  /*cb80*/  LDS R11, [R3+-0x4] ;  /* 0xfffffc00030b7984 */ /* 0x000e680000000800 */
[----:B-1----:R-:W-:Y:S04]  /*cb90*/  ST.E desc[UR36][R4.64+0x4], R11 ;  /* 0x0000040b04007985 */ /* 0x002fe8000c101924 */
[----:B------:R-:W1:Y:S04]  /*cba0*/  LDS R13, [R3] ;  /* 0x00000000030d7984 */ /* 0x000e680000000800 */
[----:B-1----:R-:W-:Y:S04]  /*cbb0*/  ST.E desc[UR36][R4.64+0x8], R13 ;  /* 0x0000080d04007985 */ /* 0x002fe8000c101924 */
[----:B------:R-:W1:Y:S04]  /*cbc0*/  LDS R15, [R3+0x4] ;  /* 0x00000400030f7984 */ /* 0x000e680000000800 */
[----:B-1----:R-:W-:Y:S04]  /*cbd0*/  ST.E desc[UR36][R4.64+0xc], R15 ;  /* 0x00000c0f04007985 */ /* 0x002fe8000c101924 */
[----:B------:R-:W1:Y:S04]  /*cbe0*/  LDS R17, [R3+0x8] ;  /* 0x0000080003117984 */ /* 0x000e680000000800 */
[----:B-1----:R1:W-:Y:S01]  /*cbf0*/  ST.E desc[UR36][R4.64+0x10], R17 ;  /* 0x0000101104007985 */ /* 0x0023e2000c101924 */
[----:B------:R-:W-:Y:S06]  /*cc00*/  BAR.SYNC.DEFER_BLOCKING 0x0 ;  /* 0x0000000000007b1d */ /* 0x000fec0000010000 */
[----:B------:R-:W-:Y:S05]  /*cc10*/  @P0 BRA `(.L_x_138) ;  /* 0x00000000002c0947 */ /* 0x000fea0003800000 */
[----:B-1----:R-:W1:Y:S01]  /*cc20*/  S2R R5, SR_CgaCtaId ;  /* 0x0000000000057919 */ /* 0x002e620000008800 */
[----:B------:R-:W-:Y:S01]  /*cc30*/  MOV R4, 0x400 ;  /* 0x0000040000047802 */ /* 0x000fe20000000f00 */
[----:B------:R-:W2:Y:S03]  /*cc40*/  S2R R9, SR_SWINHI ;  /* 0x0000000000097919 */ /* 0x000ea60000002f00 */
[----:B------:R-:W-:-:S04]  /*cc50*/  IADD3 R4, PT, PT, R4, 0x2800, RZ ;  /* 0x0000280004047810 */ /* 0x000fc80007ffe0ff */
[----:B-1----:R-:W-:-:S04]  /*cc60*/  LEA R4, R5, R4, 0x18 ;  /* 0x0000000405047211 */ /* 0x002fc800078ec0ff */
[----:B------:R-:W-:Y:S02]  /*cc70*/  MOV R4, R4 ;  /* 0x0000000400047202 */ /* 0x000fe40000000f00 */
[----:B--2---:R-:W-:Y:S01]  /*cc80*/  MOV R5, R9 ;  /* 0x0000000900057202 */ /* 0x004fe20000000f00 */
[----:B------:R-:W-:Y:S01]  /*cc90*/  HFMA2 R9, -RZ, RZ, 0, 5.9604644775390625e-08 ;  /* 0x00000001ff097431 */ /* 0x000fe200000001ff */
[----:B------:R-:W-:Y:S02]  /*cca0*/  PRMT R4, R2, 0x654, R4 ;  /* 0x0000065402047816 */ /* 0x000fe40000000004 */
[----:B------:R-:W-:-:S05]  /*ccb0*/  MOV R5, R5 ;  /* 0x0000000500057202 */ /* 0x000fca0000000f00 */
[----:B------:R2:W-:Y:S02]  /*ccc0*/  ST.E desc[UR36][R4.64], R9 ;  /* 0x0000000904007985 */ /* 0x0005e4000c101924 */
.L_x_138:
[----:B------:R-:W-:Y:S05]  /*ccd0*/  BSYNC.RECONVERGENT B0 ;  /* 0x0000000000007941 */ /* 0x000fea0003800200 */
.L_x_137:
[----:B------:R-:W-:Y:S02]  /*cce0*/  IADD3 R3, PT, PT, R3, 0xa00, RZ ;  /* 0x00000a0003037810 */ /* 0x000fe40007ffe0ff */
[----:B------:R-:W-:Y:S01]  /*ccf0*/  IADD3 R2, PT, PT, R2, 0x1, RZ ;  /* 0x0000000102027810 */ /* 0x000fe20007ffe0ff */
[----:B------:R-:W-:Y:S06]  /*cd00*/  BRA.U UP0, `(.L_x_139) ;  /* 0xfffffffd007c7547 */ /* 0x000fec000b83ffff */
[----:B------:R-:W-:Y:S05]  /*cd10*/  EXIT ;  /* 0x000000000000794d */ /* 0x000fea0003800000 */
.L_x_22:
[----:B------:R-:W-:Y:S01]  /*cd20*/  HFMA2 R13, -RZ, RZ, 0, 0 ;  /* 0x00000000ff0d7431 */ /* 0x000fe200000001ff */
[----:B------:R-:W-:Y:S01]  /*cd30*/  MOV R14, 0x0 ;  /* 0x00000000000e7802 */ /* 0x000fe20000000f00 */
[----:B------:R-:W1:Y:S01]  /*cd40*/  S2R R0, SR_SWINHI ;  /* 0x0000000000007919 */ /* 0x000e620000002f00 */
[----:B------:R-:W-:Y:S01]  /*cd50*/  MOV R15, 0xffffffff ;  /* 0xffffffff000f7802 */ /* 0x000fe20000000f00 */
[----:B------:R-:W-:Y:S01]  /*cd60*/  HFMA2 R2, -RZ, RZ, 1.9267578125, 7.5519084930419921875e-05 ;  /* 0x3fb504f3ff027431 */ /* 0x000fe200000001ff */
[----:B------:R-:W-:Y:S02]  /*cd70*/  MOV R4, 0x3f000000 ;  /* 0x3f00000000047802 */ /* 0x000fe40000000f00 */
[----:B------:R-:W-:-:S07]  /*cd80*/  MOV R3, 0x3fffffff ;  /* 0x3fffffff00037802 */ /* 0x000fce0000000f00 */
[----:B-1----:R-:W-:Y:S05]  /*cd90*/  WARPSYNC.COLLECTIVE.ALL `(.L_x_140) ;  /* 0x0000000000147948 */ /* 0x002fea0003c00000 */
[----:B------:R-:W-:-:S04]  /*cda0*/  SHF.L.U32 R13, R13, 0x10, RZ ;  /* 0x000000100d0d7819 */ /* 0x000fc800000006ff */
[----:B------:R-:W-:-:S05]  /*cdb0*/  LOP3.LUT R13, R13, 0xf, R14, 0xf8, !PT ;  /* 0x0000000f0d0d7812 */ /* 0x000fca00078ef80e */
[----:B------:R2:W-:Y:S02]  /*cdc0*/  BAR.SYNC.DEFER_BLOCKING R13, R13 ;  /* 0x0000000d0000731d */ /* 0x0005e40000010000 */
[----:B--2---:R-:W-:-:S04]  /*cdd0*/  SHF.R.U32 R13, R13, 0x10, RZ ;  /* 0x000000100d0d7819 */ /* 0x004fc800000016ff */
[----:B-1----:R-:W-:Y:S05]  /*cde0*/  ENDCOLLECTIVE ;  /* 0x000000000000791b */ /* 0x002fea0003800000 */
.L_x_140:
[----:B------:R-:W1:Y:S01]  /*cdf0*/  S2UR UR4, SR_CgaCtaId ;  /* 0x00000000000479c3 */ /* 0x000e620000008800 */
[----:B------:R-:W-:Y:S01]  /*ce00*/  FFMA R2, R2, R2, -1.9999998807907104492 ;  /* 0xbfffffff02027423 */ /* 0x000fe20000000002 */
[----:B------:R-:W-:Y:S01]  /*ce10*/  FFMA R5, -R4, R3, 1 ;  /* 0x3f80000004057423 */ /* 0x000fe20000000103 */
[----:B------:R-:W-:-:S03]  /*ce20*/  MOV R3, 0x400 ;  /* 0x0000040000037802 */ /* 0x000fc60000000f00 */
[----:B------:R-:W-:Y:S01]  /*ce30*/  FFMA R7, R2, -0.5, R5 ;  /* 0xbf00000002077823 */ /* 0x000fe20000000005 */
[----:B------:R-:W-:-:S03]  /*ce40*/  IADD3 R5, PT, PT, R3, 0x4e40, RZ ;  /* 0x00004e4003057810 */ /* 0x000fc60007ffe0ff */
[C---:B------:R-:W-:Y:S01]  /*ce50*/  FFMA R2, R7.reuse, 0.375, R4 ;  /* 0x3ec0000007027823 */ /* 0x040fe20000000004 */
[----:B------:R-:W-:-:S04]  /*ce60*/  FMUL R7, R7, 1.4142135381698608398 ;  /* 0x3fb504f307077820 */ /* 0x000fc80000400000 */
[----:B------:R-:W-:-:S05]  /*ce70*/  FFMA R7, R2, R7, 1.4142135381698608398 ;  /* 0x3fb504f302077423 */ /* 0x000fca0000000007 */
[----:B------:R-:W-:Y:S02]  /*ce80*/  IADD3 R7, PT, PT, R7, -0x2000000, RZ ;  /* 0xfe00000007077810 */ /* 0x000fe40007ffe0ff */
[----:B-1----:R-:W-:-:S07]  /*ce90*/  MOV R40, UR4 ;  /* 0x0000000400287c02 */ /* 0x002fce0008000f00 */
[----:B------:R-:W-:Y:S05]  /*cea0*/  WARPSYNC.COLLECTIVE.ALL `(.L_x_141) ;  /* 0x0000000000147948 */ /* 0x000fea0003c00000 */
[----:B------:R-:W-:-:S04]  /*ceb0*/  SHF.L.U32 R13, R13, 0x10, RZ ;  /* 0x000000100d0d7819 */ /* 0x000fc800000006ff */
[----:B------:R-:W-:-:S05]  /*cec0*/  LOP3.LUT R13, R13, 0xf, R14, 0xf8, !PT ;  /* 0x0000000f0d0d7812 */ /* 0x000fca00078ef80e */
[----:B------:R1:W-:Y:S02]  /*ced0*/  BAR.SYNC.DEFER_BLOCKING R13, R13 ;  /* 0x0000000d0000731d */ /* 0x0003e40000010000 */
[----:B-1----:R-:W-:-:S04]  /*cee0*/  SHF.R.U32 R13, R13, 0x10, RZ ;  /* 0x000000100d0d7819 */ /* 0x002fc800000016ff */
[----:B------:R-:W-:Y:S05]  /*cef0*/  ENDCOLLECTIVE ;  /* 0x000000000000791b */ /* 0x000fea0003800000 */
.L_x_141:
[----:B------:R-:W-:Y:S01]  /*cf00*/  LEA R5, R40, R5, 0x18 ;  /* 0x0000000528057211 */ /* 0x000fe200078ec0ff */
[----:B------:R-:W-:-:S03]  /*cf10*/  FMUL R42, R7, 1.4426950216293334961 ;  /* 0x3fb8aa3b072a7820 */ /* 0x000fc60000400000 */
[----:B------:R-:W-:Y:S02]  /*cf20*/  MOV R4, R5 ;  /* 0x0000000500047202 */ /* 0x000fe40000000f00 */
[----:B------:R-:W-:Y:S02]  /*cf30*/  MOV R5, R0 ;  /* 0x0000000000057202 */ /* 0x000fe40000000f00 */
[----:B------:R-:W-:Y:S02]  /*cf40*/  SHF.R.U32.HI R0, RZ, 0x2, R41 ;  /* 0x00000002ff007819 */ /* 0x000fe40000011629 */
[----:B------:R-:W-:Y:S02]  /*cf50*/  IADD3 R52, P0, PT, R4, 0x7f, RZ ;  /* 0x0000007f04347810 */ /* 0x000fe40007f1e0ff */
[----:B------:R-:W-:Y:S02]  /*cf60*/  LOP3.LUT R9, R0, 0x4, RZ, 0xc0, !PT ;  /* 0x0000000400097812 */ /* 0x000fe400078ec0ff */
[----:B------:R-:W-:-:S02]  /*cf70*/  IADD3.X R53, PT, PT, RZ, R5, RZ, P0, !PT ;  /* 0x00000005ff357210 */ /* 0x000fc400007fe4ff */
[----:B------:R-:W-:Y:S02]  /*cf80*/  LOP3.LUT R52, R52, 0xffffff80, RZ, 0xc0, !PT ;  /* 0xffffff8034347812 */ /* 0x000fe400078ec0ff */
[----:B------:R-:W-:Y:S01]  /*cf90*/  LEA R9, R18, R9, 0x3 ;  /* 0x0000000912097211 */ /* 0x000fe200078e18ff */
[----:B------:R-:W-:Y:S06]  /*cfa0*/  BRA `(.L_x_142) ;  /* 0xffffff44002c7947 */ /* 0x000fec000383ffff */
.L_x_24:
[----:B--2---:R-:W-:Y:S01]  /*cfb0*/  LOP3.LUT R4, R56, 0x2000, RZ, 0x3c, !PT ;  /* 0x0000200038047812 */ /* 0x004fe200078e3cff */
[----:B------:R-:W-:Y:S01]  /*cfc0*/  HFMA2 R14, -RZ, RZ, 0, 0 ;  /* 0x00000000ff0e7431 */ /* 0x000fe200000001ff */
[----:B------:R-:W-:Y:S01]  /*cfd0*/  BSSY B1, `(.L_x_143) ;  /* 0x000000b000017945 */ /* 0x000fe20003800000 */
[----:B------:R-:W-:Y:S02]  /*cfe0*/  MOV R13, 0x0 ;  /* 0x00000000000d7802 */ /* 0x000fe40000000f00 */
[----:B------:R-:W-:Y:S02]  /*cff0*/  IADD3 R3, PT, PT, R57, R4, RZ ;  /* 0x0000000439037210 */ /* 0x000fe40007ffe0ff */
[----:B------:R-:W-:-:S03]  /*d000*/  MOV R15, 0xffffffff ;  /* 0xffffffff000f7802 */ /* 0x000fc60000000f00 */
[----:B------:R-:W-:-:S07]  /*d010*/  IMAD.WIDE.U32 R8, R3, 0x2, R52 ;  /* 0x0000000203087825 */ /* 0x000fce00078e0034 */
[----:B------:R-:W-:Y:S05]  /*d020*/  WARPSYNC.COLLECTIVE.ALL `(.L_x_144) ;  /* 0x0000000000147948 */ /* 0x000fea0003c00000 */
[----:B------:R-:W-:-:S04]  /*d030*/  SHF.L.U32 R13, R13, 0x10, RZ ;  /* 0x000000100d0d7819 */ /* 0x000fc800000006ff */
[----:B------:R-:W-:-:S05]  /*d040*/  LOP3.LUT R13, R13, 0xf, R14, 0xf8, !PT ;  /* 0x0000000f0d0d7812 */ /* 0x000fca00078ef80e */
[----:B------:R1:W-:Y:S02]  /*d050*/  BAR.SYNC.DEFER_BLOCKING R13, R13 ;  /* 0x0000000d0000731d */ /* 0x0003e40000010000 */
[----:B-1----:R-:W-:-:S04]  /*d060*/  SHF.R.U32 R13, R13, 0x10, RZ ;  /* 0x000000100d0d7819 */ /* 0x002fc800000016ff */
[----:B------:R-:W-:Y:S05]  /*d070*/  ENDCOLLECTIVE ;  /* 0x000000000000791b */ /* 0x000fea0003800000 */
.L_x_144:
[----:B------:R-:W-:Y:S05]  /*d080*/  BSYNC B1 ;  /* 0x0000000000017941 */ /* 0x000fea0003800000 */
.L_x_143:
[----:B------:R-:W2:Y:S01]  /*d090*/  LD.E.128 R8, desc[UR36][R8.64] ;  /* 0x0000002408087980 */ /* 0x000ea2000c101d00 */
[----:B------:R-:W-:-:S05]  /*d0a0*/  IADD3 R5, PT, PT, R3, 0x80, RZ ;  /* 0x0000008003057810 */ /* 0x000fca0007ffe0ff */
[----:B------:R-:W-:-:S06]  /*d0b0*/  IMAD.WIDE.U32 R4, R5, 0x2, R52 ;  /* 0x0000000205047825 */ /* 0x000fcc00078e0034 */
[----:B------:R-:W3:Y:S01]  /*d0c0*/  LD.E.128 R4, desc[UR36][R4.64] ;  /* 0x0000002404047980 */ /* 0x000ee2000c101d00 */
[----:B------:R-:W-:-:S05]  /*d0d0*/  IADD3 R17, PT, PT, R3, 0x100, RZ ;  /* 0x0000010003117810 */ /* 0x000fca0007ffe0ff */
[----:B------:R-:W-:-:S06]  /*d0e0*/  IMAD.WIDE.U32 R16, R17, 0x2, R52 ;  /* 0x0000000211107825 */ /* 0x000fcc00078e0034 */
[----:B------:R-:W5:Y:S01]  /*d0f0*/  LD.E.128 R16, desc[UR36][R16.64] ;  /* 0x0000002410107980 */ /* 0x000f62000c101d00 */
[----:B------:R-:W-:Y:S01]  /*d100*/  IADD3 R21, PT, PT, R3, 0x180, RZ ;  /* 0x0000018003157810 */ /* 0x000fe20007ffe0ff */
[----:B------:R-:W-:-:S04]  /*d110*/  HADD2.F32 R3, -RZ, R0.H0_H0 ;  /* 0x20000000ff037230 */ /* 0x000fc80000004100 */
[----:B------:R-:W-:-:S06]  /*d120*/  IMAD.WIDE.U32 R20, R21, 0x2, R52 ;  /* 0x0000000215147825 */ /* 0x000fcc00078e0034 */
[----:B------:R-:W5:Y:S01]  /*d130*/  LD.E.128 R20, desc[UR36][R20.64] ;  /* 0x0000002414147980 */ /* 0x000f62000c101d00 */
[--C-:B--2---:R-:W-:Y:S02]  /*d140*/  HADD2.F32 R12, -RZ, R8.reuse.H0_H0 ;  /* 0x20000008ff0c7230 */ /* 0x104fe40000004100 */
[----:B------:R-:W-:Y:S02]  /*d150*/  HADD2.F32 R13, -RZ, R8.H1_H1 ;  /* 0x30000008ff0d7230 */ /* 0x000fe40000004100 */
[--C-:B------:R-:W-:Y:S02]  /*d160*/  HADD2.F32 R15, -RZ, R9.reuse.H0_H0 ;  /* 0x20000009ff0f7230 */ /* 0x100fe40000004100 */
[----:B------:R-:W-:Y:S01]  /*d170*/  FFMA R12, R3, R12, RZ ;  /* 0x0000000c030c7223 */ /* 0x000fe200000000ff */
[----:B------:R-:W-:-:S03]  /*d180*/  HADD2.F32 R9, -RZ, R9.H1_H1 ;  /* 0x30000009ff097230 */ /* 0x000fc60000004100 */
[C---:B------:R-:W-:Y:S01]  /*d190*/  FFMA R12, R3.reuse, R13, R12 ;  /* 0x0000000d030c7223 */ /* 0x040fe2000000000c */
[--C-:B------:R-:W-:Y:S02]  /*d1a0*/  HADD2.F32 R13, -RZ, R10.reuse.H0_H0 ;  /* 0x2000000aff0d7230 */ /* 0x100fe40000004100 */
[--C-:B---3--:R-:W-:Y:S02]  /*d1b0*/  HADD2.F32 R51, -RZ, R5.reuse.H0_H0 ;  /* 0x20000005ff337230 */ /* 0x108fe40000004100 */
[C---:B------:R-:W-:Y:S01]  /*d1c0*/  FFMA R12, R3.reuse, R15, R12 ;  /* 0x0000000f030c7223 */ /* 0x040fe2000000000c */
[----:B------:R-:W-:Y:S01]  /*d1d0*/  MOV R15, 0xffffffff ;  /* 0xffffffff000f7802 */ /* 0x000fe20000000f00 */
[----:B------:R-:W-:Y:S02]  /*d1e0*/  HADD2.F32 R5, -RZ, R5.H1_H1 ;  /* 0x30000005ff057230 */ /* 0x000fe40000004100 */
[----:B------:R-:W-:Y:S01]  /*d1f0*/  FFMA R12, R3, R9, R12 ;  /* 0x00000009030c7223 */ /* 0x000fe2000000000c */
[----:B------:R-:W-:-:S02]  /*d200*/  HADD2.F32 R9, -RZ, R10.H1_H1 ;  /* 0x3000000aff097230 */ /* 0x000fc40000004100 */
[--C-:B------:R-:W-:Y:S02]  /*d210*/  HADD2.F32 R10, -RZ, R4.reuse.H0_H0 ;  /* 0x20000004ff0a7230 */ /* 0x100fe40000004100 */
[C---:B------:R-:W-:Y:S01]  /*d220*/  FFMA R12, R3.reuse, R13, R12 ;  /* 0x0000000d030c7223 */ /* 0x040fe2000000000c */
[--C-:B------:R-:W-:Y:S02]  /*d230*/  HADD2.F32 R13, -RZ, R11.reuse.H0_H0 ;  /* 0x2000000bff0d7230 */ /* 0x100fe40000004100 */
[----:B------:R-:W-:Y:S02]  /*d240*/  HADD2.F32 R11, -RZ, R11.H1_H1 ;  /* 0x3000000bff0b7230 */ /* 0x000fe40000004100 */
[C---:B------:R-:W-:Y:S01]  /*d250*/  FFMA R12, R3.reuse, R9, R12 ;  /* 0x00000009030c7223 */ /* 0x040fe2000000000c */
[----:B------:R-:W-:Y:S02]  /*d260*/  HADD2.F32 R4, -RZ, R4.H1_H1 ;  /* 0x30000004ff047230 */ /* 0x000fe40000004100 */
[C---:B------:R-:W-:Y:S01]  /*d270*/  FFMA R10, R3.reuse, R10, RZ ;  /* 0x0000000a030a7223 */ /* 0x040fe200000000ff */
[----:B------:R-:W-:-:S03]  /*d280*/  FFMA R12, R3, R13, R12 ;  /* 0x0000000d030c7223 */ /* 0x000fc6000000000c */
[C---:B------:R-:W-:Y:S01]  /*d290*/  FFMA R4, R3.reuse, R4, R10 ;  /* 0x0000000403047223 */ /* 0x040fe2000000000a */
[C---:B------:R-:W-:Y:S01]  /*d2a0*/  FFMA R13, R3.reuse, R11, R12 ;  /* 0x0000000b030d7223 */ /* 0x040fe2000000000c */
[----:B------:R-:W-:Y:S01]  /*d2b0*/  HFMA2 R12, -RZ, RZ, 0, 4.76837158203125e-07 ;  /* 0x00000008ff0c7431 */ /* 0x000fe200000001ff */
[----:B------:R-:W-:Y:S01]  /*d2c0*/  MOV R11, 0x1f ;  /* 0x0000001f000b7802 */ /* 0x000fe20000000f00 */
[----:B------:R-:W-:Y:S01]  /*d2d0*/  FFMA R4, R3, R51, R4 ;  /* 0x0000003303047223 */ /* 0x000fe20000000004 */
[----:B------:R-:W-:-:S03]  /*d2e0*/  HADD2.F32 R51, -RZ, R6.H0_H0 ;  /* 0x20000006ff337230 */ /* 0x000fc60000004100 */
[----:B------:R-:W-:-:S07]  /*d2f0*/  FFMA R4, R3, R5, R4 ;  /* 0x0000000503047223 */ /* 0x000fce0000000004 */
[----:B-----5:R-:W-:Y:S05]  /*d300*/  WARPSYNC.COLLECTIVE R15, `(.L_x_145) ;  /* 0x000000000f087348 */ /* 0x020fea0003c00000 */
[----:B------:R1:W2:Y:S02]  /*d310*/  SHFL.BFLY P6, R14, R13, R12, R11 ;  /* 0x0c00000c0d0e7389 */ /* 0x0002a400000c000b */
[----:B-12--5:R-:W-:Y:S05]  /*d320*/  ENDCOLLECTIVE ;  /* 0x000000000000791b */ /* 0x026fea0003800000 */
.L_x_145:
[----:B------:R-:W-:Y:S02]  /*d330*/  HADD2.F32 R5, -RZ, R6.H1_H1 ;  /* 0x30000006ff057230 */ /* 0x000fe40000004100 */
[C---:B------:R-:W-:Y:S01]  /*d340*/  FFMA R4, R3.reuse, R51, R4 ;  /* 0x0000003303047223 */ /* 0x040fe20000000004 */
[--C-:B------:R-:W-:Y:S02]  /*d350*/  HADD2.F32 R51, -RZ, R7.reuse.H0_H0 ;  /* 0x20000007ff337230 */ /* 0x100fe40000004100 */
[----:B------:R-:W-:Y:S02]  /*d360*/  HADD2.F32 R7, -RZ, R7.H1_H1 ;  /* 0x30000007ff077230 */ /* 0x000fe40000004100 */
[----:B------:R-:W-:-:S04]  /*d370*/  FFMA R4, R3, R5, R4 ;  /* 0x0000000503047223 */ /* 0x000fc80000000004 */
[----:B------:R-:W-:Y:S01]  /*d380*/  FFMA R6, R3, R51, R4 ;  /* 0x0000003303067223 */ /* 0x000fe20000000004 */
[----:B------:R-:W-:-:S03]  /*d390*/  HFMA2 R12, -RZ, RZ, 0, 2.384185791015625e-07 ;  /* 0x00000004ff0c7431 */ /* 0x000fc600000001ff */
[----:B------:R-:W-:Y:S01]  /*d3a0*/  FFMA R6, R3, R7, R6 ;  /* 0x0000000703067223 */ /* 0x000fe20000000006 */
[----:B------:R-:W-:-:S05]  /*d3b0*/  FADD R8, R13, R14 ;  /* 0x0000000e0d087221 */ /* 0x000fca0000000000 */
[----:B------:R-:W-:-:S07]  /*d3c0*/  MOV R13, R8 ;  /* 0x00000008000d7202 */ /* 0x000fce0000000f00 */
[----:B------:R-:W-:Y:S05]  /*d3d0*/  WARPSYNC.COLLECTIVE R15, `(.L_x_146) ;  /* 0x000000000f087348 */ /* 0x000fea0003c00000 */
[----:B------:R1:W2:Y:S02]  /*d3e0*/  SHFL.BFLY P6, R14, R13, R12, R11 ;  /* 0x0c00000c0d0e7389 */ /* 0x0002a400000c000b */
[----:B-12---:R-:W-:Y:S05]  /*d3f0*/  ENDCOLLECTIVE ;  /* 0x000000000000791b */ /* 0x006fea0003800000 */
.L_x_146:
[----:B------:R-:W-:Y:S02]  /*d400*/  HFMA2 R12, -RZ, RZ, 0, 1.1920928955078125e-07 ;  /* 0x00000002ff0c7431 */ /* 0x000fe400000001ff */
[----:B------:R-:W-:Y:S01]  /*d410*/  FADD R9, R8, R14 ;  /* 0x0000000e08097221 */ /* 0x000fe20000000000 */
[--C-:B------:R-:W-:Y:S02]  /*d420*/  HADD2.F32 R8, -RZ, R16.reuse.H0_H0 ;  /* 0x20000010ff087230 */ /* 0x100fe40000004100 */
[----:B------:R-:W-:Y:S02]  /*d430*/  HADD2.F32 R16, -RZ, R16.H1_H1 ;  /* 0x30000010ff107230 */ /* 0x000fe40000004100 */
[----:B------:R-:W-:Y:S01]  /*d440*/  MOV R13, R9 ;  /* 0x00000009000d7202 */ /* 0x000fe20000000f00 */
[----:B------:R-:W-:-:S07]  /*d450*/  FFMA R8, R3, R8, RZ ;  /* 0x0000000803087223 */ /* 0x000fce00000000ff */
[----:B------:R-:W-:Y:S05]  /*d460*/  WARPSYNC.COLLECTIVE R15, `(.L_x_147) ;  /* 0x000000000f087348 */ /* 0x000fea0003c00000 */
[----:B------:R1:W2:Y:S02]  /*d470*/  SHFL.BFLY P6, R14, R13, R12, R11 ;  /* 0x0c00000c0d0e7389 */ /* 0x0002a400000c000b */
[----:B-12---:R-:W-:Y:S05]  /*d480*/  ENDCOLLECTIVE ;  /* 0x000000000000791b */ /* 0x006fea0003800000 */
.L_x_147:
[----:B------:R-:W-:Y:S01]  /*d490*/  FFMA R8, R3, R16, R8 ;  /* 0x0000001003087223 */ /* 0x000fe20000000008 */
[----:B------:R-:W-:Y:S02]  /*d4a0*/  HFMA2 R12, -RZ, RZ, 0, 5.9604644775390625e-08 ;  /* 0x00000001ff0c7431 */ /* 0x000fe400000001ff */
[----:B------:R-:W-:Y:S01]  /*d4b0*/  FADD R4, R9, R14 ;  /* 0x0000000e09047221 */ /* 0x000fe20000000000 */
[----:B------:R-:W-:-:S04]  /*d4c0*/  HADD2.F32 R9, -RZ, R18.H1_H1 ;  /* 0x30000012ff097230 */ /* 0x000fc80000004100 */
[----:B------:R-:W-:-:S07]  /*d4d0*/  MOV R13, R4 ;  /* 0x00000004000d7202 */ /* 0x000fce0000000f00 */
[----:B------:R-:W-:Y:S05]  /*d4e0*/  WARPSYNC.COLLECTIVE R15, `(.L_x_148) ;  /* 0x000000000f087348 */ /* 0x000fea0003c00000 */
[----:B------:R1:W2:Y:S02]  /*d4f0*/  SHFL.BFLY P6, R14, R13, R12, R11 ;  /* 0x0c00000c0d0e7389 */ /* 0x0002a400000c000b */
[----:B-12---:R-:W-:Y:S05]  /*d500*/  ENDCOLLECTIVE ;  /* 0x000000000000791b */ /* 0x006fea0003800000 */
.L_x_148:
[----:B------:R-:W-:Y:S01]  /*d510*/  HFMA2 R12, -RZ, RZ, 0, 4.76837158203125e-07 ;  /* 0x00000008ff0c7431 */ /* 0x000fe200000001ff */
[----:B------:R-:W-:Y:S02]  /*d520*/  MOV R13, R6 ;  /* 0x00000006000d7202 */ /* 0x000fe40000000f00 */
[----:B------:R-:W-:-:S07]  /*d530*/  MOV R5, R14 ;  /* 0x0000000e00057202 */ /* 0x000fce0000000f00 */
[----:B------:R-:W-:Y:S05]  /*d540*/  WARPSYNC.COLLECTIVE R15, `(.L_x_149) ;  /* 0x000000000f087348 */ /* 0x000fea0003c00000 */
[----:B------:R1:W2:Y:S02]  /*d550*/  SHFL.BFLY P6, R14, R13, R12, R11 ;  /* 0x0c00000c0d0e7389 */ /* 0x0002a400000c000b */
[----:B-12---:R-:W-:Y:S05]  /*d560*/  ENDCOLLECTIVE ;  /* 0x000000000000791b */ /* 0x006fea0003800000 */
.L_x_149:
[----:B------:R-:W-:Y:S01]  /*d570*/  FADD R5, R4, R5 ;  /* 0x0000000504057221 */ /* 0x000fe20000000000 */
[----:B------:R-:W-:Y:S01]  /*d580*/  HFMA2 R12, -RZ, RZ, 0, 2.384185791015625e-07 ;  /* 0x00000004ff0c7431 */ /* 0x000fe200000001ff */
[----:B------:R-:W-:-:S05]  /*d590*/  MOV R7, R14 ;  /* 0x0000000e00077202 */ /* 0x000fca0000000f00 */
[----:B------:R-:W-:-:S05]  /*d5a0*/  FADD R7, R6, R7 ;  /* 0x0000000706077221 */ /* 0x000fca0000000000 */
[----:B------:R-:W-:-:S07]  /*d5b0*/  MOV R13, R7 ;  /* 0x00000007000d7202 */ /* 0x000fce0000000f00 */
[----:B------:R-:W-:Y:S05]  /*d5c0*/  WARPSYNC.COLLECTIVE R15, `(.L_x_150) ;  /* 0x000000000f087348 */ /* 0x000fea0003c00000 */
[----:B------:R1:W2:Y:S02]  /*d5d0*/  SHFL.BFLY P6, R14, R13, R12, R11 ;  /* 0x0c00000c0d0e7389 */ /* 0x0002a400000c000b */
[----:B-12---:R-:W-:Y:S05]  /*d5e0*/  ENDCOLLECTIVE ;  /* 0x000000000000791b */ /* 0x006fea0003800000 */
.L_x_150:
[----:B------:R-:W-:Y:S01]  /*d5f0*/  HFMA2 R12, -RZ, RZ, 0, 1.1920928955078125e-07 ;  /* 0x00000002ff0c7431 */ /* 0x000fe200000001ff */
[----:B------:R-:W-:-:S05]  /*d600*/  MOV R6, R14 ;  /* 0x0000000e00067202 */ /* 0x000fca0000000f00 */
[----:B------:R-:W-:Y:S01]  /*d610*/  FADD R6, R7, R6 ;  /* 0x0000000607067221 */ /* 0x000fe20000000000 */
[--C-:B------:R-:W-:Y:S02]  /*d620*/  HADD2.F32 R7, -RZ, R17.reuse.H0_H0 ;  /* 0x20000011ff077230 */ /* 0x100fe40000004100 */
[----:B------:R-:W-:Y:S02]  /*d630*/  HADD2.F32 R17, -RZ, R17.H1_H1 ;  /* 0x30000011ff117230 */ /* 0x000fe40000004100 */
[----:B------:R-:W-:Y:S01]  /*d640*/  MOV R13, R6 ;  /* 0x00000006000d7202 */ /* 0x000fe20000000f00 */
[----:B------:R-:W-:Y:S01]  /*d650*/  FFMA R8, R3, R7, R8 ;  /* 0x0000000703087223 */ /* 0x000fe20000000008 */
[----:B------:R-:W-:-:S07]  /*d660*/  HADD2.F32 R7, -RZ, R18.H0_H0 ;  /* 0x20000012ff077230 */ /* 0x000fce0000004100 */
[----:B------:R-:W-:Y:S05]  /*d670*/  WARPSYNC.COLLECTIVE R15, `(.L_x_151) ;  /* 0x000000000f087348 */ /* 0x000fea0003c00000 */
[----:B------:R1:W2:Y:S02]  /*d680*/  SHFL.BFLY P6, R14, R13, R12, R11 ;  /* 0x0c00000c0d0e7389 */ /* 0x0002a400000c000b */
[----:B-12---:R-:W-:Y:S05]  /*d690*/  ENDCOLLECTIVE ;  /* 0x000000000000791b */ /* 0x006fea0003800000 */
.L_x_151:
[----:B------:R-:W-:-:S04]  /*d6a0*/  FFMA R8, R3, R17, R8 ;  /* 0x0000001103087223 */ /* 0x000fc80000000008 */
[----:B------:R-:W-:Y:S01]  /*d6b0*/  FFMA R8, R3, R7, R8 ;  /* 0x0000000703087223 */ /* 0x000fe20000000008 */
[----:B------:R-:W-:-:S03]  /*d6c0*/  HADD2.F32 R7, -RZ, R19.H0_H0 ;  /* 0x20000013ff077230 */ /* 0x000fc60000004100 */
[----:B------:R-:W-:Y:S01]  /*d6d0*/  FFMA R8, R3, R9, R8 ;  /* 0x0000000903087223 */ /* 0x000fe20000000008 */
[----:B------:R-:W-:-:S03]  /*d6e0*/  HADD2.F32 R9, -RZ, R19.H1_H1 ;  /* 0x30000013ff097230 */ /* 0x000fc60000004100 */
[----:B------:R-:W-:Y:S01]  /*d6f0*/  FFMA R8, R3, R7, R8 ;  /* 0x0000000703087223 */ /* 0x000fe20000000008 */
[----:B------:R-:W-:-:S03]  /*d700*/  HFMA2 R12, -RZ, RZ, 0, 5.9604644775390625e-08 ;  /* 0x00000001ff0c7431 */ /* 0x000fc600000001ff */
[----:B------:R-:W-:Y:S02]  /*d710*/  FFMA R9, R3, R9, R8 ;  /* 0x0000000903097223 */ /* 0x000fe40000000008 */
[----:B------:R1:W2:Y:S01]  /*d720*/  LDS R8, [R24+-0xc] ;  /* 0xfffff40018087984 */ /* 0x0002a20000000800 */
[----:B------:R-:W-:-:S05]  /*d730*/  MOV R51, R14 ;  /* 0x0000000e00337202 */ /* 0x000fca0000000f00 */
[----:B------:R-:W-:-:S05]  /*d740*/  FADD R7, R6, R51 ;  /* 0x0000003306077221 */ /* 0x000fca0000000000 */
[----:B-1----:R-:W-:-:S07]  /*d750*/  MOV R13, R7 ;  /* 0x00000007000d7202 */ /* 0x002fce0000000f00 */
[----:B--2---:R-:W-:Y:S05]  /*d760*/  WARPSYNC.COLLECTIVE R15, `(.L_x_152) ;  /* 0x000000000f087348 */ /* 0x004fea0003c00000 */
[----:B------:R1:W3:Y:S02]  /*d770*/  SHFL.BFLY P6, R14, R13, R12, R11 ;  /* 0x0c00000c0d0e7389 */ /* 0x0002e400000c000b */
[----:B-123--:R-:W-:Y:S05]  /*d780*/  ENDCOLLECTIVE ;  /* 0x000000000000791b */ /* 0x00efea0003800000 */
.L_x_152:
[----:B------:R-:W-:Y:S01]  /*d790*/  HFMA2 R12, -RZ, RZ, 0, 4.76837158203125e-07 ;  /* 0x00000008ff0c7431 */ /* 0x000fe200000001ff */
[----:B------:R-:W-:Y:S02]  /*d7a0*/  MOV R13, R9 ;  /* 0x00000009000d7202 */ /* 0x000fe40000000f00 */
[----:B------:R-:W-:-:S07]  /*d7b0*/  MOV R6, R14 ;  /* 0x0000000e00067202 */ /* 0x000fce0000000f00 */
[----:B------:R-:W-:Y:S05]  /*d7c0*/  WARPSYNC.COLLECTIVE R15, `(.L_x_153) ;  /* 0x000000000f087348 */ /* 0x000fea0003c00000 */
[----:B------:R1:W2:Y:S02]  /*d7d0*/  SHFL.BFLY P6, R14, R13, R12, R11 ;  /* 0x0c00000c0d0e7389 */ /* 0x0002a400000c000b */
[----:B-12---:R-:W-:Y:S05]  /*d7e0*/  ENDCOLLECTIVE ;  /* 0x000000000000791b */ /* 0x006fea0003800000 */
.L_x_153:
[----:B------:R-:W-:Y:S01]  /*d7f0*/  FADD R7, R7, R6 ;  /* 0x0000000607077221 */ /* 0x000fe20000000000 */
[----:B------:R-:W-:-:S03]  /*d800*/  FMUL R6, R42, R5 ;  /* 0x000000052a067220 */ /* 0x000fc60000400000 */
[----:B------:R-:W-:Y:S02]  /*d810*/  FMUL R5, R42, R7 ;  /* 0x000000072a057220 */ /* 0x000fe40000400000 */
[----:B------:R-:W-:Y:S01]  /*d820*/  FMNMX R4, R6, R55, !PT ;  /* 0x0000003706047209 */ /* 0x000fe20007800000 */
[----:B------:R-:W-:Y:S01]  /*d830*/  HFMA2 R12, -RZ, RZ, 0, 2.384185791015625e-07 ;  /* 0x00000004ff0c7431 */ /* 0x000fe200000001ff */
[----:B------:R-:W-:-:S05]  /*d840*/  MOV R10, R14 ;  /* 0x0000000e000a7202 */ /* 0x000fca0000000f00 */
[----:B------:R-:W-:Y:S01]  /*d850*/  FADD R10, R9, R10 ;  /* 0x0000000a090a7221 */ /* 0x000fe20000000000 */
[----:B------:R-:W-:Y:S01]  /*d860*/  LEA R9, R8, R35, 0xc ;  /* 0x0000002308097211 */ /* 0x000fe200078e60ff */
[--C-:B------:R-:W-:Y:S02]  /*d870*/  HADD2.F32 R8, -RZ, R20.reuse.H0_H0 ;  /* 0x20000014ff087230 */ /* 0x100fe40000004100 */
[----:B------:R-:W-:Y:S01]  /*d880*/  HADD2.F32 R20, -RZ, R20.H1_H1 ;  /* 0x30000014ff147230 */ /* 0x000fe20000004100 */
[----:B------:R-:W-:Y:S01]  /*d890*/  MOV R13, R10 ;  /* 0x0000000a000d7202 */ /* 0x000fe20000000f00 */
[----:B------:R-:W-:-:S07]  /*d8a0*/  IMAD.WIDE.U32 R18, R9, 0x2, R26 ;  /* 0x0000000209127825 */ /* 0x000fce00078e001a */
[----:B------:R-:W-:Y:S05]  /*d8b0*/  WARPSYNC.COLLECTIVE R15, `(.L_x_154) ;  /* 0x000000000f087348 */ /* 0x000fea0003c00000 */
[----:B------:R1:W2:Y:S02]  /*d8c0*/  SHFL.BFLY P6, R14, R13, R12, R11 ;  /* 0x0c00000c0d0e7389 */ /* 0x0002a400000c000b */
[----:B-12---:R-:W-:Y:S05]  /*d8d0*/  ENDCOLLECTIVE ;  /* 0x000000000000791b */ /* 0x006fea0003800000 */
.L_x_154:
[--C-:B------:R-:W-:Y:S02]  /*d8e0*/  HADD2.F32 R9, -RZ, R21.reuse.H0_H0 ;  /* 0x20000015ff097230 */ /* 0x100fe40000004100 */
[----:B------:R-:W-:Y:S01]  /*d8f0*/  HADD2.F32 R21, -RZ, R21.H1_H1 ;  /* 0x30000015ff157230 */ /* 0x000fe20000004100 */
[----:B------:R-:W-:Y:S01]  /*d900*/  @!PT LDS RZ, [RZ] ;  /* 0x00000000fffff984 */ /* 0x000fe20000000800 */
[----:B------:R-:W-:Y:S01]  /*d910*/  @!PT LDS RZ, [RZ] ;  /* 0x00000000fffff984 */ /* 0x000fe20000000800 */
[----:B------:R-:W-:Y:S01]  /*d920*/  @!PT LDS RZ, [RZ] ;  /* 0x00000000fffff984 */ /* 0x000fe20000000800 */
[----:B------:R1:W-:Y:S04]  /*d930*/  LDGSTS.E.BYPASS.128 [R30+0x2000], desc[UR36][R18.64] ;  /* 0x02000000121e7fae */ /* 0x0003e8000b981824 */
[----:B------:R2:W3:Y:S01]  /*d940*/  LDS R58, [R24+-0x8] ;  /* 0xfffff800183a7984 */ /* 0x0004e20000000800 */
[----:B------:R-:W-:Y:S02]  /*d950*/  HFMA2 R12, -RZ, RZ, 0, 1.1920928955078125e-07 ;  /* 0x00000002ff0c7431 */ /* 0x000fe400000001ff */
[----:B-1----:R-:W-:Y:S01]  /*d960*/  HADD2.F32 R19, -RZ, R22.H1_H1 ;  /* 0x30000016ff137230 */ /* 0x002fe20000004100 */
[----:B------:R-:W-:-:S05]  /*d970*/  MOV R17, R14 ;  /* 0x0000000e00117202 */ /* 0x000fca0000000f00 */
[----:B------:R-:W-:Y:S01]  /*d980*/  FADD R17, R10, R17 ;  /* 0x000000110a117221 */ /* 0x000fe20000000000 */
[----:B------:R-:W-:-:S04]  /*d990*/  FFMA R10, R3, R8, RZ ;  /* 0x00000008030a7223 */ /* 0x000fc800000000ff */
[----:B------:R-:W-:Y:S01]  /*d9a0*/  MOV R13, R17 ;  /* 0x00000011000d7202 */ /* 0x000fe20000000f00 */
[----:B--2---:R-:W-:-:S07]  /*d9b0*/  FFMA R10, R3, R20, R10 ;  /* 0x00000014030a7223 */ /* 0x004fce000000000a */
[----:B---3--:R-:W-:Y:S05]  /*d9c0*/  WARPSYNC.COLLECTIVE R15, `(.L_x_155) ;  /* 0x000000000f087348 */ /* 0x008fea0003c00000 */
[----:B------:R1:W2:Y:S02]  /*d9d0*/  SHFL.BFLY P6, R14, R13, R12, R11 ;  /* 0x0c00000c0d0e7389 */ /* 0x0002a400000c000b */
[----:B-123--:R-:W-:Y:S05]  /*d9e0*/  ENDCOLLECTIVE ;  /* 0x000000000000791b */ /* 0x00efea0003800000 */
.L_x_155:
[----:B------:R-:W-:Y:S01]  /*d9f0*/  FFMA R10, R3, R9, R10 ;  /* 0x00000009030a7223 */ /* 0x000fe2000000000a */
[----:B------:R-:W-:-:S03]  /*da00*/  HADD2.F32 R9, -RZ, R22.H0_H0 ;  /* 0x20000016ff097230 */ /* 0x000fc60000004100 */
[----:B------:R-:W-:-:S04]  /*da10*/  FFMA R10, R3, R21, R10 ;  /* 0x00000015030a7223 */ /* 0x000fc8000000000a */
[C---:B------:R-:W-:Y:S01]  /*da20*/  FFMA R10, R3.reuse, R9, R10 ;  /* 0x00000009030a7223 */ /* 0x040fe2000000000a */
[--C-:B------:R-:W-:Y:S02]  /*da30*/  HADD2.F32 R9, -RZ, R23.reuse.H0_H0 ;  /* 0x20000017ff097230 */ /* 0x100fe40000004100 */
[----:B------:R-:W-:Y:S02]  /*da40*/  HADD2.F32 R23, -RZ, R23.H1_H1 ;  /* 0x30000017ff177230 */ /* 0x000fe40000004100 */
[C---:B------:R-:W-:Y:S01]  /*da50*/  FFMA R10, R3.reuse, R19, R10 ;  /* 0x00000013030a7223 */ /* 0x040fe2000000000a */
[----:B------:R-:W-:Y:S01]  /*da60*/  HFMA2 R12, -RZ, RZ, 0, 5.9604644775390625e-08 ;  /* 0x00000001ff0c7431 */ /* 0x000fe200000001ff */
[----:B------:R-:W-:Y:S02]  /*da70*/  LEA R19, R58, R35, 0xc ;  /* 0x000000233a137211 */ /* 0x000fe400078e60ff */
[----:B------:R-:W-:-:S03]  /*da80*/  FFMA R10, R3, R9, R10 ;  /* 0x00000009030a7223 */ /* 0x000fc6000000000a */
[----:B------:R-:W-:-:S04]  /*da90*/  IMAD.WIDE.U32 R20, R19, 0x2, R26 ;  /* 0x0000000213147825 */ /* 0x000fc800078e001a */
[----:B------:R-:W-:Y:S01]  /*daa0*/  FFMA R16, R3, R23, R10 ;  /* 0x0000001703107223 */ /* 0x000fe2000000000a */
[----:B------:R-:W-:Y:S01]  /*dab0*/  MOV R8, R14 ;  /* 0x0000000e00087202 */ /* 0x000fe20000000f00 */
[----:B------:R-:W-:Y:S01]  /*dac0*/  @!PT LDS RZ, [RZ] ;  /* 0x00000000fffff984 */ /* 0x000fe20000000800 */
[----:B------:R-:W-:Y:S01]  /*dad0*/  @!PT LDS RZ, [RZ] ;  /* 0x00000000fffff984 */ /* 0x000fe20000000800 */
[----:B------:R-:W-:Y:S01]  /*dae0*/  @!PT LDS RZ, [RZ] ;  /* 0x00000000fffff984 */ /* 0x000fe20000000800 */
[----:B------:R1:W-:Y:S04]  /*daf0*/  LDGSTS.E.BYPASS.128 [R30+0x2100], desc[UR36][R20.64] ;  /* 0x02100000141e7fae */ /* 0x0003e8000b981824 */
[----:B------:R-:W-:Y:S01]  /*db00*/  FADD R8, R17, R8 ;  /* 0x0000000811087221 */ /* 0x000fe20000000000 */
[----:B------:R1:W2:Y:S04]  /*db10*/  LDS R10, [R24+-0x4] ;  /* 0xfffffc00180a7984 */ /* 0x0002a80000000800 */
[----:B------:R-:W-:-:S07]  /*db20*/  MOV R13, R8 ;  /* 0x00000008000d7202 */ /* 0x000fce0000000f00 */
[----:B-12---:R-:W-:Y:S05]  /*db30*/  WARPSYNC.COLLECTIVE R15, `(.L_x_156) ;  /* 0x000000000f087348 */ /* 0x006fea0003c00000 */
[----:B------:R3:W4:Y:S02]  /*db40*/  SHFL.BFLY P6, R14, R13, R12, R11 ;  /* 0x0c00000c0d0e7389 */ /* 0x00072400000c000b */
[----:B-1234-:R-:W-:Y:S05]  /*db50*/  ENDCOLLECTIVE ;  /* 0x000000000000791b */ /* 0x01efea0003800000 */
.L_x_156:
[----:B------:R-:W-:Y:S01]  /*db60*/  HFMA2 R12, -RZ, RZ, 0, 4.76837158203125e-07 ;  /* 0x00000008ff0c7431 */ /* 0x000fe200000001ff */
[----:B------:R-:W-:Y:S02]  /*db70*/  MOV R13, R16 ;  /* 0x00000010000d7202 */ /* 0x000fe40000000f00 */
[----:B------:R-:W-:-:S07]  /*db80*/  MOV R9, R14 ;  /* 0x0000000e00097202 */ /* 0x000fce0000000f00 */
[----:B------:R-:W-:Y:S05]  /*db90*/  WARPSYNC.COLLECTIVE R15, `(.L_x_157) ;  /* 0x000000000f087348 */ /* 0x000fea0003c00000 */
[----:B------:R1:W2:Y:S02]  /*dba0*/  SHFL.BFLY P6, R14, R13, R12, R11 ;  /* 0x0c00000c0d0e7389 */ /* 0x0002a400000c000b */
[----:B-12---:R-:W-:Y:S05]  /*dbb0*/  ENDCOLLECTIVE ;  /* 0x000000000000791b */ /* 0x006fea0003800000 */
.L_x_157:
[----:B------:R-:W-:Y:S01]  /*dbc0*/  FADD R9, R8, R9 ;  /* 0x0000000908097221 */ /* 0x000fe20000000000 */
[----:B------:R-:W-:Y:S01]  /*dbd0*/  HFMA2 R12, -RZ, RZ, 0, 2.384185791015625e-07 ;  /* 0x00000004ff0c7431 */ /* 0x000fe200000001ff */
[----:B------:R-:W-:-:S05]  /*dbe0*/  MOV R17, R14 ;  /* 0x0000000e00117202 */ /* 0x000fca0000000f00 */
[----:B------:R-:W-:Y:S01]  /*dbf0*/  FADD R18, R16, R17 ;  /* 0x0000001110127221 */ /* 0x000fe20000000000 */
[----:B------:R-:W-:-:S04]  /*dc00*/  LEA R17, R10, R35, 0xc ;  /* 0x000000230a117211 */ /* 0x000fc800078e60ff */
[----:B------:R-:W-:Y:S01]  /*dc10*/  MOV R13, R18 ;  /* 0x00000012000d7202 */ /* 0x000fe20000000f00 */
[----:B------:R-:W-:-:S07]  /*dc20*/  IMAD.WIDE.U32 R20, R17, 0x2, R26 ;  /* 0x0000000211147825 */ /* 0x000fce00078e001a */
[----:B------:R-:W-:Y:S05]  /*dc30*/  WARPSYNC.COLLECTIVE R15, `(.L_x_158) ;  /* 0x000000000f087348 */ /* 0x000fea0003c00000 */
[----:B------:R1:W2:Y:S02]  /*dc40*/  SHFL.BFLY P6, R14, R13, R12, R11 ;  /* 0x0c00000c0d0e7389 */ /* 0x0002a400000c000b */
[----:B-12---:R-:W-:Y:S05]  /*dc50*/  ENDCOLLECTIVE ;  /* 0x000000000000791b */ /* 0x006fea0003800000 */
.L_x_158:
[----:B------:R-:W-:Y:S01]  /*dc60*/  @!PT LDS RZ, [RZ] ;  /* 0x00000000fffff984 */ /* 0x000fe20000000800 */
[----:B------:R-:W-:Y:S01]  /*dc70*/  @!PT LDS RZ, [RZ] ;  /* 0x00000000fffff984 */ /* 0x000fe20000000800 */
[----:B------:R-:W-:Y:S01]  /*dc80*/  @!PT LDS RZ, [RZ] ;  /* 0x00000000fffff984 */ /* 0x000fe20000000800 */
[----:B------:R1:W-:Y:S04]  /*dc90*/  LDGSTS.E.BYPASS.128 [R30+0x2200], desc[UR36][R20.64] ;  /* 0x02200000141e7fae */ /* 0x0003e8000b981824 */
[----:B------:R1:W2:Y:S01]  /*dca0*/  LDS R10, [R24] ;  /* 0x00000000180a7984 */ /* 0x0002a20000000800 */
[----:B------:R-:W-:Y:S01]  /*dcb0*/  HFMA2 R12, -RZ, RZ, 0, 1.1920928955078125e-07 ;  /* 0x00000002ff0c7431 */ /* 0x000fe200000001ff */
[----:B------:R-:W-:-:S05]  /*dcc0*/  MOV R19, R14 ;  /* 0x0000000e00137202 */ /* 0x000fca0000000f00 */
[----:B------:R-:W-:-:S05]  /*dcd0*/  FADD R19, R18, R19 ;  /* 0x0000001312137221 */ /* 0x000fca0000000000 */
[----:B-1----:R-:W-:-:S07]  /*dce0*/  MOV R13, R19 ;  /* 0x00000013000d7202 */ /* 0x002fce0000000f00 */
[----:B--2---:R-:W-:Y:S05]  /*dcf0*/  WARPSYNC.COLLECTIVE R15, `(.L_x_159) ;  /* 0x000000000f087348 */ /* 0x004fea0003c00000 */
[----:B------:R1:W3:Y:S02]  /*dd00*/  SHFL.BFLY P6, R14, R13, R12, R11 ;  /* 0x0c00000c0d0e7389 */ /* 0x0002e400000c000b */
[----:B-123--:R-:W-:Y:S05]  /*dd10*/  ENDCOLLECTIVE ;  /* 0x000000000000791b */ /* 0x00efea0003800000 */
.L_x_159:
[----:B------:R-:W-:Y:S01]  /*dd20*/  LEA R17, R10, R35, 0xc ;  /* 0x000000230a117211 */ /* 0x000fe200078e60ff */
[----:B------:R-:W-:Y:S01]  /*dd30*/  FMUL R10, R42, R9 ;  /* 0x000000092a0a7220 */ /* 0x000fe20000400000 */
[----:B------:R-:W-:-:S03]  /*dd40*/  HFMA2 R12, -RZ, RZ, 0, 5.9604644775390625e-08 ;  /* 0x00000001ff0c7431 */ /* 0x000fc600000001ff */
[----:B------:R-:W-:-:S05]  /*dd50*/  IMAD.WIDE.U32 R8, R17, 0x2, R26 ;  /* 0x0000000211087825 */ /* 0x000fca00078e001a */
[----:B------:R-:W-:Y:S01]  /*dd60*/  @!PT LDS RZ, [RZ] ;  /* 0x00000000fffff984 */ /* 0x000fe20000000800 */
[----:B------:R-:W-:Y:S01]  /*dd70*/  @!PT LDS RZ, [RZ] ;  /* 0x00000000fffff984 */ /* 0x000fe20000000800 */
[----:B------:R-:W-:Y:S01]  /*dd80*/  @!PT LDS RZ, [RZ] ;  /* 0x00000000fffff984 */ /* 0x000fe20000000800 */
[----:B------:R1:W-:Y:S01]  /*dd90*/  LDGSTS.E.BYPASS.128 [R30+0x2300], desc[UR36][R8.64] ;  /* 0x02300000081e7fae */ /* 0x0003e2000b981824 */
[----:B------:R-:W-:-:S05]  /*dda0*/  MOV R16, R14 ;  /* 0x0000000e00107202 */ /* 0x000fca0000000f00 */
[----:B------:R-:W-:-:S05]  /*ddb0*/  FADD R16, R19, R16 ;  /* 0x0000001013107221 */ /* 0x000fca0000000000 */
[----:B------:R-:W-:-:S07]  /*ddc0*/  MOV R13, R16 ;  /* 0x00000010000d7202 */ /* 0x000fce0000000f00 */
[----:B-1----:R-:W-:Y:S05]  /*ddd0*/  WARPSYNC.COLLECTIVE R15, `(.L_x_160) ;  /* 0x000000000f087348 */ /* 0x002fea0003c00000 */
[----:B------:R2:W3:Y:S02]  /*dde0*/  SHFL.BFLY P6, R14, R13, R12, R11 ;  /* 0x0c00000c0d0e7389 */ /* 0x0004e400000c000b */
[----:B-123--:R-:W-:Y:S05]  /*ddf0*/  ENDCOLLECTIVE ;  /* 0x000000000000791b */ /* 0x00efea0003800000 */
.L_x_160:
[----:B------:R-:W0:Y:S01]  /*de00*/  LDGDEPBAR ;  /* 0x00000000000079af */ /* 0x000e220000000000 */
[----:B------:R-:W-:Y:S01]  /*de10*/  FMNMX R11, R4, R5, !PT ;  /* 0x00000005040b7209 */ /* 0x000fe20007800000 */
[----:B------:R-:W-:-:S03]  /*de20*/  HFMA2 R13, -RZ, RZ, 0, 0 ;  /* 0x00000000ff0d7431 */ /* 0x000fc600000001ff */
[----:B------:R-:W-:Y:S01]  /*de30*/  FMNMX R11, R11, R10, !PT ;  /* 0x0000000a0b0b7209 */ /* 0x000fe20007800000 */
[----:B------:R-:W-:Y:S01]  /*de40*/  FADD R7, R16, R14 ;  /* 0x0000000e10077221 */ /* 0x000fe20000000000 */
[----:B------:R-:W-:-:S03]  /*de50*/  MOV R14, 0x0 ;  /* 0x00000000000e7802 */ /* 0x000fc60000000f00 */
[----:B------:R-:W-:Y:S01]  /*de60*/  FMUL R12, R42, R7 ;  /* 0x000000072a0c7220 */ /* 0x000fe20000400000 */
[----:B------:R-:W-:-:S04]  /*de70*/  DEPBAR.LE SB0, 0x2 ;  /* 0x000080800000791a */ /* 0x000fc80000000000 */
[----:B------:R-:W-:-:S05]  /*de80*/  FMNMX R51, R11, R12, !PT ;  /* 0x0000000c0b337209 */ /* 0x000fca0007800000 */
[----:B------:R-:W-:Y:S01]  /*de90*/  FADD R4, -R51, R55 ;  /* 0x0000003733047221 */ /* 0x000fe20000000100 */
[--C-:B------:R-:W-:Y:S01]  /*dea0*/  FADD R6, R6, -R51.reuse ;  /* 0x8000003306067221 */ /* 0x100fe20000000000 */
[--C-:B------:R-:W-:Y:S01]  /*deb0*/  FADD R5, R5, -R51.reuse ;  /* 0x8000003305057221 */ /* 0x100fe20000000000 */
[--C-:B------:R-:W-:Y:S01]  /*dec0*/  FADD R10, R10, -R51.reuse ;  /* 0x800000330a0a7221 */ /* 0x100fe20000000000 */
[----:B------:R-:W-:Y:S01]  /*ded0*/  MUFU.EX2 R21, R4 ;  /* 0x0000000400157308 */ /* 0x000fe20000000800 */
[----:B------:R-:W-:-:S07]  /*dee0*/  FADD R12, R12, -R51 ;  /* 0x800000330c0c7221 */ /* 0x000fce0000000000 */
[----:B------:R-:W1:Y:S08]  /*def0*/  MUFU.EX2 R22, R6 ;  /* 0x0000000600167308 */ /* 0x000e700000000800 */
[----:B------:R-:W2:Y:S08]  /*df00*/  MUFU.EX2 R23, R5 ;  /* 0x0000000500177308 */ /* 0x000eb00000000800 */
[----:B------:R-:W3:Y:S01]  /*df10*/  MUFU.EX2 R55, R10 ;  /* 0x0000000a00377308 */ /* 0x000ee20000000800 */
[----:B-1----:R-:W-:-:S07]  /*df20*/  FFMA R2, R21, R2, R22 ;  /* 0x0000000215027223 */ /* 0x002fce0000000016 */
[----:B------:R-:W1:Y:S01]  /*df30*/  MUFU.EX2 R20, R12 ;  /* 0x0000000c00147308 */ /* 0x000e620000000800 */
[----:B--2---:R-:W-:-:S04]  /*df40*/  FADD R2, R2, R23 ;  /* 0x0000001702027221 */ /* 0x004fc80000000000 */
[----:B---3--:R-:W-:-:S04]  /*df50*/  FADD R5, R2, R55 ;  /* 0x0000003702057221 */ /* 0x008fc80000000000 */
[----:B-1----:R-:W-:-:S07]  /*df60*/  FADD R2, R5, R20 ;  /* 0x0000001405027221 */ /* 0x002fce0000000000 */
[----:B------:R-:W-:Y:S05]  /*df70*/  WARPSYNC.COLLECTIVE.ALL `(.L_x_161) ;  /* 0x0000000000147948 */ /* 0x000fea0003c00000 */
[----:B------:R-:W-:-:S04]  /*df80*/  SHF.L.U32 R13, R13, 0x10, RZ ;  /* 0x000000100d0d7819 */ /* 0x000fc800000006ff */
[----:B------:R-:W-:-:S05]  /*df90*/  LOP3.LUT R13, R13, 0xf, R14, 0xf8, !PT ;  /* 0x0000000f0d0d7812 */ /* 0x000fca00078ef80e */
[----:B------:R1:W-:Y:S02]  /*dfa0*/  BAR.SYNC.DEFER_BLOCKING R13, R13 ;  /* 0x0000000d0000731d */ /* 0x0003e40000010000 */
[----:B-1----:R-:W-:-:S04]  /*dfb0*/  SHF.R.U32 R13, R13, 0x10, RZ ;  /* 0x000000100d0d7819 */ /* 0x002fc800000016ff */
[----:B------:R-:W-:Y:S05]  /*dfc0*/  ENDCOLLECTIVE ;  /* 0x000000000000791b */ /* 0x000fea0003800000 */
.L_x_161:
[----:B------:R-:W-:Y:S05]  /*dfd0*/  BRA `(.L_x_162) ;  /* 0xffffff4400647947 */ /* 0x000fea000383ffff */
.L_x_26:
[----:B------:R-:W-:Y:S01]  /*dfe0*/  HFMA2 R13, -RZ, RZ, 0, 0 ;  /* 0x00000000ff0d7431 */ /* 0x000fe200000001ff */
[----:B------:R-:W-:Y:S01]  /*dff0*/  BSSY B0, `(.L_x_163) ;  /* 0x000000a000007945 */ /* 0x000fe20003800000 */
[----:B------:R-:W-:Y:S01]  /*e000*/  IMAD.WIDE.U32 R56, R57, 0x2, R52 ;  /* 0x0000000239387825 */ /* 0x000fe200078e0034 */
[----:B------:R-:W-:Y:S02]  /*e010*/  MOV R14, 0x0 ;  /* 0x00000000000e7802 */ /* 0x000fe40000000f00 */
[----:B------:R-:W-:-:S07]  /*e020*/  MOV R15, 0xffffffff ;  /* 0xffffffff000f7802 */ /* 0x000fce0000000f00 */
[----:B------:R-:W-:Y:S05]  /*e030*/  WARPSYNC.COLLECTIVE.ALL `(.L_x_164) ;  /* 0x0000000000147948 */ /* 0x000fea0003c00000 */
[----:B------:R-:W-:-:S04]  /*e040*/  SHF.L.U32 R13, R13, 0x10, RZ ;  /* 0x000000100d0d7819 */ /* 0x000fc800000006ff */
[----:B------:R-:W-:-:S05]  /*e050*/  LOP3.LUT R13, R13, 0xf, R14, 0xf8, !PT ;  /* 0x0000000f0d0d7812 */ /* 0x000fca00078ef80e */
[----:B------:R1:W-:Y:S02]  /*e060*/  BAR.SYNC.DEFER_BLOCKING R13, R13 ;  /* 0x0000000d0000731d */ /* 0x0003e40000010000 */
[----:B-1----:R-:W-:-:S04]  /*e070*/  SHF.R.U32 R13, R13, 0x10, RZ ;  /* 0x000000100d0d7819 */ /* 0x002fc800000016ff */
[----:B------:R-:W-:Y:S05]  /*e080*/  ENDCOLLECTIVE ;  /* 0x000000000000791b */ /* 0x000fea0003800000 */
.L_x_164:
[----:B------:R-:W-:Y:S05]  /*e090*/  BSYNC B0 ;  /* 0x0000000000007941 */ /* 0x000fea0003800000 */
.L_x_163:
[----:B------:R-:W2:Y:S01]  /*e0a0*/  LD.E.128 R8, desc[UR36][R56.64+0x4000] ;  /* 0x0040002438087980 */ /* 0x000ea2000c101d00 */
[----:B------:R-:W-:-:S05]  /*e0b0*/  IADD3 R25, PT, PT, R25, R32, RZ ;  /* 0x0000002019197210 */ /* 0x000fca0007ffe0ff */
[----:B------:R-:W-:-:S05]  /*e0c0*/  IMAD.WIDE.U32 R54, R25, 0x2, R52 ;  /* 0x0000000219367825 */ /* 0x000fca00078e0034 */
[----:B------:R-:W3:Y:S04]  /*e0d0*/  LD.E.128 R4, desc[UR36][R54.64+0x4000] ;  /* 0x0040002436047980 */ /* 0x000ee8000c101d00 */
[----:B------:R1:W5:Y:S04]  /*e0e0*/  LD.E.128 R16, desc[UR36][R54.64+0x4100] ;  /* 0x0041002436107980 */ /* 0x000368000c101d00 */
[----:B------:R1:W5:Y:S01]  /*e0f0*/  LD.E.128 R20, desc[UR36][R54.64+0x4200] ;  /* 0x0042002436147980 */ /* 0x000362000c101d00 */
[--C-:B--2---:R-:W-:Y:S02]  /*e100*/  HADD2.F32 R12, -RZ, R8.reuse.H0_H0 ;  /* 0x20000008ff0c7230 */ /* 0x104fe40000004100 */
[----:B------:R-:W-:-:S02]  /*e110*/  HADD2.F32 R13, -RZ, R8.H1_H1 ;  /* 0x30000008ff0d7230 */ /* 0x000fc40000004100 */
[--C-:B------:R-:W-:Y:S02]  /*e120*/  HADD2.F32 R15, -RZ, R9.reuse.H0_H0 ;  /* 0x20000009ff0f7230 */ /* 0x100fe40000004100 */
[----:B------:R-:W-:Y:S01]  /*e130*/  FFMA R12, R3, R12, RZ ;  /* 0x0000000c030c7223 */ /* 0x000fe200000000ff */
[----:B------:R-:W-:-:S03]  /*e140*/  HADD2.F32 R9, -RZ, R9.H1_H1 ;  /* 0x30000009ff097230 */ /* 0x000fc60000004100 */
[----:B------:R-:W-:Y:S01]  /*e150*/  FFMA R12, R3, R13, R12 ;  /* 0x0000000d030c7223 */ /* 0x000fe2000000000c */
[----:B------:R-:W-:-:S03]  /*e160*/  HADD2.F32 R13, -RZ, R10.H0_H0 ;  /* 0x2000000aff0d7230 */ /* 0x000fc60000004100 */
[----:B------:R-:W-:Y:S01]  /*e170*/  FFMA R12, R3, R15, R12 ;  /* 0x0000000f030c7223 */ /* 0x000fe2000000000c */
[----:B------:R-:W-:-:S03]  /*e180*/  MOV R15, 0xffffffff ;  /* 0xffffffff000f7802 */ /* 0x000fc60000000f00 */
[C---:B------:R-:W-:Y:S01]  /*e190*/  FFMA R12, R3.reuse, R9, R12 ;  /* 0x00000009030c7223 */ /* 0x040fe2000000000c */
[----:B------:R-:W-:Y:S02]  /*e1a0*/  HADD2.F32 R9, -RZ, R10.H1_H1 ;  /* 0x3000000aff097230 */ /* 0x000fe40000004100 */
[--C-:B---3--:R-:W-:Y:S02]  /*e1b0*/  HADD2.F32 R10, -RZ, R4.reuse.H0_H0 ;  /* 0x20000004ff0a7230 */ /* 0x108fe40000004100 */
[C---:B------:R-:W-:Y:S01]  /*e1c0*/  FFMA R12, R3.reuse, R13, R12 ;  /* 0x0000000d030c7223 */ /* 0x040fe2000000000c */
[--C-:B------:R-:W-:Y:S02]  /*e1d0*/  HADD2.F32 R13, -RZ, R11.reuse.H0_H0 ;  /* 0x2000000bff0d7230 */ /* 0x100fe40000004100 */
[----:B------:R-:W-:Y:S02]  /*e1e0*/  HADD2.F32 R11, -RZ, R11.H1_H1 ;  /* 0x3000000bff0b7230 */ /* 0x000fe40000004100 */
[----:B------:R-:W-:Y:S01]  /*e1f0*/  FFMA R12, R3, R9, R12 ;  /* 0x00000009030c7223 */ /* 0x000fe2000000000c */
[----:B------:R-:W-:-:S02]  /*e200*/  HADD2.F32 R4, -RZ, R4.H1_H1 ;  /* 0x30000004ff047230 */ /* 0x000fc40000004100 */
[C---:B------:R-:W-:Y:S01]  /*e210*/  FFMA R10, R3.reuse, R10, RZ ;  /* 0x0000000a030a7223 */ /* 0x040fe200000000ff */
[--C-:B------:R-:W-:Y:S02]  /*e220*/  HADD2.F32 R9, -RZ, R5.reuse.H0_H0 ;  /* 0x20000005ff097230 */ /* 0x100fe40000004100 */
[C---:B------:R-:W-:Y:S01]  /*e230*/  FFMA R12, R3.reuse, R13, R12 ;  /* 0x0000000d030c7223 */ /* 0x040fe2000000000c */
[----:B------:R-:W-:Y:S02]  /*e240*/  HADD2.F32 R5, -RZ, R5.H1_H1 ;  /* 0x30000005ff057230 */ /* 0x000fe40000004100 */
[C---:B------:R-:W-:Y:S01]  /*e250*/  FFMA R4, R3.reuse, R4, R10 ;  /* 0x0000000403047223 */ /* 0x040fe2000000000a */
[C---:B------:R-:W-:Y:S01]  /*e260*/  FFMA R13, R3.reuse, R11, R12 ;  /* 0x0000000b030d7223 */ /* 0x040fe2000000000c */
[----:B------:R-:W-:Y:S01]  /*e270*/  HFMA2 R12, -RZ, RZ, 0, 4.76837158203125e-07 ;  /* 0x00000008ff0c7431 */ /* 0x000fe200000001ff */
[----:B------:R-:W-:Y:S01]  /*e280*/  MOV R11, 0x1f ;  /* 0x0000001f000b7802 */ /* 0x000fe20000000f00 */
[----:B------:R-:W-:Y:S01]  /*e290*/  FFMA R4, R3, R9, R4 ;  /* 0x0000000903047223 */ /* 0x000fe20000000004 */
[----:B------:R-:W-:-:S03]  /*e2a0*/  HADD2.F32 R9, -RZ, R6.H0_H0 ;  /* 0x20000006ff097230 */ /* 0x000fc60000004100 */
[----:B-1----:R-:W-:-:S07]  /*e2b0*/  FFMA R4, R3, R5, R4 ;  /* 0x0000000503047223 */ /* 0x002fce0000000004 */
[----:B-----5:R-:W-:Y:S05]  /*e2c0*/  WARPSYNC.COLLECTIVE R15, `(.L_x_165) ;  /* 0x000000000f087348 */ /* 0x020fea0003c00000 */
[----:B------:R1:W2:Y:S02]  /*e2d0*/  SHFL.BFLY P6, R14, R13, R12, R11 ;  /* 0x0c00000c0d0e7389 */ /* 0x0002a400000c000b */
[----:B-12--5:R-:W-:Y:S05]  /*e2e0*/  ENDCOLLECTIVE ;  /* 0x000000000000791b */ /* 0x026fea0003800000 */
.L_x_165:
        /* <DEDUP_REMOVED lines=13> */
.L_x_166:
[----:B------:R-:W-:Y:S02]  /*e3c0*/  HFMA2 R12, -RZ, RZ, 0, 1.1920928955078125e-07 ;  /* 0x00000002ff0c7431 */ /* 0x000fe400000001ff */
[----:B------:R-:W-:-:S05]  /*e3d0*/  FADD R58, R8, R14 ;  /* 0x0000000e083a7221 */ /* 0x000fca0000000000 */
[----:B------:R-:W-:-:S07]  /*e3e0*/  MOV R13, R58 ;  /* 0x0000003a000d7202 */ /* 0x000fce0000000f00 */
[----:B------:R-:W-:Y:S05]  /*e3f0*/  WARPSYNC.COLLECTIVE R15, `(.L_x_167) ;  /* 0x000000000f087348 */ /* 0x000fea0003c00000 */
[----:B------:R1:W2:Y:S02]  /*e400*/  SHFL.BFLY P6, R14, R13, R12, R11 ;  /* 0x0c00000c0d0e7389 */ /* 0x0002a400000c000b */
[----:B-12---:R-:W-:Y:S05]  /*e410*/  ENDCOLLECTIVE ;  /* 0x000000000000791b */ /* 0x006fea0003800000 */
.L_x_167:
[----:B------:R-:W-:Y:S02]  /*e420*/  HFMA2 R12, -RZ, RZ, 0, 5.9604644775390625e-08 ;  /* 0x00000001ff0c7431 */ /* 0x000fe400000001ff */
[----:B------:R-:W-:-:S05]  /*e430*/  FADD R9, R58, R14 ;  /* 0x0000000e3a097221 */ /* 0x000fca0000000000 */
[----:B------:R-:W-:-:S07]  /*e440*/  MOV R13, R9 ;  /* 0x00000009000d7202 */ /* 0x000fce0000000f00 */
[----:B------:R-:W-:Y:S05]  /*e450*/  WARPSYNC.COLLECTIVE R15, `(.L_x_168) ;  /* 0x000000000f087348 */ /* 0x000fea0003c00000 */
[----:B------:R1:W2:Y:S02]  /*e460*/  SHFL.BFLY P6, R14, R13, R12, R11 ;  /* 0x0c00000c0d0e7389 */ /* 0x0002a400000c000b */
[----:B-12---:R-:W-:Y:S05]  /*e470*/  ENDCOLLECTIVE ;  /* 0x000000000000791b */ /* 0x006fea0003800000 */
.L_x_168:
[----:B------:R-:W-:Y:S01]  /*e480*/  HFMA2 R12, -RZ, RZ, 0, 4.76837158203125e-07 ;  /* 0x00000008ff0c7431 */ /* 0x000fe200000001ff */
[----:B------:R-:W-:Y:S02]  /*e490*/  MOV R13, R4 ;  /* 0x00000004000d7202 */ /* 0x000fe40000000f00 */
[----:B------:R-:W-:-:S07]  /*e4a0*/  MOV R8, R14 ;  /* 0x0000000e00087202 */ /* 0x000fce0000000f00 */
[----:B------:R-:W-:Y:S05]  /*e4b0*/  WARPSYNC.COLLECTIVE R15, `(.L_x_169) ;  /* 0x000000000f087348 */ /* 0x000fea0003c00000 */
[----:B------:R1:W2:Y:S02]  /*e4c0*/  SHFL.BFLY P6, R14, R13, R12, R11 ;  /* 0x0c00000c0d0e7389 */ /* 0x0002a400000c000b */
[----:B-12---:R-:W-:Y:S05]  /*e4d0*/  ENDCOLLECTIVE ;  /* 0x000000000000791b */ /* 0x006fea0003800000 */
.L_x_169:
[----:B------:R-:W-:Y:S01]  /*e4e0*/  HFMA2 R12, -RZ, RZ, 0, 2.384185791015625e-07 ;  /* 0x00000004ff0c7431 */ /* 0x000fe200000001ff */
[----:B------:R-:W-:-:S05]  /*e4f0*/  MOV R5, R14 ;  /* 0x0000000e00057202 */ /* 0x000fca0000000f00 */
        /* <DEDUP_REMOVED lines=8> */
.L_x_170:
[----:B------:R-:W-:Y:S01]  /*e580*/  FFMA R4, R3, R16, R4 ;  /* 0x0000001003047223 */ /* 0x000fe20000000004 */
        /* <DEDUP_REMOVED lines=11> */
.L_x_171:
[----:B------:R-:W-:Y:S01]  /*e640*/  FFMA R4, R3, R17, R4 ;  /* 0x0000001103047223 */ /* 0x000fe20000000004 */
[----:B------:R-:W-:-:S03]  /*e650*/  HADD2.F32 R17, -RZ, R18.H1_H1 ;  /* 0x30000012ff117230 */ /* 0x000fc60000004100 */
[C---:B------:R-:W-:Y:S01]  /*e660*/  FFMA R4, R3.reuse, R5, R4 ;  /* 0x0000000503047223 */ /* 0x040fe20000000004 */
[--C-:B------:R-:W-:Y:S02]  /*e670*/  HADD2.F32 R5, -RZ, R19.reuse.H0_H0 ;  /* 0x20000013ff057230 */ /* 0x100fe40000004100 */
[----:B------:R-:W-:Y:S02]  /*e680*/  HADD2.F32 R19, -RZ, R19.H1_H1 ;  /* 0x30000013ff137230 */ /* 0x000fe40000004100 */
[----:B------:R-:W-:-:S04]  /*e690*/  FFMA R4, R3, R17, R4 ;  /* 0x0000001103047223 */ /* 0x000fc80000000004 */
[----:B------:R-:W-:Y:S01]  /*e6a0*/  FFMA R4, R3, R5, R4 ;  /* 0x0000000503047223 */ /* 0x000fe20000000004 */
[----:B------:R-:W-:Y:S02]  /*e6b0*/  HFMA2 R12, -RZ, RZ, 0, 5.9604644775390625e-08 ;  /* 0x00000001ff0c7431 */ /* 0x000fe400000001ff */
[--C-:B------:R-:W-:Y:S02]  /*e6c0*/  HADD2.F32 R5, -RZ, R21.reuse.H0_H0 ;  /* 0x20000015ff057230 */ /* 0x100fe40000004100 */
[----:B------:R-:W-:Y:S01]  /*e6d0*/  HADD2.F32 R21, -RZ, R21.H1_H1 ;  /* 0x30000015ff157230 */ /* 0x000fe20000004100 */
[----:B------:R-:W-:-:S05]  /*e6e0*/  MOV R7, R14 ;  /* 0x0000000e00077202 */ /* 0x000fca0000000f00 */
[----:B------:R-:W-:Y:S01]  /*e6f0*/  FADD R10, R6, R7 ;  /* 0x00000007060a7221 */ /* 0x000fe20000000000 */
[----:B------:R-:W-:Y:S01]  /*e700*/  FFMA R7, R3, R19, R4 ;  /* 0x0000001303077223 */ /* 0x000fe20000000004 */
[--C-:B------:R-:W-:Y:S02]  /*e710*/  HADD2.F32 R4, -RZ, R20.reuse.H0_H0 ;  /* 0x20000014ff047230 */ /* 0x100fe40000004100 */
[----:B------:R-:W-:Y:S01]  /*e720*/  HADD2.F32 R20, -RZ, R20.H1_H1 ;  /* 0x30000014ff147230 */ /* 0x000fe20000004100 */
[----:B------:R-:W-:-:S07]  /*e730*/  MOV R13, R10 ;  /* 0x0000000a000d7202 */ /* 0x000fce0000000f00 */
[----:B------:R-:W-:Y:S05]  /*e740*/  WARPSYNC.COLLECTIVE R15, `(.L_x_172) ;  /* 0x000000000f087348 */ /* 0x000fea0003c00000 */
[----:B------:R1:W2:Y:S02]  /*e750*/  SHFL.BFLY P6, R14, R13, R12, R11 ;  /* 0x0c00000c0d0e7389 */ /* 0x0002a400000c000b */
[----:B-12---:R-:W-:Y:S05]  /*e760*/  ENDCOLLECTIVE ;  /* 0x000000000000791b */ /* 0x006fea0003800000 */
.L_x_172:
[----:B------:R-:W-:Y:S01]  /*e770*/  HFMA2 R12, -RZ, RZ, 0, 4.76837158203125e-07 ;  /* 0x00000008ff0c7431 */ /* 0x000fe200000001ff */
[----:B------:R-:W-:Y:S02]  /*e780*/  MOV R13, R7 ;  /* 0x00000007000d7202 */ /* 0x000fe40000000f00 */
[----:B------:R-:W-:-:S07]  /*e790*/  MOV R59, R14 ;  /* 0x0000000e003b7202 */ /* 0x000fce0000000f00 */
[----:B------:R-:W-:Y:S05]  /*e7a0*/  WARPSYNC.COLLECTIVE R15, `(.L_x_173) ;  /* 0x000000000f087348 */ /* 0x000fea0003c00000 */
[----:B------:R1:W2:Y:S02]  /*e7b0*/  SHFL.BFLY P6, R14, R13, R12, R11 ;  /* 0x0c00000c0d0e7389 */ /* 0x0002a400000c000b */
[----:B-12---:R-:W-:Y:S05]  /*e7c0*/  ENDCOLLECTIVE ;  /* 0x000000000000791b */ /* 0x006fea0003800000 */
.L_x_173:
[----:B------:R-:W-:Y:S01]  /*e7d0*/  HFMA2 R12, -RZ, RZ, 0, 2.384185791015625e-07 ;  /* 0x00000004ff0c7431 */ /* 0x000fe200000001ff */
[----:B------:R-:W-:-:S05]  /*e7e0*/  MOV R6, R14 ;  /* 0x0000000e00067202 */ /* 0x000fca0000000f00 */
[----:B------:R-:W-:Y:S01]  /*e7f0*/  FADD R16, R7, R6 ;  /* 0x0000000607107221 */ /* 0x000fe20000000000 */
[----:B------:R-:W-:Y:S01]  /*e800*/  FFMA R6, R3, R4, RZ ;  /* 0x0000000403067223 */ /* 0x000fe200000000ff */
[----:B------:R-:W-:-:S03]  /*e810*/  HADD2.F32 R7, -RZ, R22.H1_H1 ;  /* 0x30000016ff077230 */ /* 0x000fc60000004100 */
[----:B------:R-:W-:Y:S01]  /*e820*/  MOV R13, R16 ;  /* 0x00000010000d7202 */ /* 0x000fe20000000f00 */
[----:B------:R-:W-:-:S07]  /*e830*/  FFMA R6, R3, R20, R6 ;  /* 0x0000001403067223 */ /* 0x000fce0000000006 */
[----:B------:R-:W-:Y:S05]  /*e840*/  WARPSYNC.COLLECTIVE R15, `(.L_x_174) ;  /* 0x000000000f087348 */ /* 0x000fea0003c00000 */
[----:B------:R1:W2:Y:S02]  /*e850*/  SHFL.BFLY P6, R14, R13, R12, R11 ;  /* 0x0c00000c0d0e7389 */ /* 0x0002a400000c000b */
[----:B-12---:R-:W-:Y:S05]  /*e860*/  ENDCOLLECTIVE ;  /* 0x000000000000791b */ /* 0x006fea0003800000 */
.L_x_174:
[----:B------:R-:W-:Y:S01]  /*e870*/  FFMA R6, R3, R5, R6 ;  /* 0x0000000503067223 */ /* 0x000fe20000000006 */
[----:B------:R-:W-:-:S03]  /*e880*/  HADD2.F32 R5, -RZ, R22.H0_H0 ;  /* 0x20000016ff057230 */ /* 0x000fc60000004100 */
[----:B------:R-:W-:-:S04]  /*e890*/  FFMA R6, R3, R21, R6 ;  /* 0x0000001503067223 */ /* 0x000fc80000000006 */
[C---:B------:R-:W-:Y:S01]  /*e8a0*/  FFMA R6, R3.reuse, R5, R6 ;  /* 0x0000000503067223 */ /* 0x040fe20000000006 */
[--C-:B------:R-:W-:Y:S02]  /*e8b0*/  HADD2.F32 R5, -RZ, R23.reuse.H0_H0 ;  /* 0x20000017ff057230 */ /* 0x100fe40000004100 */
[----:B------:R-:W-:Y:S02]  /*e8c0*/  HADD2.F32 R23, -RZ, R23.H1_H1 ;  /* 0x30000017ff177230 */ /* 0x000fe40000004100 */
[----:B------:R-:W-:Y:S01]  /*e8d0*/  FFMA R6, R3, R7, R6 ;  /* 0x0000000703067223 */ /* 0x000fe20000000006 */
[----:B------:R-:W-:-:S03]  /*e8e0*/  HFMA2 R12, -RZ, RZ, 0, 1.1920928955078125e-07 ;  /* 0x00000002ff0c7431 */ /* 0x000fc600000001ff */
[----:B------:R-:W-:-:S04]  /*e8f0*/  FFMA R6, R3, R5, R6 ;  /* 0x0000000503067223 */ /* 0x000fc80000000006 */
[----:B------:R-:W-:Y:S01]  /*e900*/  FFMA R3, R3, R23, R6 ;  /* 0x0000001703037223 */ /* 0x000fe20000000006 */
[----:B------:R-:W-:-:S05]  /*e910*/  MOV R17, R14 ;  /* 0x0000000e00117202 */ /* 0x000fca0000000f00 */
[----:B------:R-:W-:-:S05]  /*e920*/  FADD R17, R16, R17 ;  /* 0x0000001110117221 */ /* 0x000fca0000000000 */
[----:B------:R-:W-:-:S07]  /*e930*/  MOV R13, R17 ;  /* 0x00000011000d7202 */ /* 0x000fce0000000f00 */
[----:B------:R-:W-:Y:S05]  /*e940*/  WARPSYNC.COLLECTIVE R15, `(.L_x_175) ;  /* 0x000000000f087348 */ /* 0x000fea0003c00000 */
[----:B------:R1:W2:Y:S02]  /*e950*/  SHFL.BFLY P6, R14, R13, R12, R11 ;  /* 0x0c00000c0d0e7389 */ /* 0x0002a400000c000b */
[----:B-12---:R-:W-:Y:S05]  /*e960*/  ENDCOLLECTIVE ;  /* 0x000000000000791b */ /* 0x006fea0003800000 */
.L_x_175:
[----:B------:R-:W-:Y:S01]  /*e970*/  HFMA2 R12, -RZ, RZ, 0, 5.9604644775390625e-08 ;  /* 0x00000001ff0c7431 */ /* 0x000fe200000001ff */
[----:B------:R-:W-:-:S05]  /*e980*/  MOV R4, R14 ;  /* 0x0000000e00047202 */ /* 0x000fca0000000f00 */
[----:B------:R-:W-:-:S05]  /*e990*/  FADD R60, R17, R4 ;  /* 0x00000004113c7221 */ /* 0x000fca0000000000 */
[----:B------:R-:W-:-:S07]  /*e9a0*/  MOV R13, R60 ;  /* 0x0000003c000d7202 */ /* 0x000fce0000000f00 */
[----:B------:R-:W-:Y:S05]  /*e9b0*/  WARPSYNC.COLLECTIVE R15, `(.L_x_176) ;  /* 0x000000000f087348 */ /* 0x000fea0003c00000 */
[----:B------:R1:W2:Y:S02]  /*e9c0*/  SHFL.BFLY P6, R14, R13, R12, R11 ;  /* 0x0c00000c0d0e7389 */ /* 0x0002a400000c000b */
[----:B-12---:R-:W-:Y:S05]  /*e9d0*/  ENDCOLLECTIVE ;  /* 0x000000000000791b */ /* 0x006fea0003800000 */
.L_x_176:
[----:B------:R-:W-:Y:S01]  /*e9e0*/  HFMA2 R12, -RZ, RZ, 0, 4.76837158203125e-07 ;  /* 0x00000008ff0c7431 */ /* 0x000fe200000001ff */
[----:B------:R-:W-:Y:S02]  /*e9f0*/  MOV R13, R3 ;  /* 0x00000003000d7202 */ /* 0x000fe40000000f00 */
[----:B------:R-:W-:-:S07]  /*ea00*/  MOV R61, R14 ;  /* 0x0000000e003d7202 */ /* 0x000fce0000000f00 */
[----:B------:R-:W-:Y:S05]  /*ea10*/  WARPSYNC.COLLECTIVE R15, `(.L_x_177) ;  /* 0x000000000f087348 */ /* 0x000fea0003c00000 */
[----:B------:R1:W2:Y:S02]  /*ea20*/  SHFL.BFLY P6, R14, R13, R12, R11 ;  /* 0x0c00000c0d0e7389 */ /* 0x0002a400000c000b */
[----:B-12---:R-:W-:Y:S05]  /*ea30*/  ENDCOLLECTIVE ;  /* 0x000000000000791b */ /* 0x006fea0003800000 */
.L_x_177:
[----:B------:R-:W-:Y:S01]  /*ea40*/  HFMA2 R12, -RZ, RZ, 0, 2.384185791015625e-07 ;  /* 0x00000004ff0c7431 */ /* 0x000fe200000001ff */
[----:B------:R-:W-:-:S05]  /*ea50*/  MOV R18, R14 ;  /* 0x0000000e00127202 */ /* 0x000fca0000000f00 */
[----:B------:R-:W-:-:S05]  /*ea60*/  FADD R18, R3, R18 ;  /* 0x0000001203127221 */ /* 0x000fca0000000000 */
[----:B------:R-:W-:-:S07]  /*ea70*/  MOV R13, R18 ;  /* 0x00000012000d7202 */ /* 0x000fce0000000f00 */
[----:B------:R-:W-:Y:S05]  /*ea80*/  WARPSYNC.COLLECTIVE R15, `(.L_x_178) ;  /* 0x000000000f087348 */ /* 0x000fea0003c00000 */
[----:B------:R1:W2:Y:S02]  /*ea90*/  SHFL.BFLY P6, R14, R13, R12, R11 ;  /* 0x0c00000c0d0e7389 */ /* 0x0002a400000c000b */
[----:B-12---:R-:W-:Y:S05]  /*eaa0*/  ENDCOLLECTIVE ;  /* 0x000000000000791b */ /* 0x006fea0003800000 */
.L_x_178:
[----:B------:R-:W-:Y:S01]  /*eab0*/  HFMA2 R12, -RZ, RZ, 0, 1.1920928955078125e-07 ;  /* 0x00000002ff0c7431 */ /* 0x000fe200000001ff */
[----:B------:R-:W-:-:S05]  /*eac0*/  MOV R19, R14 ;  /* 0x0000000e00137202 */ /* 0x000fca0000000f00 */
[----:B------:R-:W-:-:S05]  /*ead0*/  FADD R19, R18, R19 ;  /* 0x0000001312137221 */ /* 0x000fca0000000000 */
[----:B------:R-:W-:-:S07]  /*eae0*/  MOV R13, R19 ;  /* 0x00000013000d7202 */ /* 0x000fce0000000f00 */
[----:B------:R-:W-:Y:S05]  /*eaf0*/  WARPSYNC.COLLECTIVE R15, `(.L_x_179) ;  /* 0x000000000f087348 */ /* 0x000fea0003c00000 */
[----:B------:R1:W2:Y:S02]  /*eb00*/  SHFL.BFLY P6, R14, R13, R12, R11 ;  /* 0x0c00000c0d0e7389 */ /* 0x0002a400000c000b */
[----:B-12---:R-:W-:Y:S05]  /*eb10*/  ENDCOLLECTIVE ;  /* 0x000000000000791b */ /* 0x006fea0003800000 */
.L_x_179:
[----:B------:R-:W-:Y:S01]  /*eb20*/  HFMA2 R12, -RZ, RZ, 0, 5.9604644775390625e-08 ;  /* 0x00000001ff0c7431 */ /* 0x000fe200000001ff */
[----:B------:R-:W-:-:S05]  /*eb30*/  MOV R62, R14 ;  /* 0x0000000e003e7202 */ /* 0x000fca0000000f00 */
[----:B------:R-:W-:-:S05]  /*eb40*/  FADD R62, R19, R62 ;  /* 0x0000003e133e7221 */ /* 0x000fca0000000000 */
[----:B------:R-:W-:-:S07]  /*eb50*/  MOV R13, R62 ;  /* 0x0000003e000d7202 */ /* 0x000fce0000000f00 */
[----:B------:R-:W-:Y:S05]  /*eb60*/  WARPSYNC.COLLECTIVE R15, `(.L_x_180) ;  /* 0x000000000f087348 */ /* 0x000fea0003c00000 */
[----:B------:R1:W2:Y:S02]  /*eb70*/  SHFL.BFLY P6, R14, R13, R12, R11 ;  /* 0x0c00000c0d0e7389 */ /* 0x0002a400000c000b */
[----:B-12---:R-:W-:Y:S05]  /*eb80*/  ENDCOLLECTIVE ;  /* 0x000000000000791b */ /* 0x006fea0003800000 */
.L_x_180:
[----:B------:R-:W-:-:S04]  /*eb90*/  DEPBAR.LE SB0, 0x0 ;  /* 0x000080000000791a */ /* 0x000fc80000000000 */
[----:B------:R-:W-:Y:S02]  /*eba0*/  MOV R13, 0x0 ;  /* 0x00000000000d7802 */ /* 0x000fe40000000f00 */
[----:B------:R-:W-:Y:S01]  /*ebb0*/  MOV R63, R14 ;  /* 0x0000000e003f7202 */ /* 0x000fe20000000f00 */
[----:B------:R-:W-:-:S07]  /*ebc0*/  HFMA2 R14, -RZ, RZ, 0, 0 ;  /* 0x00000000ff0e7431 */ /* 0x000fce00000001ff */
[----:B------:R-:W-:Y:S05]  /*ebd0*/  WARPSYNC.COLLECTIVE.ALL `(.L_x_181) ;  /* 0x0000000000147948 */ /* 0x000fea0003c00000 */
[----:B------:R-:W-:-:S04]  /*ebe0*/  SHF.L.U32 R13, R13, 0x10, RZ ;  /* 0x000000100d0d7819 */ /* 0x000fc800000006ff */
[----:B------:R-:W-:-:S05]  /*ebf0*/  LOP3.LUT R13, R13, 0xf, R14, 0xf8, !PT ;  /* 0x0000000f0d0d7812 */ /* 0x000fca00078ef80e */
[----:B------:R1:W-:Y:S02]  /*ec00*/  BAR.SYNC.DEFER_BLOCKING R13, R13 ;  /* 0x0000000d0000731d */ /* 0x0003e40000010000 */
[----:B-1----:R-:W-:-:S04]  /*ec10*/  SHF.R.U32 R13, R13, 0x10, RZ ;  /* 0x000000100d0d7819 */ /* 0x002fc800000016ff */
[----:B------:R-:W-:Y:S05]  /*ec20*/  ENDCOLLECTIVE ;  /* 0x000000000000791b */ /* 0x000fea0003800000 */
.L_x_181:
[----:B------:R-:W2:Y:S04]  /*ec30*/  LD.E.128 R4, desc[UR36][R56.64+0x6000] ;  /* 0x0060002438047980 */ /* 0x000ea8000c101d00 */
[----:B------:R-:W3:Y:S04]  /*ec40*/  LD.E.128 R16, desc[UR36][R54.64+0x6000] ;  /* 0x0060002436107980 */ /* 0x000ee8000c101d00 */
[----:B------:R-:W4:Y:S04]  /*ec50*/  LD.E.128 R20, desc[UR36][R54.64+0x6100] ;  /* 0x0061002436147980 */ /* 0x000f28000c101d00 */
[----:B------:R-:W5:Y:S01]  /*ec60*/  LD.E.128 R24, desc[UR36][R54.64+0x6200] ;  /* 0x0062002436187980 */ /* 0x000f62000c101d00 */
[----:B------:R-:W-:Y:S01]  /*ec70*/  FADD R3, R9, R8 ;  /* 0x0000000809037221 */ /* 0x000fe20000000000 */
[----:B------:R-:W-:Y:S01]  /*ec80*/  FADD R11, R10, R59 ;  /* 0x0000003b0a0b7221 */ /* 0x000fe20000000000 */
[----:B------:R-:W-:Y:S01]  /*ec90*/  FADD R61, R60, R61 ;  /* 0x0000003d3c3d7221 */ /* 0x000fe20000000000 */
[----:B------:R-:W-:Y:S01]  /*eca0*/  FADD R13, R62, R63 ;  /* 0x0000003f3e0d7221 */ /* 0x000fe20000000000 */
[C---:B------:R-:W-:Y:S01]  /*ecb0*/  FMUL R3, R42.reuse, R3 ;  /* 0x000000032a037220 */ /* 0x040fe20000400000 */
[C---:B------:R-:W-:Y:S01]  /*ecc0*/  FMUL R11, R42.reuse, R11 ;  /* 0x0000000b2a0b7220 */ /* 0x040fe20000400000 */
[C---:B------:R-:W-:Y:S01]  /*ecd0*/  FMUL R61, R42.reuse, R61 ;  /* 0x0000003d2a3d7220 */ /* 0x040fe20000400000 */
[----:B------:R-:W-:Y:S01]  /*ece0*/  FMUL R13, R42, R13 ;  /* 0x0000000d2a0d7220 */ /* 0x000fe20000400000 */
[----:B------:R-:W-:-:S02]  /*ecf0*/  ISETP.NE.AND P0, PT, R36, RZ, PT ;  /* 0x000000ff2400720c */ /* 0x000fc40003f05270 */
[----:B------:R-:W-:-:S04]  /*ed00*/  FMNMX R8, R51, R3, !PT ;  /* 0x0000000333087209 */ /* 0x000fc80007800000 */
[----:B------:R-:W-:-:S04]  /*ed10*/  FMNMX R8, R8, R11, !PT ;  /* 0x0000000b08087209 */ /* 0x000fc80007800000 */
[----:B------:R-:W-:-:S04]  /*ed20*/  FMNMX R8, R8, R61, !PT ;  /* 0x0000003d08087209 */ /* 0x000fc80007800000 */
[----:B------:R-:W-:-:S05]  /*ed30*/  FMNMX R8, R8, R13, !PT ;  /* 0x0000000d08087209 */ /* 0x000fca0007800000 */
[--C-:B------:R-:W-:Y:S01]  /*ed40*/  FADD R9, R51, -R8.reuse ;  /* 0x8000000833097221 */ /* 0x100fe20000000000 */
[--C-:B------:R-:W-:Y:S01]  /*ed50*/  FADD R3, R3, -R8.reuse ;  /* 0x8000000803037221 */ /* 0x100fe20000000000 */
[----:B------:R-:W-:-:S04]  /*ed60*/  FADD R11, R11, -R8 ;  /* 0x800000080b0b7221 */ /* 0x000fc80000000000 */
[----:B------:R-:W-:Y:S08]  /*ed70*/  MUFU.EX2 R9, R9 ;  /* 0x0000000900097308 */ /* 0x000ff00000000800 */
[----:B------:R-:W1:Y:S01]  /*ed80*/  MUFU.EX2 R3, R3 ;  /* 0x0000000300037308 */ /* 0x000e620000000800 */
[--C-:B--2---:R-:W-:Y:S02]  /*ed90*/  HADD2.F32 R12, -RZ, R5.reuse.H0_H0 ;  /* 0x20000005ff0c7230 */ /* 0x104fe40000004100 */
[----:B------:R-:W-:-:S02]  /*eda0*/  HADD2.F32 R14, -RZ, R5.H1_H1 ;  /* 0x30000005ff0e7230 */ /* 0x000fc40000004100 */
[----:B-1----:R-:W-:Y:S01]  /*edb0*/  FFMA R5, R2, R9, R3 ;  /* 0x0000000902057223 */ /* 0x002fe20000000003 */
[----:B------:R-:W-:Y:S02]  /*edc0*/  HADD2.F32 R10, -RZ, R4.H0_H0 ;  /* 0x20000004ff0a7230 */ /* 0x000fe40000004100 */
[----:B------:R-:W1:Y:S01]  /*edd0*/  MUFU.EX2 R2, R11 ;  /* 0x0000000b00027308 */ /* 0x000e620000000800 */
[----:B------:R-:W-:Y:S02]  /*ede0*/  HADD2.F32 R28, -RZ, R6.H0_H0 ;  /* 0x20000006ff1c7230 */ /* 0x000fe40000004100 */
[C---:B------:R-:W-:Y:S01]  /*edf0*/  FMUL R29, R3.reuse, R12 ;  /* 0x0000000c031d7220 */ /* 0x040fe20000400000 */
        /* <DEDUP_REMOVED lines=8> */
[C---:B------:R-:W-:Y:S01]  /*ee80*/  FMUL R6, R3.reuse, R6 ;  /* 0x0000000603067220 */ /* 0x040fe20000400000 */
[C---:B------:R-:W-:Y:S01]  /*ee90*/  FMUL R31, R3.reuse, R30 ;  /* 0x0000001e031f7220 */ /* 0x040fe20000400000 */
[-C--:B------:R-:W-:Y:S01]  /*eea0*/  FFMA R15, R44, R9.reuse, R15 ;  /* 0x000000092c0f7223 */ /* 0x080fe2000000000f */
[----:B------:R-:W-:Y:S01]  /*eeb0*/  FMUL R32, R3, R32 ;  /* 0x0000002003207220 */ /* 0x000fe20000400000 */
[-C--:B------:R-:W-:Y:S01]  /*eec0*/  FFMA R7, R48, R9.reuse, R7 ;  /* 0x0000000930077223 */ /* 0x080fe20000000007 */
[-C--:B------:R-:W-:Y:S01]  /*eed0*/  FFMA R29, R46, R9.reuse, R29 ;  /* 0x000000092e1d7223 */ /* 0x080fe2000000001d */
[-C--:B------:R-:W-:Y:S01]  /*eee0*/  FFMA R43, R43, R9.reuse, R14 ;  /* 0x000000092b2b7223 */ /* 0x080fe2000000000e */
[-C--:B------:R-:W-:Y:S01]  /*eef0*/  FFMA R47, R47, R9.reuse, R28 ;  /* 0x000000092f2f7223 */ /* 0x080fe2000000001c */
[-C--:B------:R-:W-:Y:S01]  /*ef00*/  FFMA R45, R45, R9.reuse, R6 ;  /* 0x000000092d2d7223 */ /* 0x080fe20000000006 */
[----:B------:R-:W-:Y:S01]  /*ef10*/  FFMA R31, R50, R9, R31 ;  /* 0x00000009321f7223 */ /* 0x000fe2000000001f */
[----:B------:R-:W-:Y:S01]  /*ef20*/  FADD R3, R61, -R8 ;  /* 0x800000083d037221 */ /* 0x000fe20000000000 */
[----:B---3--:R-:W-:-:S02]  /*ef30*/  HADD2.F32 R30, -RZ, R19.H1_H1 ;  /* 0x30000013ff1e7230 */ /* 0x008fc40000004100 */
[----:B------:R-:W-:Y:S01]  /*ef40*/  FFMA R9, R49, R9, R32 ;  /* 0x0000000931097223 */ /* 0x000fe20000000020 */
[----:B------:R-:W-:Y:S02]  /*ef50*/  HADD2.F32 R4, -RZ, R16.H0_H0 ;  /* 0x20000010ff047230 */ /* 0x000fe40000004100 */
[----:B------:R-:W-:Y:S02]  /*ef60*/  HADD2.F32 R14, -RZ, R18.H0_H0 ;  /* 0x20000012ff0e7230 */ /* 0x000fe40000004100 */
[C---:B-1----:R-:W-:Y:S01]  /*ef70*/  FFMA R30, R2.reuse, R30, R9 ;  /* 0x0000001e021e7223 */ /* 0x042fe20000000009 */
[----:B------:R-:W1:Y:S01]  /*ef80*/  MUFU.EX2 R3, R3 ;  /* 0x0000000300037308 */ /* 0x000e620000000800 */
[----:B------:R-:W-:Y:S01]  /*ef90*/  FADD R9, R13, -R8 ;  /* 0x800000080d097221 */ /* 0x000fe20000000000 */
[----:B------:R-:W-:Y:S02]  /*efa0*/  HADD2.F32 R16, -RZ, R16.H1_H1 ;  /* 0x30000010ff107230 */ /* 0x000fe40000004100 */
[----:B------:R-:W-:Y:S01]  /*efb0*/  FFMA R6, R2, R4, R7 ;  /* 0x0000000402067223 */ /* 0x000fe20000000007 */
[----:B------:R-:W-:-:S02]  /*efc0*/  HADD2.F32 R10, -RZ, R17.H0_H0 ;  /* 0x20000011ff0a7230 */ /* 0x000fc40000004100 */
[----:B------:R-:W-:Y:S01]  /*efd0*/  FADD R4, R5, R2 ;  /* 0x0000000205047221 */ /* 0x000fe20000000000 */
[----:B------:R-:W-:Y:S02]  /*efe0*/  HADD2.F32 R12, -RZ, R17.H1_H1 ;  /* 0x30000011ff0c7230 */ /* 0x000fe40000004100 */
[C---:B------:R-:W-:Y:S01]  /*eff0*/  FFMA R16, R2.reuse, R16, R15 ;  /* 0x0000001002107223 */ /* 0x040fe2000000000f */
[----:B------:R-:W2:Y:S01]  /*f000*/  MUFU.EX2 R9, R9 ;  /* 0x0000000900097308 */ /* 0x000ea20000000800 */
[----:B------:R-:W-:Y:S02]  /*f010*/  HADD2.F32 R18, -RZ, R18.H1_H1 ;  /* 0x30000012ff127230 */ /* 0x000fe40000004100 */
[C---:B------:R-:W-:Y:S01]  /*f020*/  FFMA R10, R2.reuse, R10, R29 ;  /* 0x0000000a020a7223 */ /* 0x040fe2000000001d */
[----:B------:R-:W-:Y:S02]  /*f030*/  HADD2.F32 R28, -RZ, R19.H0_H0 ;  /* 0x20000013ff1c7230 */ /* 0x000fe40000004100 */
[C---:B------:R-:W-:Y:S01]  /*f040*/  FFMA R12, R2.reuse, R12, R43 ;  /* 0x0000000c020c7223 */ /* 0x040fe2000000002b */
[C---:B------:R-:W-:Y:S01]  /*f050*/  FFMA R14, R2.reuse, R14, R47 ;  /* 0x0000000e020e7223 */ /* 0x040fe2000000002f */
[----:B------:R-:W-:Y:S01]  /*f060*/  FFMA R18, R2, R18, R45 ;  /* 0x0000001202127223 */ /* 0x000fe2000000002d */
[----:B----4-:R-:W-:-:S02]  /*f070*/  HADD2.F32 R5, -RZ, R20.H1_H1 ;  /* 0x30000014ff057230 */ /* 0x010fc40000004100 */
[----:B------:R-:W-:Y:S01]  /*f080*/  FFMA R28, R2, R28, R31 ;  /* 0x0000001c021c7223 */ /* 0x000fe2000000001f */
[----:B------:R-:W-:Y:S02]  /*f090*/  HADD2.F32 R7, -RZ, R21.H0_H0 ;  /* 0x20000015ff077230 */ /* 0x000fe40000004100 */
[----:B-1----:R-:W-:Y:S01]  /*f0a0*/  FADD R4, R4, R3 ;  /* 0x0000000304047221 */ /* 0x002fe20000000000 */
[----:B------:R-:W-:Y:S02]  /*f0b0*/  HADD2.F32 R13, -RZ, R23.H0_H0 ;  /* 0x20000017ff0d7230 */ /* 0x000fe40000004100 */
[C---:B------:R-:W-:Y:S01]  /*f0c0*/  FFMA R16, R3.reuse, R5, R16 ;  /* 0x0000000503107223 */ /* 0x040fe20000000010 */
[----:B------:R-:W-:Y:S02]  /*f0d0*/  HADD2.F32 R2, -RZ, R20.H0_H0 ;  /* 0x20000014ff027230 */ /* 0x000fe40000004100 */
[----:B------:R-:W-:Y:S01]  /*f0e0*/  FFMA R10, R3, R7, R10 ;  /* 0x00000007030a7223 */ /* 0x000fe2000000000a */
[----:B------:R-:W-:-:S02]  /*f0f0*/  HADD2.F32 R21, -RZ, R21.H1_H1 ;  /* 0x30000015ff157230 */ /* 0x000fc40000004100 */
[C---:B------:R-:W-:Y:S01]  /*f100*/  FFMA R28, R3.reuse, R13, R28 ;  /* 0x0000000d031c7223 */ /* 0x040fe2000000001c */
[--C-:B------:R-:W-:Y:S02]  /*f110*/  HADD2.F32 R11, -RZ, R22.reuse.H0_H0 ;  /* 0x20000016ff0b7230 */ /* 0x100fe40000004100 */
[C---:B------:R-:W-:Y:S01]  /*f120*/  FFMA R2, R3.reuse, R2, R6 ;  /* 0x0000000203027223 */ /* 0x040fe20000000006 */
[----:B------:R-:W-:Y:S02]  /*f130*/  HADD2.F32 R15, -RZ, R22.H1_H1 ;  /* 0x30000016ff0f7230 */ /* 0x000fe40000004100 */
[C---:B------:R-:W-:Y:S01]  /*f140*/  FFMA R12, R3.reuse, R21, R12 ;  /* 0x00000015030c7223 */ /* 0x040fe2000000000c */
[----:B------:R-:W-:Y:S02]  /*f150*/  HADD2.F32 R23, -RZ, R23.H1_H1 ;  /* 0x30000017ff177230 */ /* 0x000fe40000004100 */
[----:B------:R-:W-:Y:S01]  /*f160*/  FFMA R14, R3, R11, R14 ;  /* 0x0000000b030e7223 */ /* 0x000fe2000000000e */
[----:B-----5:R-:W-:-:S02]  /*f170*/  HADD2.F32 R5, -RZ, R26.H0_H0 ;  /* 0x2000001aff057230 */ /* 0x020fc40000004100 */
[C---:B------:R-:W-:Y:S01]  /*f180*/  FFMA R20, R3.reuse, R15, R18 ;  /* 0x0000000f03147223 */ /* 0x040fe20000000012 */
[----:B------:R-:W-:Y:S02]  /*f190*/  HADD2.F32 R13, -RZ, R26.H1_H1 ;  /* 0x3000001aff0d7230 */ /* 0x000fe40000004100 */
[----:B------:R-:W-:Y:S01]  /*f1a0*/  FFMA R30, R3, R23, R30 ;  /* 0x00000017031e7223 */ /* 0x000fe2000000001e */
[--C-:B------:R-:W-:Y:S02]  /*f1b0*/  HADD2.F32 R3, -RZ, R24.reuse.H0_H0 ;  /* 0x20000018ff037230 */ /* 0x100fe40000004100 */
[C---:B--2---:R-:W-:Y:S01]  /*f1c0*/  FFMA R18, R9.reuse, R5, R14 ;  /* 0x0000000509127223 */ /* 0x044fe2000000000e */
[----:B------:R-:W-:Y:S02]  /*f1d0*/  HADD2.F32 R7, -RZ, R24.H1_H1 ;  /* 0x30000018ff077230 */ /* 0x000fe40000004100 */
        /* <DEDUP_REMOVED lines=9> */
[----:B------:R-:W-:Y:S01]  /*f270*/  @!P0 SHF.L.U32 R11, R37, 0x1, RZ ;  /* 0x00000001250b8819 */ /* 0x000fe200000006ff */
[----:B------:R-:W-:Y:S01]  /*f280*/  FFMA R12, R9, R25, R12 ;  /* 0x00000019090c7223 */ /* 0x000fe2000000000c */
[----:B------:R-:W-:-:S02]  /*f290*/  HFMA2 R14, -RZ, RZ, 0, 0 ;  /* 0x00000000ff0e7431 */ /* 0x000fc400000001ff */
[----:B------:R-:W-:Y:S01]  /*f2a0*/  FFMA R6, R9, R27, R30 ;  /* 0x0000001b09067223 */ /* 0x000fe2000000001e */
[----:B------:R-:W-:Y:S01]  /*f2b0*/  F2FP.F16.F32.PACK_AB R18, R13, R18 ;  /* 0x000000120d12723e */ /* 0x000fe200000000ff */
[----:B------:R-:W-:Y:S01]  /*f2c0*/  FADD R9, R4, R9 ;  /* 0x0000000904097221 */ /* 0x000fe20000000000 */
[----:B------:R-:W-:Y:S01]  /*f2d0*/  F2FP.F16.F32.PACK_AB R16, R7, R2 ;  /* 0x000000020710723e */ /* 0x000fe200000000ff */
[--C-:B------:R-:W-:Y:S01]  /*f2e0*/  IMAD.WIDE.U32 R2, R39, 0x2, R52.reuse ;  /* 0x0000000227027825 */ /* 0x100fe200078e0034 */
[----:B------:R-:W-:Y:S02]  /*f2f0*/  MOV R13, 0x0 ;  /* 0x00000000000d7802 */ /* 0x000fe40000000f00 */
[----:B------:R-:W-:Y:S01]  /*f300*/  MOV R15, 0xffffffff ;  /* 0xffffffff000f7802 */ /* 0x000fe20000000f00 */
[----:B------:R-:W-:Y:S01]  /*f310*/  @!P0 IMAD.WIDE.U32 R10, R11, 0x4, R52 ;  /* 0x000000040b0a8825 */ /* 0x000fe200078e0034 */
[----:B------:R-:W-:Y:S02]  /*f320*/  F2FP.F16.F32.PACK_AB R19, R6, R19 ;  /* 0x000000130613723e */ /* 0x000fe400000000ff */
[----:B------:R-:W-:-:S07]  /*f330*/  F2FP.F16.F32.PACK_AB R17, R12, R17 ;  /* 0x000000110c11723e */ /* 0x000fce00000000ff */
[----:B------:R-:W-:Y:S05]  /*f340*/  WARPSYNC.COLLECTIVE.ALL `(.L_x_182) ;  /* 0x0000000000147948 */ /* 0x000fea0003c00000 */
[----:B------:R-:W-:-:S04]  /*f350*/  SHF.L.U32 R13, R13, 0x10, RZ ;  /* 0x000000100d0d7819 */ /* 0x000fc800000006ff */
[----:B------:R-:W-:-:S05]  /*f360*/  LOP3.LUT R13, R13, 0xf, R14, 0xf8, !PT ;  /* 0x0000000f0d0d7812 */ /* 0x000fca00078ef80e */
[----:B------:R1:W-:Y:S02]  /*f370*/  BAR.SYNC.DEFER_BLOCKING R13, R13 ;  /* 0x0000000d0000731d */ /* 0x0003e40000010000 */
[----:B-1----:R-:W-:-:S04]  /*f380*/  SHF.R.U32 R13, R13, 0x10, RZ ;  /* 0x000000100d0d7819 */ /* 0x002fc800000016ff */
[----:B------:R-:W-:Y:S05]  /*f390*/  ENDCOLLECTIVE ;  /* 0x000000000000791b */ /* 0x000fea0003800000 */
.L_x_182:
[----:B------:R1:W-:Y:S04]  /*f3a0*/  ST.E.128 desc[UR36][R2.64], R16 ;  /* 0x0000001002007985 */ /* 0x0003e8000c101d24 */
[----:B------:R1:W-:Y:S02]  /*f3b0*/  @!P0 ST.E.64 desc[UR36][R10.64+0x8100], R8 ;  /* 0x008100080a008985 */ /* 0x0003e4000c101b24 */
[----:B-1----:R-:W-:Y:S05]  /*f3c0*/  WARPSYNC.COLLECTIVE.ALL `(.L_x_183) ;  /* 0x0000000000147948 */ /* 0x002fea0003c00000 */
[----:B------:R-:W-:-:S04]  /*f3d0*/  SHF.L.U32 R13, R13, 0x10, RZ ;  /* 0x000000100d0d7819 */ /* 0x000fc800000006ff */
[----:B------:R-:W-:-:S05]  /*f3e0*/  LOP3.LUT R13, R13, 0xf, R14, 0xf8, !PT ;  /* 0x0000000f0d0d7812 */ /* 0x000fca00078ef80e */
[----:B------:R2:W-:Y:S02]  /*f3f0*/  BAR.SYNC.DEFER_BLOCKING R13, R13 ;  /* 0x0000000d0000731d */ /* 0x0005e40000010000 */
[----:B--2---:R-:W-:-:S04]  /*f400*/  SHF.R.U32 R13, R13, 0x10, RZ ;  /* 0x000000100d0d7819 */ /* 0x004fc800000016ff */
[----:B-1----:R-:W-:Y:S05]  /*f410*/  ENDCOLLECTIVE ;  /* 0x000000000000791b */ /* 0x002fea0003800000 */
.L_x_183:
[----:B------:R-:W2:Y:S01]  /*f420*/  LD.E.128 R4, desc[UR36][R52.64+0x8100] ;  /* 0x0081002434047980 */ /* 0x000ea2000c101d00 */
[----:B------:R-:W-:-:S03]  /*f430*/  SHF.L.U32 R21, R36, 0x3, RZ ;  /* 0x0000000324157819 */ /* 0x000fc600000006ff */
[----:B------:R-:W3:Y:S02]  /*f440*/  LD.E.128 R32, desc[UR36][R52.64+0x8110] ;  /* 0x0081102434207980 */ /* 0x000ee4000c101d00 */
[----:B------:R-:W-:Y:S02]  /*f450*/  IMAD.WIDE.U32 R36, R21, 0x2, R52 ;  /* 0x0000000215247825 */ /* 0x000fe400078e0034 */
[----:B------:R-:W4:Y:S04]  /*f460*/  LD.E.128 R20, desc[UR36][R52.64+0x8120] ;  /* 0x0081202434147980 */ /* 0x000f28000c101d00 */
[----:B------:R-:W3:Y:S04]  /*f470*/  LD.E.128 R44, desc[UR36][R36.64] ;  /* 0x00000024242c7980 */ /* 0x000ee8000c101d00 */
[----:B------:R-:W4:Y:S04]  /*f480*/  LD.E.128 R28, desc[UR36][R36.64+0x100] ;  /* 0x00010024241c7980 */ /* 0x000f28000c101d00 */
[----:B------:R-:W4:Y:S04]  /*f490*/  LD.E.128 R24, desc[UR36][R36.64+0x200] ;  /* 0x0002002424187980 */ /* 0x000f28000c101d00 */
[----:B------:R-:W4:Y:S04]  /*f4a0*/  LD.E.128 R16, desc[UR36][R36.64+0x300] ;  /* 0x0003002424107980 */ /* 0x000f28000c101d00 */
[----:B------:R-:W4:Y:S04]  /*f4b0*/  LD.E.128 R60, desc[UR36][R52.64+0x8130] ;  /* 0x00813024343c7980 */ /* 0x000f28000c101d00 */
[----:B------:R-:W4:Y:S04]  /*f4c0*/  LD.E.128 R8, desc[UR36][R36.64+0x400] ;  /* 0x0004002424087980 */ /* 0x000f28000c101d00 */
[----:B------:R-:W4:Y:S04]  /*f4d0*/  LD.E.128 R56, desc[UR36][R36.64+0x500] ;  /* 0x0005002424387980 */ /* 0x000f28000c101d00 */
[----:B------:R-:W4:Y:S04]  /*f4e0*/  LD.E.128 R12, desc[UR36][R36.64+0x600] ;  /* 0x00060024240c7980 */ /* 0x000f28000c101d00 */
[----:B------:R1:W5:Y:S01]  /*f4f0*/  LD.E.128 R48, desc[UR36][R36.64+0x700] ;  /* 0x0007002424307980 */ /* 0x000362000c101d00 */
[----:B------:R-:W-:-:S02]  /*f500*/  ISETP.NE.AND P1, PT, R41, RZ, PT ;  /* 0x000000ff2900720c */ /* 0x000fc40003f25270 */
[----:B--2---:R-:W-:-:S05]  /*f510*/  FMNMX R39, RZ, R4, !PT ;  /* 0x00000004ff277209 */ /* 0x004fca0007800000 */
[--C-:B------:R-:W-:Y:S01]  /*f520*/  FADD R43, RZ, -R39.reuse ;  /* 0x80000027ff2b7221 */ /* 0x100fe20000000000 */
[----:B------:R-:W-:Y:S01]  /*f530*/  FMNMX R71, R39, R6, !PT ;  /* 0x0000000627477209 */ /* 0x000fe20007800000 */
[----:B------:R-:W-:-:S04]  /*f540*/  FADD R4, R4, -R39 ;  /* 0x8000002704047221 */ /* 0x000fc80000000000 */
[----:B------:R-:W1:Y:S01]  /*f550*/  MUFU.EX2 R43, R43 ;  /* 0x0000002b002b7308 */ /* 0x000e620000000800 */
[----:B------:R-:W-:Y:S01]  /*f560*/  FADD R39, R39, -R71 ;  /* 0x8000004727277221 */ /* 0x000fe20000000000 */
[----:B------:R-:W-:-:S06]  /*f570*/  FADD R6, -R71, R6 ;  /* 0x0000000647067221 */ /* 0x000fcc0000000100 */
[----:B------:R-:W2:Y:S08]  /*f580*/  MUFU.EX2 R42, R4 ;  /* 0x00000004002a7308 */ /* 0x000eb00000000800 */
[----:B------:R-:W4:Y:S01]  /*f590*/  MUFU.EX2 R39, R39 ;  /* 0x0000002700277308 */ /* 0x000f220000000800 */
[----:B-1----:R-:W-:-:S07]  /*f5a0*/  FMUL R36, RZ, R43 ;  /* 0x0000002bff247220 */ /* 0x002fce0000400000 */
[----:B------:R-:W1:Y:S01]  /*f5b0*/  MUFU.EX2 R6, R6 ;  /* 0x0000000600067308 */ /* 0x000e620000000800 */
[----:B--2---:R-:W-:Y:S01]  /*f5c0*/  FFMA R36, R5, R42, R36 ;  /* 0x0000002a05247223 */ /* 0x004fe20000000024 */
[----:B---3--:R-:W-:-:S03]  /*f5d0*/  HADD2.F32 R37, -RZ, R44.H1_H1 ;  /* 0x3000002cff257230 */ /* 0x008fc60000004100 */
[----:B----4-:R-:W-:Y:S01]  /*f5e0*/  FMUL R5, R36, R39 ;  /* 0x0000002724057220 */ /* 0x010fe20000400000 */
[----:B------:R-:W-:Y:S01]  /*f5f0*/  HADD2.F32 R55, -RZ, R45.H0_H0 ;  /* 0x2000002dff377230 */ /* 0x000fe20000004100 */
[----:B------:R-:W-:Y:S01]  /*f600*/  FMNMX R73, R71, R32, !PT ;  /* 0x0000002047497209 */ /* 0x000fe20007800000 */
[----:B------:R-:W-:Y:S02]  /*f610*/  HADD2.F32 R69, -RZ, R47.H0_H0 ;  /* 0x2000002fff457230 */ /* 0x000fe40000004100 */
[----:B------:R-:W-:Y:S02]  /*f620*/  HADD2.F32 R45, -RZ, R45.H1_H1 ;  /* 0x3000002dff2d7230 */ /* 0x000fe40000004100 */
[----:B-1----:R-:W-:Y:S01]  /*f630*/  FFMA R7, R6, R7, R5 ;  /* 0x0000000706077223 */ /* 0x002fe20000000005 */
[----:B------:R-:W-:Y:S02]  /*f640*/  HADD2.F32 R5, -RZ, R44.H0_H0 ;  /* 0x2000002cff057230 */ /* 0x000fe40000004100 */
[----:B------:R-:W-:-:S02]  /*f650*/  HADD2.F32 R65, -RZ, R46.H0_H0 ;  /* 0x2000002eff417230 */ /* 0x000fc40000004100 */
[----:B------:R-:W-:Y:S02]  /*f660*/  HADD2.F32 R67, -RZ, R46.H1_H1 ;  /* 0x3000002eff437230 */ /* 0x000fe40000004100 */
        /* <DEDUP_REMOVED lines=9> */
[--C-:B------:R-:W-:Y:S01]  /*f700*/  FADD R71, R71, -R73.reuse ;  /* 0x8000004947477221 */ /* 0x100fe20000000000 */
[----:B------:R-:W-:Y:S01]  /*f710*/  FMNMX R5, R73, R34, !PT ;  /* 0x0000002249057209 */ /* 0x000fe20007800000 */
[----:B------:R-:W-:Y:S01]  /*f720*/  FADD R32, R32, -R73 ;  /* 0x8000004920207221 */ /* 0x000fe20000000000 */
[-C--:B------:R-:W-:Y:S01]  /*f730*/  FFMA R44, RZ, R43.reuse, R4 ;  /* 0x0000002bff2c7223 */ /* 0x080fe20000000004 */
[-C--:B------:R-:W-:Y:S01]  /*f740*/  FFMA R46, RZ, R43.reuse, R36 ;  /* 0x0000002bff2e7223 */ /* 0x080fe20000000024 */
[-C--:B------:R-:W-:Y:S01]  /*f750*/  FFMA R54, RZ, R43.reuse, R54 ;  /* 0x0000002bff367223 */ /* 0x080fe20000000036 */
[-C--:B------:R-:W-:Y:S01]  /*f760*/  FFMA R64, RZ, R43.reuse, R64 ;  /* 0x0000002bff407223 */ /* 0x080fe20000000040 */
[-C--:B------:R-:W-:Y:S01]  /*f770*/  FFMA R66, RZ, R43.reuse, R66 ;  /* 0x0000002bff427223 */ /* 0x080fe20000000042 */
[-C--:B------:R-:W-:Y:S01]  /*f780*/  FFMA R42, RZ, R43.reuse, R68 ;  /* 0x0000002bff2a7223 */ /* 0x080fe20000000044 */
[-C--:B------:R-:W-:Y:S01]  /*f790*/  FFMA R36, RZ, R43.reuse, R70 ;  /* 0x0000002bff247223 */ /* 0x080fe20000000046 */
[----:B------:R-:W1:Y:S01]  /*f7a0*/  MUFU.EX2 R4, R71 ;  /* 0x0000004700047308 */ /* 0x000e620000000800 */
[----:B------:R-:W-:Y:S01]  /*f7b0*/  FFMA R72, RZ, R43, R72 ;  /* 0x0000002bff487223 */ /* 0x000fe20000000048 */
[----:B------:R-:W-:-:S02]  /*f7c0*/  HADD2.F32 R37, -RZ, R28.H0_H0 ;  /* 0x2000001cff257230 */ /* 0x000fc40000004100 */
[----:B------:R-:W-:Y:S02]  /*f7d0*/  HADD2.F32 R43, -RZ, R28.H1_H1 ;  /* 0x3000001cff2b7230 */ /* 0x000fe40000004100 */
[----:B------:R-:W-:Y:S01]  /*f7e0*/  FADD R28, R73, -R5 ;  /* 0x80000005491c7221 */ /* 0x000fe20000000000 */
[--C-:B------:R-:W-:Y:S01]  /*f7f0*/  HADD2.F32 R47, -RZ, R30.reuse.H0_H0 ;  /* 0x2000001eff2f7230 */ /* 0x100fe20000004100 */
[----:B------:R-:W2:Y:S01]  /*f800*/  MUFU.EX2 R32, R32 ;  /* 0x0000002000207308 */ /* 0x000ea20000000800 */
[----:B------:R-:W-:Y:S02]  /*f810*/  HADD2.F32 R55, -RZ, R30.H1_H1 ;  /* 0x3000001eff377230 */ /* 0x000fe40000004100 */
[----:B------:R-:W-:-:S05]  /*f820*/  FADD R30, -R5, R34 ;  /* 0x00000022051e7221 */ /* 0x000fca0000000100 */
[----:B------:R-:W3:Y:S01]  /*f830*/  MUFU.EX2 R28, R28 ;  /* 0x0000001c001c7308 */ /* 0x000ee20000000800 */
[----:B-1----:R-:W-:-:S07]  /*f840*/  FMUL R34, R7, R4 ;  /* 0x0000000407227220 */ /* 0x002fce0000400000 */
[----:B------:R-:W1:Y:S01]  /*f850*/  MUFU.EX2 R30, R30 ;  /* 0x0000001e001e7308 */ /* 0x000e620000000800 */
[----:B--2---:R-:W-:Y:S01]  /*f860*/  FFMA R33, R33, R32, R34 ;  /* 0x0000002021217223 */ /* 0x004fe20000000022 */
[----:B------:R-:W-:Y:S01]  /*f870*/  FMUL R37, R6, R37 ;  /* 0x0000002506257220 */ /* 0x000fe20000400000 */
[----:B------:R-:W-:Y:S02]  /*f880*/  HADD2.F32 R45, -RZ, R29.H0_H0 ;  /* 0x2000001dff2d7230 */ /* 0x000fe40000004100 */
[----:B------:R-:W-:Y:S02]  /*f890*/  HADD2.F32 R65, -RZ, R31.H0_H0 ;  /* 0x2000001fff417230 */ /* 0x000fe40000004100 */
[----:B------:R-:W-:Y:S02]  /*f8a0*/  HADD2.F32 R29, -RZ, R29.H1_H1 ;  /* 0x3000001dff1d7230 */ /* 0x000fe40000004100 */
[----:B---3--:R-:W-:Y:S01]  /*f8b0*/  FMUL R33, R33, R28 ;  /* 0x0000001c21217220 */ /* 0x008fe20000400000 */
[----:B------:R-:W-:-:S02]  /*f8c0*/  HADD2.F32 R31, -RZ, R31.H1_H1 ;  /* 0x3000001fff1f7230 */ /* 0x000fc40000004100 */
[----:B------:R-:W-:Y:S01]  /*f8d0*/  FFMA R37, R44, R39, R37 ;  /* 0x000000272c257223 */ /* 0x000fe20000000025 */
[C---:B------:R-:W-:Y:S01]  /*f8e0*/  FMUL R43, R6.reuse, R43 ;  /* 0x0000002b062b7220 */ /* 0x040fe20000400000 */
[----:B------:R-:W-:Y:S01]  /*f8f0*/  FMNMX R44, R5, R20, !PT ;  /* 0x00000014052c7209 */ /* 0x000fe20007800000 */
[C---:B------:R-:W-:Y:S01]  /*f900*/  FMUL R45, R6.reuse, R45 ;  /* 0x0000002d062d7220 */ /* 0x040fe20000400000 */
[----:B------:R-:W-:Y:S01]  /*f910*/  FMUL R29, R6, R29 ;  /* 0x0000001d061d7220 */ /* 0x000fe20000400000 */
[----:B-1----:R-:W-:Y:S01]  /*f920*/  FFMA R35, R30, R35, R33 ;  /* 0x000000231e237223 */ /* 0x002fe20000000021 */
[----:B------:R-:W-:Y:S02]  /*f930*/  HADD2.F32 R33, -RZ, R24.H1_H1 ;  /* 0x30000018ff217230 */ /* 0x000fe40000004100 */
[C---:B------:R-:W-:Y:S01]  /*f940*/  FMUL R47, R6.reuse, R47 ;  /* 0x0000002f062f7220 */ /* 0x040fe20000400000 */
[C---:B------:R-:W-:Y:S01]  /*f950*/  FMUL R55, R6.reuse, R55 ;  /* 0x0000003706377220 */ /* 0x040fe20000400000 */
[C---:B------:R-:W-:Y:S01]  /*f960*/  FMUL R65, R6.reuse, R65 ;  /* 0x0000004106417220 */ /* 0x040fe20000400000 */
[----:B------:R-:W-:Y:S01]  /*f970*/  FMUL R31, R6, R31 ;  /* 0x0000001f061f7220 */ /* 0x000fe20000400000 */
[-C--:B------:R-:W-:Y:S01]  /*f980*/  FFMA R43, R46, R39.reuse, R43 ;  /* 0x000000272e2b7223 */ /* 0x080fe2000000002b */
[----:B------:R-:W-:Y:S01]  /*f990*/  FADD R46, R20, -R44 ;  /* 0x8000002c142e7221 */ /* 0x000fe20000000000 */
[-C--:B------:R-:W-:Y:S01]  /*f9a0*/  FFMA R45, R54, R39.reuse, R45 ;  /* 0x00000027362d7223 */ /* 0x080fe2000000002d */
[-C--:B------:R-:W-:Y:S01]  /*f9b0*/  FFMA R29, R64, R39.reuse, R29 ;  /* 0x00000027401d7223 */ /* 0x080fe2000000001d */
[-C--:B------:R-:W-:Y:S01]  /*f9c0*/  FFMA R47, R66, R39.reuse, R47 ;  /* 0x00000027422f7223 */ /* 0x080fe2000000002f */
[-C--:B------:R-:W-:Y:S01]  /*f9d0*/  FFMA R55, R42, R39.reuse, R55 ;  /* 0x000000272a377223 */ /* 0x080fe20000000037 */
[-C--:B------:R-:W-:Y:S01]  /*f9e0*/  FFMA R65, R36, R39.reuse, R65 ;  /* 0x0000002724417223 */ /* 0x080fe20000000041 */
[----:B------:R-:W-:Y:S01]  /*f9f0*/  FFMA R31, R72, R39, R31 ;  /* 0x00000027481f7223 */ /* 0x000fe2000000001f */
[----:B------:R-:W-:Y:S01]  /*fa00*/  FMUL R20, R32, R33 ;  /* 0x0000002120147220 */ /* 0x000fe20000400000 */
        /* <DEDUP_REMOVED lines=31> */
[----:B-1----:R-:W-:-:S07]  /*fc00*/  FMUL R42, R35, R20 ;  /* 0x00000014232a7220 */ /* 0x002fce0000400000 */
[----:B------:R-:W1:Y:S01]  /*fc10*/  MUFU.EX2 R16, R16 ;  /* 0x0000001000107308 */ /* 0x000e620000000800 */
[--C-:B------:R-:W-:Y:S02]  /*fc20*/  HADD2.F32 R33, -RZ, R18.reuse.H0_H0 ;  /* 0x20000012ff217230 */ /* 0x100fe40000004100 */
[----:B--2---:R-:W-:Y:S01]  /*fc30*/  FFMA R21, R21, R6, R42 ;  /* 0x0000000615157223 */ /* 0x004fe2000000002a */
[--C-:B------:R-:W-:Y:S02]  /*fc40*/  HADD2.F32 R27, -RZ, R17.reuse.H0_H0 ;  /* 0x20000011ff1b7230 */ /* 0x100fe40000004100 */
[----:B------:R-:W-:Y:S02]  /*fc50*/  HADD2.F32 R17, -RZ, R17.H1_H1 ;  /* 0x30000011ff117230 */ /* 0x000fe40000004100 */
[----:B------:R-:W-:Y:S02]  /*fc60*/  HADD2.F32 R39, -RZ, R18.H1_H1 ;  /* 0x30000012ff277230 */ /* 0x000fe40000004100 */
[----:B------:R-:W-:-:S02]  /*fc70*/  HADD2.F32 R67, -RZ, R19.H0_H0 ;  /* 0x20000013ff437230 */ /* 0x000fc40000004100 */
[C---:B------:R-:W-:Y:S01]  /*fc80*/  FMUL R32, R30.reuse, R33 ;  /* 0x000000211e207220 */ /* 0x040fe20000400000 */
[----:B------:R-:W-:Y:S02]  /*fc90*/  HADD2.F32 R19, -RZ, R19.H1_H1 ;  /* 0x30000013ff137230 */ /* 0x000fe40000004100 */
[----:B---3--:R-:W-:Y:S01]  /*fca0*/  FMUL R21, R21, R4 ;  /* 0x0000000415157220 */ /* 0x008fe20000400000 */
[C---:B------:R-:W-:Y:S01]  /*fcb0*/  FMUL R24, R30.reuse, R27 ;  /* 0x0000001b1e187220 */ /* 0x040fe20000400000 */
[C---:B------:R-:W-:Y:S01]  /*fcc0*/  FMUL R18, R30.reuse, R7 ;  /* 0x000000071e127220 */ /* 0x040fe20000400000 */
[C---:B------:R-:W-:Y:S01]  /*fcd0*/  FMUL R22, R30.reuse, R25 ;  /* 0x000000191e167220 */ /* 0x040fe20000400000 */
[C---:B------:R-:W-:Y:S01]  /*fce0*/  FMUL R26, R30.reuse, R17 ;  /* 0x000000111e1a7220 */ /* 0x040fe20000400000 */
[C---:B------:R-:W-:Y:S01]  /*fcf0*/  FMUL R34, R30.reuse, R39 ;  /* 0x000000271e227220 */ /* 0x040fe20000400000 */
[C---:B------:R-:W-:Y:S01]  /*fd00*/  FMUL R36, R30.reuse, R67 ;  /* 0x000000431e247220 */ /* 0x040fe20000400000 */
[----:B------:R-:W-:Y:S01]  /*fd10*/  FMNMX R27, R5, R60, !PT ;  /* 0x0000003c051b7209 */ /* 0x000fe20007800000 */
[----:B------:R-:W-:Y:S01]  /*fd20*/  FMUL R30, R30, R19 ;  /* 0x000000131e1e7220 */ /* 0x000fe20000400000 */
[----:B------:R-:W-:Y:S01]  /*fd30*/  FFMA R47, R47, R28, R32 ;  /* 0x0000001c2f2f7223 */ /* 0x000fe20000000020 */
[----:B------:R-:W-:-:S02]  /*fd40*/  HADD2.F32 R7, -RZ, R8.H0_H0 ;  /* 0x20000008ff077230 */ /* 0x000fc40000004100 */
[----:B-1----:R-:W-:Y:S01]  /*fd50*/  FFMA R32, R16, R23, R21 ;  /* 0x0000001710207223 */ /* 0x002fe20000000015 */
[----:B------:R-:W-:Y:S02]  /*fd60*/  HADD2.F32 R19, -RZ, R9.H0_H0 ;  /* 0x20000009ff137230 */ /* 0x000fe40000004100 */
[----:B------:R-:W-:Y:S02]  /*fd70*/  HADD2.F32 R25, -RZ, R11.H0_H0 ;  /* 0x2000000bff197230 */ /* 0x000fe40000004100 */
[----:B------:R-:W-:Y:S02]  /*fd80*/  HADD2.F32 R17, -RZ, R8.H1_H1 ;  /* 0x30000008ff117230 */ /* 0x000fe40000004100 */
[----:B------:R-:W-:Y:S02]  /*fd90*/  HADD2.F32 R9, -RZ, R9.H1_H1 ;  /* 0x30000009ff097230 */ /* 0x000fe40000004100 */
[--C-:B------:R-:W-:Y:S02]  /*fda0*/  HADD2.F32 R21, -RZ, R10.reuse.H0_H0 ;  /* 0x2000000aff157230 */ /* 0x100fe40000004100 */
[----:B------:R-:W-:-:S02]  /*fdb0*/  HADD2.F32 R23, -RZ, R10.H1_H1 ;  /* 0x3000000aff177230 */ /* 0x000fc40000004100 */
[----:B------:R-:W-:Y:S02]  /*fdc0*/  HADD2.F32 R11, -RZ, R11.H1_H1 ;  /* 0x3000000bff0b7230 */ /* 0x000fe40000004100 */
[--C-:B------:R-:W-:Y:S01]  /*fdd0*/  FADD R60, R60, -R27.reuse ;  /* 0x8000001b3c3c7221 */ /* 0x100fe20000000000 */
[C---:B------:R-:W-:Y:S01]  /*fde0*/  FMUL R8, R6.reuse, R7 ;  /* 0x0000000706087220 */ /* 0x040fe20000400000 */
        /* <DEDUP_REMOVED lines=15> */
[--C-:B------:R-:W-:Y:S01]  /*fee0*/  HADD2.F32 R19, -RZ, R57.reuse.H0_H0 ;  /* 0x20000039ff137230 */ /* 0x100fe20000004100 */
[----:B------:R-:W1:Y:S01]  /*fef0*/  MUFU.EX2 R6, R60 ;  /* 0x0000003c00067308 */ /* 0x000e620000000800 */
[----:B------:R-:W-:Y:S01]  /*ff00*/  HADD2.F32 R57, -RZ, R57.H1_H1 ;  /* 0x30000039ff397230 */ /* 0x000fe20000004100 */
[----:B------:R-:W-:Y:S01]  /*ff10*/  FMNMX R5, R27, R62, !PT ;  /* 0x0000003e1b057209 */ /* 0x000fe20007800000 */
[-C--:B------:R-:W-:Y:S01]  /*ff20*/  FFMA R37, R37, R20.reuse, R8 ;  /* 0x0000001425257223 */ /* 0x080fe20000000008 */
[-C--:B------:R-:W-:Y:S01]  /*ff30*/  FFMA R43, R43, R20.reuse, R10 ;  /* 0x000000142b2b7223 */ /* 0x080fe2000000000a */
[-C--:B------:R-:W-:Y:S01]  /*ff40*/  FFMA R45, R45, R20.reuse, R18 ;  /* 0x000000142d2d7223 */ /* 0x080fe20000000012 */
[-C--:B------:R-:W-:Y:S01]  /*ff50*/  FFMA R29, R29, R20.reuse, R22 ;  /* 0x000000141d1d7223 */ /* 0x080fe20000000016 */
[-C--:B------:R-:W-:Y:S01]  /*ff60*/  FFMA R47, R47, R20.reuse, R24 ;  /* 0x000000142f2f7223 */ /* 0x080fe20000000018 */
[----:B------:R-:W2:Y:S01]  /*ff70*/  MUFU.EX2 R7, R7 ;  /* 0x0000000700077308 */ /* 0x000ea20000000800 */
[-C--:B------:R-:W-:Y:S01]  /*ff80*/  FFMA R55, R55, R20.reuse, R26 ;  /* 0x0000001437377223 */ /* 0x080fe2000000001a */
[-C--:B------:R-:W-:Y:S01]  /*ff90*/  FFMA R65, R65, R20.reuse, R28 ;  /* 0x0000001441417223 */ /* 0x080fe2000000001c */
[----:B------:R-:W-:Y:S01]  /*ffa0*/  FFMA R31, R31, R20, R30 ;  /* 0x000000141f1f7223 */ /* 0x000fe2000000001e */
[----:B------:R-:W-:-:S02]  /*ffb0*/  HADD2.F32 R21, -RZ, R58.H0_H0 ;  /* 0x2000003aff157230 */ /* 0x000fc40000004100 */
[----:B------:R-:W-:Y:S01]  /*ffc0*/  FMUL R20, R16, R57 ;  /* 0x0000003910147220 */ /* 0x000fe20000400000 */
[--C-:B------:R-:W-:Y:S02]  /*ffd0*/  HADD2.F32 R9, -RZ, R56.reuse.H0_H0 ;  /* 0x20000038ff097230 */ /* 0x100fe40000004100 */
[----:B------:R-:W-:Y:S02]  /*ffe0*/  HADD2.F32 R11, -RZ, R56.H1_H1 ;  /* 0x30000038ff0b7230 */ /* 0x000fe40000004100 */
[----:B------:R-:W-:Y:S02]  /*fff0*/  HADD2.F32 R23, -RZ, R58.H1_H1 ;  /* 0x3000003aff177230 */ /* 0x000fe40000004100 */
[--C-:B------:R-:W-:Y:S02]  /*10000*/  HADD2.F32 R25, -RZ, R59.reuse.H0_H0 ;  /* 0x2000003bff197230 */ /* 0x100fe40000004100 */
[----:B------:R-:W-:Y:S01]  /*10010*/  FADD R17, R27, -R5 ;  /* 0x800000051b117221 */ /* 0x000fe20000000000 */
[----:B------:R-:W-:-:S02]  /*10020*/  HADD2.F32 R59, -RZ, R59.H1_H1 ;  /* 0x3000003bff3b7230 */ /* 0x000fc40000004100 */
[C---:B------:R-:W-:Y:S01]  /*10030*/  FMUL R22, R16.reuse, R21 ;  /* 0x0000001510167220 */ /* 0x040fe20000400000 */
[----:B------:R-:W-:Y:S01]  /*10040*/  FFMA R20, R29, R4, R20 ;  /* 0x000000041d147223 */ /* 0x000fe20000000014 */
[----:B------:R-:W-:Y:S01]  /*10050*/  FADD R62, -R5, R62 ;  /* 0x0000003e053e7221 */ /* 0x000fe20000000100 */
[----:B------:R-:W-:Y:S02]  /*10060*/  HADD2.F32 R21, -RZ, R13.H0_H0 ;  /* 0x2000000dff157230 */ /* 0x000fe40000004100 */
[C---:B------:R-:W-:Y:S01]  /*10070*/  FMUL R8, R16.reuse, R9 ;  /* 0x0000000910087220 */ /* 0x040fe20000400000 */
[----:B------:R-:W-:Y:S02]  /*10080*/  HADD2.F32 R29, -RZ, R15.H0_H0 ;  /* 0x2000000fff1d7230 */ /* 0x000fe40000004100 */
[C---:B------:R-:W-:Y:S01]  /*10090*/  FMUL R10, R16.reuse, R11 ;  /* 0x0000000b100a7220 */ /* 0x040fe20000400000 */
[C---:B------:R-:W-:Y:S01]  /*100a0*/  FMUL R18, R16.reuse, R19 ;  /* 0x0000001310127220 */ /* 0x040fe20000400000 */
[C---:B------:R-:W-:Y:S01]  /*100b0*/  FMUL R24, R16.reuse, R23 ;  /* 0x0000001710187220 */ /* 0x040fe20000400000 */
[----:B------:R-:W-:Y:S01]  /*100c0*/  FMUL R26, R16, R25 ;  /* 0x00000019101a7220 */ /* 0x000fe20000400000 */
[----:B------:R-:W-:-:S02]  /*100d0*/  HADD2.F32 R13, -RZ, R13.H1_H1 ;  /* 0x3000000dff0d7230 */ /* 0x000fc40000004100 */
[----:B------:R-:W-:Y:S01]  /*100e0*/  FMUL R16, R16, R59 ;  /* 0x0000003b10107220 */ /* 0x000fe20000400000 */
[----:B------:R-:W-:Y:S01]  /*100f0*/  HADD2.F32 R15, -RZ, R15.H1_H1 ;  /* 0x3000000fff0f7230 */ /* 0x000fe20000004100 */
[----:B------:R-:W3:Y:S01]  /*10100*/  MUFU.EX2 R17, R17 ;  /* 0x0000001100117308 */ /* 0x000ee20000000800 */
[--C-:B------:R-:W-:Y:S02]  /*10110*/  HADD2.F32 R9, -RZ, R12.reuse.H0_H0 ;  /* 0x2000000cff097230 */ /* 0x100fe40000004100 */
[----:B------:R-:W-:Y:S01]  /*10120*/  FFMA R16, R31, R4, R16 ;  /* 0x000000041f107223 */ /* 0x000fe20000000010 */
[C---:B-1----:R-:W-:Y:S01]  /*10130*/  FMUL R13, R6.reuse, R13 ;  /* 0x0000000d060d7220 */ /* 0x042fe20000400000 */
[----:B------:R-:W-:Y:S01]  /*10140*/  FMUL R15, R6, R15 ;  /* 0x0000000f060f7220 */ /* 0x000fe20000400000 */
[----:B------:R-:W-:Y:S02]  /*10150*/  HADD2.F32 R19, -RZ, R12.H1_H1 ;  /* 0x3000000cff137230 */ /* 0x000fe40000004100 */
[----:B------:R1:W4:Y:S01]  /*10160*/  MUFU.EX2 R11, R62 ;  /* 0x0000003e000b7308 */ /* 0x0003220000000800 */
[----:B------:R-:W-:-:S02]  /*10170*/  HADD2.F32 R25, -RZ, R14.H0_H0 ;  /* 0x2000000eff197230 */ /* 0x000fc40000004100 */
[----:B------:R-:W-:Y:S02]  /*10180*/  HADD2.F32 R27, -RZ, R14.H1_H1 ;  /* 0x3000000eff1b7230 */ /* 0x000fe40000004100 */
[----:B------:R-:W-:Y:S02]  /*10190*/  HFMA2 R14, -RZ, RZ, 0, 0 ;  /* 0x00000000ff0e7431 */ /* 0x000fe400000001ff */
[-C--:B--2---:R-:W-:Y:S01]  /*101a0*/  FFMA R20, R20, R7.reuse, R13 ;  /* 0x0000000714147223 */ /* 0x084fe2000000000d */
[-C--:B------:R-:W-:Y:S01]  /*101b0*/  FFMA R16, R16, R7.reuse, R15 ;  /* 0x0000000710107223 */ /* 0x080fe2000000000f */
[----:B------:R-:W-:Y:S01]  /*101c0*/  FMUL R32, R32, R7 ;  /* 0x0000000720207220 */ /* 0x000fe20000400000 */
[-C--:B------:R-:W-:Y:S01]  /*101d0*/  FFMA R8, R37, R4.reuse, R8 ;  /* 0x0000000425087223 */ /* 0x080fe20000000008 */
[C---:B------:R-:W-:Y:S01]  /*101e0*/  FMUL R9, R6.reuse, R9 ;  /* 0x0000000906097220 */ /* 0x040fe20000400000 */
[----:B------:R-:W-:Y:S01]  /*101f0*/  MOV R13, 0x0 ;  /* 0x00000000000d7802 */ /* 0x000fe20000000f00 */
[-C--:B------:R-:W-:Y:S01]  /*10200*/  FFMA R10, R43, R4.reuse, R10 ;  /* 0x000000042b0a7223 */ /* 0x080fe2000000000a */
[----:B------:R-:W-:Y:S01]  /*10210*/  MOV R15, 0xffffffff ;  /* 0xffffffff000f7802 */ /* 0x000fe20000000f00 */
        /* <DEDUP_REMOVED lines=9> */
[----:B------:R-:W-:Y:S01]  /*102b0*/  FFMA R32, R61, R6, R32 ;  /* 0x000000063d207223 */ /* 0x000fe20000000020 */
[-C--:B------:R-:W-:Y:S01]  /*102c0*/  FFMA R12, R8, R7.reuse, R9 ;  /* 0x00000007080c7223 */ /* 0x080fe20000000009 */
[-C--:B------:R-:W-:Y:S01]  /*102d0*/  FFMA R28, R10, R7.reuse, R19 ;  /* 0x000000070a1c7223 */ /* 0x080fe20000000013 */
[-C--:B------:R-:W-:Y:S01]  /*102e0*/  FFMA R18, R18, R7.reuse, R21 ;  /* 0x0000000712127223 */ /* 0x080fe20000000015 */
[-C--:B------:R-:W-:Y:S01]  /*102f0*/  FFMA R22, R22, R7.reuse, R25 ;  /* 0x0000000716167223 */ /* 0x080fe20000000019 */
[-C--:B------:R-:W-:Y:S01]  /*10300*/  FFMA R24, R24, R7.reuse, R27 ;  /* 0x0000000718187223 */ /* 0x080fe2000000001b */
[----:B-1-34-:R-:W-:-:S07]  /*10310*/  FFMA R26, R26, R7, R29 ;  /* 0x000000071a1a7223 */ /* 0x01afce000000001d */
[----:B-----5:R-:W-:Y:S05]  /*10320*/  WARPSYNC.COLLECTIVE.ALL `(.L_x_184) ;  /* 0x0000000000147948 */ /* 0x020fea0003c00000 */
[----:B------:R-:W-:-:S04]  /*10330*/  SHF.L.U32 R13, R13, 0x10, RZ ;  /* 0x000000100d0d7819 */ /* 0x000fc800000006ff */
[----:B------:R-:W-:-:S05]  /*10340*/  LOP3.LUT R13, R13, 0xf, R14, 0xf8, !PT ;  /* 0x0000000f0d0d7812 */ /* 0x000fca00078ef80e */
[----:B------:R1:W-:Y:S02]  /*10350*/  BAR.SYNC.DEFER_BLOCKING R13, R13 ;  /* 0x0000000d0000731d */ /* 0x0003e40000010000 */
[----:B-1----:R-:W-:-:S04]  /*10360*/  SHF.R.U32 R13, R13, 0x10, RZ ;  /* 0x000000100d0d7819 */ /* 0x002fc800000016ff */
[----:B-----5:R-:W-:Y:S05]  /*10370*/  ENDCOLLECTIVE ;  /* 0x000000000000791b */ /* 0x020fea0003800000 */
.L_x_184:
[--C-:B------:R-:W-:Y:S02]  /*10380*/  HADD2.F32 R4, -RZ, R48.reuse.H0_H0 ;  /* 0x20000030ff047230 */ /* 0x100fe40000004100 */
[----:B------:R-:W-:Y:S02]  /*10390*/  HADD2.F32 R6, -RZ, R48.H1_H1 ;  /* 0x30000030ff067230 */ /* 0x000fe40000004100 */
[--C-:B------:R-:W-:Y:S02]  /*103a0*/  HADD2.F32 R9, -RZ, R50.reuse.H0_H0 ;  /* 0x20000032ff097230 */ /* 0x100fe40000004100 */
[--C-:B------:R-:W-:Y:S02]  /*103b0*/  HADD2.F32 R7, -RZ, R49.reuse.H0_H0 ;  /* 0x20000031ff077230 */ /* 0x100fe40000004100 */
[----:B------:R-:W-:Y:S02]  /*103c0*/  HADD2.F32 R8, -RZ, R49.H1_H1 ;  /* 0x30000031ff087230 */ /* 0x000fe40000004100 */
[----:B------:R-:W-:-:S02]  /*103d0*/  HADD2.F32 R50, -RZ, R50.H1_H1 ;  /* 0x30000032ff327230 */ /* 0x000fc40000004100 */
[--C-:B------:R-:W-:Y:S02]  /*103e0*/  HADD2.F32 R10, -RZ, R51.reuse.H0_H0 ;  /* 0x20000033ff0a7230 */ /* 0x100fe40000004100 */
[----:B------:R-:W-:Y:S01]  /*103f0*/  HADD2.F32 R14, -RZ, R51.H1_H1 ;  /* 0x30000033ff0e7230 */ /* 0x000fe20000004100 */
[----:B------:R1:W-:Y:S06]  /*10400*/  @!P1 STS [R0+0x4e34], R5 ;  /* 0x004e340500009388 */ /* 0x0003ec0000000800 */
[----:B-1----:R-:W-:Y:S05]  /*10410*/  WARPSYNC.COLLECTIVE.ALL `(.L_x_185) ;  /* 0x0000000000287948 */ /* 0x002fea0003c00000 */
        /* <DEDUP_REMOVED lines=9> */
[----:B-1----:R-:W-:Y:S05]  /*104b0*/  ENDCOLLECTIVE ;  /* 0x000000000000791b */ /* 0x002fea0003800000 */
.L_x_185:
[----:B------:R-:W-:Y:S01]  /*104c0*/  FMUL R32, R32, R17 ;  /* 0x0000001120207220 */ /* 0x000fe20000400000 */
[C---:B------:R-:W-:Y:S01]  /*104d0*/  FMUL R13, R11.reuse, R4 ;  /* 0x000000040b0d7220 */ /* 0x040fe20000400000 */
[C---:B------:R-:W-:Y:S01]  /*104e0*/  FMUL R7, R11.reuse, R7 ;  /* 0x000000070b077220 */ /* 0x040fe20000400000 */
[C---:B------:R-:W-:Y:S01]  /*104f0*/  FMUL R19, R11.reuse, R8 ;  /* 0x000000080b137220 */ /* 0x040fe20000400000 */
[C---:B------:R-:W-:Y:S01]  /*10500*/  FMUL R21, R11.reuse, R9 ;  /* 0x000000090b157220 */ /* 0x040fe20000400000 */
[C---:B------:R-:W-:Y:S01]  /*10510*/  FMUL R25, R11.reuse, R50 ;  /* 0x000000320b197220 */ /* 0x040fe20000400000 */
[C---:B------:R-:W-:Y:S01]  /*10520*/  FMUL R27, R11.reuse, R10 ;  /* 0x0000000a0b1b7220 */ /* 0x040fe20000400000 */
[C---:B------:R-:W-:Y:S01]  /*10530*/  FMUL R15, R11.reuse, R6 ;  /* 0x000000060b0f7220 */ /* 0x040fe20000400000 */
[C---:B------:R-:W-:Y:S01]  /*10540*/  FMUL R29, R11.reuse, R14 ;  /* 0x0000000e0b1d7220 */ /* 0x040fe20000400000 */
[----:B------:R-:W-:Y:S01]  /*10550*/  FFMA R23, R11, R63, R32 ;  /* 0x0000003f0b177223 */ /* 0x000fe20000000020 */
        /* <DEDUP_REMOVED lines=8> */
[----:B------:R-:W-:-:S07]  /*105e0*/  MOV R15, 0xffffffff ;  /* 0xffffffff000f7802 */ /* 0x000fce0000000f00 */
[----:B------:R-:W-:Y:S05]  /*105f0*/  WARPSYNC.COLLECTIVE.ALL `(.L_x_186) ;  /* 0x00000000000c7948 */ /* 0x000fea0003c00000 */
[----:B------:R-:W-:Y:S01]  /*10600*/  UCGABAR_WAIT ;  /* 0x0000000000007dc7 */ /* 0x000fe20008000000 */
[----:B------:R-:W-:Y:S01]  /*10610*/  CCTL.IVALL ;  /* 0x00000000ff00798f */ /* 0x000fe20002000000 */
[----:B------:R-:W-:Y:S05]  /*10620*/  ENDCOLLECTIVE ;  /* 0x000000000000791b */ /* 0x000fea0003800000 */
.L_x_186:
[----:B------:R-:W-:Y:S05]  /*10630*/  BRA `(.L_x_187) ;  /* 0xffffff4000f07947 */ /* 0x000fea000383ffff */
.L_x_32:
[----:B------:R-:W-:Y:S01]  /*10640*/  BSSY B1, `(.L_x_188) ;  /* 0x000000d000017945 */ /* 0x000fe20003800000 */
[----:B------:R-:W-:-:S07]  /*10650*/  MOV R15, 0xffffffff ;  /* 0xffffffff000f7802 */ /* 0x000fce0000000f00 */
[----:B------:R-:W-:Y:S05]  /*10660*/  WARPSYNC.COLLECTIVE.ALL `(.L_x_189) ;  /* 0x0000000000287948 */ /* 0x000fea0003c00000 */
        /* <DEDUP_REMOVED lines=9> */
[----:B------:R-:W-:Y:S05]  /*10700*/  ENDCOLLECTIVE ;  /* 0x000000000000791b */ /* 0x000fea0003800000 */
.L_x_189:
[----:B------:R-:W-:Y:S05]  /*10710*/  BSYNC B1 ;  /* 0x0000000000017941 */ /* 0x000fea0003800000 */
.L_x_188:
[----:B------:R-:W-:-:S07]  /*10720*/  MOV R15, 0xffffffff ;  /* 0xffffffff000f7802 */ /* 0x000fce0000000f00 */
[----:B------:R-:W-:Y:S05]  /*10730*/  WARPSYNC.COLLECTIVE.ALL `(.L_x_190) ;  /* 0x00000000000c7948 */ /* 0x000fea0003c00000 */
[----:B------:R-:W-:Y:S01]  /*10740*/  UCGABAR_WAIT ;  /* 0x0000000000007dc7 */ /* 0x000fe20008000000 */
[----:B------:R-:W-:Y:S01]  /*10750*/  CCTL.IVALL ;  /* 0x00000000ff00798f */ /* 0x000fe20002000000 */
[----:B------:R-:W-:Y:S05]  /*10760*/  ENDCOLLECTIVE ;  /* 0x000000000000791b */ /* 0x000fea0003800000 */
.L_x_190:
[----:B------:R-:W-:Y:S05]  /*10770*/  BRA `(.L_x_191) ;  /* 0xffffff4400a07947 */ /* 0x000fea000383ffff */
.L_x_35:
[----:B------:R-:W-:Y:S01]  /*10780*/  BSSY B1, `(.L_x_192) ;  /* 0x000000d000017945 */ /* 0x000fe20003800000 */
[----:B-1----:R-:W-:-:S07]  /*10790*/  MOV R15, 0xffffffff ;  /* 0xffffffff000f7802 */ /* 0x002fce0000000f00 */
        /* <DEDUP_REMOVED lines=11> */
.L_x_193:
[----:B------:R-:W-:Y:S05]  /*10850*/  BSYNC B1 ;  /* 0x0000000000017941 */ /* 0x000fea0003800000 */
.L_x_192:
[----:B------:R-:W-:-:S07]  /*10860*/  MOV R15, 0xffffffff ;  /* 0xffffffff000f7802 */ /* 0x000fce0000000f00 */
[----:B------:R-:W-:Y:S05]  /*10870*/  WARPSYNC.COLLECTIVE.ALL `(.L_x_194) ;  /* 0x00000000000c7948 */ /* 0x000fea0003c00000 */
[----:B------:R-:W-:Y:S01]  /*10880*/  UCGABAR_WAIT ;  /* 0x0000000000007dc7 */ /* 0x000fe20008000000 */
[----:B------:R-:W-:Y:S01]  /*10890*/  CCTL.IVALL ;  /* 0x00000000ff00798f */ /* 0x000fe20002000000 */
[----:B------:R-:W-:Y:S05]  /*108a0*/  ENDCOLLECTIVE ;  /* 0x000000000000791b */ /* 0x000fea0003800000 */
.L_x_194:
[----:B------:R-:W-:Y:S05]  /*108b0*/  BRA `(.L_x_195) ;  /* 0xffffff44009c7947 */ /* 0x000fea000383ffff */
.L_x_38:
        /* <DEDUP_REMOVED lines=13> */
.L_x_197:
[----:B------:R-:W-:Y:S05]  /*10990*/  BSYNC B1 ;  /* 0x0000000000017941 */ /* 0x000fea0003800000 */
.L_x_196:
[----:B------:R-:W-:-:S07]  /*109a0*/  MOV R15, 0xffffffff ;  /* 0xffffffff000f7802 */ /* 0x000fce0000000f00 */
[----:B------:R-:W-:Y:S05]  /*109b0*/  WARPSYNC.COLLECTIVE.ALL `(.L_x_198) ;  /* 0x00000000000c7948 */ /* 0x000fea0003c00000 */
[----:B------:R-:W-:Y:S01]  /*109c0*/  UCGABAR_WAIT ;  /* 0x0000000000007dc7 */ /* 0x000fe20008000000 */
[----:B------:R-:W-:Y:S01]  /*109d0*/  CCTL.IVALL ;  /* 0x00000000ff00798f */ /* 0x000fe20002000000 */
[----:B------:R-:W-:Y:S05]  /*109e0*/  ENDCOLLECTIVE ;  /* 0x000000000000791b */ /* 0x000fea0003800000 */
.L_x_198:
[----:B------:R-:W-:Y:S05]  /*109f0*/  BRA `(.L_x_199) ;  /* 0xffffff4400f87947 */ /* 0x000fea000383ffff */
.L_x_41:
[----:B------:R-:W-:Y:S01]  /*10a00*/  BSSY B1, `(.L_x_200) ;  /* 0x000000d000017945 */ /* 0x000fe20003800000 */
[----:B-12---:R-:W-:-:S07]  /*10a10*/  MOV R15, 0xffffffff ;  /* 0xffffffff000f7802 */ /* 0x006fce0000000f00 */
        /* <DEDUP_REMOVED lines=11> */
.L_x_201:
[----:B------:R-:W-:Y:S05]  /*10ad0*/  BSYNC B1 ;  /* 0x0000000000017941 */ /* 0x000fea0003800000 */
.L_x_200:
[----:B------:R-:W-:-:S07]  /*10ae0*/  MOV R15, 0xffffffff ;  /* 0xffffffff000f7802 */ /* 0x000fce0000000f00 */
[----:B------:R-:W-:Y:S05]  /*10af0*/  WARPSYNC.COLLECTIVE.ALL `(.L_x_202) ;  /* 0x00000000000c7948 */ /* 0x000fea0003c00000 */
[----:B------:R-:W-:Y:S01]  /*10b00*/  UCGABAR_WAIT ;  /* 0x0000000000007dc7 */ /* 0x000fe20008000000 */
[----:B------:R-:W-:Y:S01]  /*10b10*/  CCTL.IVALL ;  /* 0x00000000ff00798f */ /* 0x000fe20002000000 */
[----:B------:R-:W-:Y:S05]  /*10b20*/  ENDCOLLECTIVE ;  /* 0x000000000000791b */ /* 0x000fea0003800000 */
.L_x_202:
[----:B------:R-:W-:Y:S05]  /*10b30*/  BRA `(.L_x_203) ;  /* 0xffffff4400f47947 */ /* 0x000fea000383ffff */
.L_x_44:
        /* <DEDUP_REMOVED lines=13> */
.L_x_205:
[----:B------:R-:W-:Y:S05]  /*10c10*/  BSYNC B1 ;  /* 0x0000000000017941 */ /* 0x000fea0003800000 */
.L_x_204:
[----:B------:R-:W-:-:S07]  /*10c20*/  MOV R15, 0xffffffff ;  /* 0xffffffff000f7802 */ /* 0x000fce0000000f00 */
[----:B------:R-:W-:Y:S05]  /*10c30*/  WARPSYNC.COLLECTIVE.ALL `(.L_x_206) ;  /* 0x00000000000c7948 */ /* 0x000fea0003c00000 */
[----:B------:R-:W-:Y:S01]  /*10c40*/  UCGABAR_WAIT ;  /* 0x0000000000007dc7 */ /* 0x000fe20008000000 */
[----:B------:R-:W-:Y:S01]  /*10c50*/  CCTL.IVALL ;  /* 0x00000000ff00798f */ /* 0x000fe20002000000 */
[----:B------:R-:W-:Y:S05]  /*10c60*/  ENDCOLLECTIVE ;  /* 0x000000000000791b */ /* 0x000fea0003800000 */
.L_x_206:
[----:B------:R-:W-:Y:S05]  /*10c70*/  BRA `(.L_x_207) ;  /* 0xffffff4800547947 */ /* 0x000fea000383ffff */
.L_x_47:
[----:B------:R-:W-:Y:S01]  /*10c80*/  BSSY B1, `(.L_x_208) ;  /* 0x000000d000017945 */ /* 0x000fe20003800000 */
[----:B-123--:R-:W-:-:S07]  /*10c90*/  MOV R15, 0xffffffff ;  /* 0xffffffff000f7802 */ /* 0x00efce0000000f00 */
        /* <DEDUP_REMOVED lines=11> */
.L_x_209:
[----:B------:R-:W-:Y:S05]  /*10d50*/  BSYNC B1 ;  /* 0x0000000000017941 */ /* 0x000fea0003800000 */
.L_x_208:
[----:B------:R-:W-:-:S07]  /*10d60*/  MOV R15, 0xffffffff ;  /* 0xffffffff000f7802 */ /* 0x000fce0000000f00 */
[----:B------:R-:W-:Y:S05]  /*10d70*/  WARPSYNC.COLLECTIVE.ALL `(.L_x_210) ;  /* 0x00000000000c7948 */ /* 0x000fea0003c00000 */
[----:B------:R-:W-:Y:S01]  /*10d80*/  UCGABAR_WAIT ;  /* 0x0000000000007dc7 */ /* 0x000fe20008000000 */
[----:B------:R-:W-:Y:S01]  /*10d90*/  CCTL.IVALL ;  /* 0x00000000ff00798f */ /* 0x000fe20002000000 */
[----:B------:R-:W-:Y:S05]  /*10da0*/  ENDCOLLECTIVE ;  /* 0x000000000000791b */ /* 0x000fea0003800000 */
.L_x_210:
[----:B------:R-:W-:Y:S05]  /*10db0*/  BRA `(.L_x_211) ;  /* 0xffffff4800507947 */ /* 0x000fea000383ffff */
.L_x_50:
        /* <DEDUP_REMOVED lines=13> */
.L_x_213:
[----:B------:R-:W-:Y:S05]  /*10e90*/  BSYNC B1 ;  /* 0x0000000000017941 */ /* 0x000fea0003800000 */
.L_x_212:
[----:B------:R-:W-:-:S07]  /*10ea0*/  MOV R15, 0xffffffff ;  /* 0xffffffff000f7802 */ /* 0x000fce0000000f00 */
[----:B------:R-:W-:Y:S05]  /*10eb0*/  WARPSYNC.COLLECTIVE.ALL `(.L_x_214) ;  /* 0x00000000000c7948 */ /* 0x000fea0003c00000 */
[----:B------:R-:W-:Y:S01]  /*10ec0*/  UCGABAR_WAIT ;  /* 0x0000000000007dc7 */ /* 0x000fe20008000000 */
[----:B------:R-:W-:Y:S01]  /*10ed0*/  CCTL.IVALL ;  /* 0x00000000ff00798f */ /* 0x000fe20002000000 */
[----:B------:R-:W-:Y:S05]  /*10ee0*/  ENDCOLLECTIVE ;  /* 0x000000000000791b */ /* 0x000fea0003800000 */
.L_x_214:
[----:B------:R-:W-:Y:S05]  /*10ef0*/  BRA `(.L_x_215) ;  /* 0xffffff4800b07947 */ /* 0x000fea000383ffff */
.L_x_53:
[----:B------:R-:W-:Y:S01]  /*10f00*/  BSSY B1, `(.L_x_216) ;  /* 0x000000d000017945 */ /* 0x000fe20003800000 */
[----:B-1234-:R-:W-:-:S07]  /*10f10*/  MOV R15, 0xffffffff ;  /* 0xffffffff000f7802 */ /* 0x01efce0000000f00 */
        /* <DEDUP_REMOVED lines=11> */
.L_x_217:
[----:B------:R-:W-:Y:S05]  /*10fd0*/  BSYNC B1 ;  /* 0x0000000000017941 */ /* 0x000fea0003800000 */
.L_x_216:
[----:B------:R-:W-:-:S07]  /*10fe0*/  MOV R15, 0xffffffff ;  /* 0xffffffff000f7802 */ /* 0x000fce0000000f00 */
[----:B------:R-:W-:Y:S05]  /*10ff0*/  WARPSYNC.COLLECTIVE.ALL `(.L_x_218) ;  /* 0x00000000000c7948 */ /* 0x000fea0003c00000 */
[----:B------:R-:W-:Y:S01]  /*11000*/  UCGABAR_WAIT ;  /* 0x0000000000007dc7 */ /* 0x000fe20008000000 */
[----:B------:R-:W-:Y:S01]  /*11010*/  CCTL.IVALL ;  /* 0x00000000ff00798f */ /* 0x000fe20002000000 */
[----:B------:R-:W-:Y:S05]  /*11020*/  ENDCOLLECTIVE ;  /* 0x000000000000791b */ /* 0x000fea0003800000 */
.L_x_218:
[----:B------:R-:W-:Y:S05]  /*11030*/  BRA `(.L_x_219) ;  /* 0xffffff4800ac7947 */ /* 0x000fea000383ffff */
.L_x_58:
        /* <DEDUP_REMOVED lines=13> */
.L_x_221:
[----:B------:R-:W-:Y:S05]  /*11110*/  BSYNC B1 ;  /* 0x0000000000017941 */ /* 0x000fea0003800000 */
.L_x_220:
[----:B------:R-:W-:-:S07]  /*11120*/  MOV R15, 0xffffffff ;  /* 0xffffffff000f7802 */ /* 0x000fce0000000f00 */
[----:B------:R-:W-:Y:S05]  /*11130*/  WARPSYNC.COLLECTIVE.ALL `(.L_x_222) ;  /* 0x00000000000c7948 */ /* 0x000fea0003c00000 */
[----:B------:R-:W-:Y:S01]  /*11140*/  UCGABAR_WAIT ;  /* 0x0000000000007dc7 */ /* 0x000fe20008000000 */
[----:B------:R-:W-:Y:S01]  /*11150*/  CCTL.IVALL ;  /* 0x00000000ff00798f */ /* 0x000fe20002000000 */
[----:B------:R-:W-:Y:S05]  /*11160*/  ENDCOLLECTIVE ;  /* 0x000000000000791b */ /* 0x000fea0003800000 */
.L_x_222:
[----:B------:R-:W-:Y:S05]  /*11170*/  BRA `(.L_x_223) ;  /* 0xffffff4c00387947 */ /* 0x000fea000383ffff */
.L_x_61:
        /* <DEDUP_REMOVED lines=13> */
.L_x_225:
[----:B------:R-:W-:Y:S05]  /*11250*/  BSYNC B1 ;  /* 0x0000000000017941 */ /* 0x000fea0003800000 */
.L_x_224:
[----:B------:R-:W-:-:S07]  /*11260*/  MOV R15, 0xffffffff ;  /* 0xffffffff000f7802 */ /* 0x000fce0000000f00 */
[----:B------:R-:W-:Y:S05]  /*11270*/  WARPSYNC.COLLECTIVE.ALL `(.L_x_226) ;  /* 0x00000000000c7948 */ /* 0x000fea0003c00000 */
[----:B------:R-:W-:Y:S01]  /*11280*/  UCGABAR_WAIT ;  /* 0x0000000000007dc7 */ /* 0x000fe20008000000 */
[----:B------:R-:W-:Y:S01]  /*11290*/  CCTL.IVALL ;  /* 0x00000000ff00798f */ /* 0x000fe20002000000 */
[----:B------:R-:W-:Y:S05]  /*112a0*/  ENDCOLLECTIVE ;  /* 0x000000000000791b */ /* 0x000fea0003800000 */
.L_x_226:
[----:B------:R-:W-:Y:S05]  /*112b0*/  BRA `(.L_x_227) ;  /* 0xffffff4c00347947 */ /* 0x000fea000383ffff */
.L_x_63:
[----:B------:R-:W-:Y:S01]  /*112c0*/  BSSY B0, `(.L_x_228) ;  /* 0x000000d000007945 */ /* 0x000fe20003800000 */
[----:B------:R-:W-:-:S07]  /*112d0*/  MOV R15, 0xffffffff ;  /* 0xffffffff000f7802 */ /* 0x000fce0000000f00 */
        /* <DEDUP_REMOVED lines=11> */
.L_x_229:
[----:B------:R-:W-:Y:S05]  /*11390*/  BSYNC B0 ;  /* 0x0000000000007941 */ /* 0x000fea0003800000 */
.L_x_228:
[----:B------:R-:W-:-:S07]  /*113a0*/  MOV R15, 0xffffffff ;  /* 0xffffffff000f7802 */ /* 0x000fce0000000f00 */
[----:B------:R-:W-:Y:S05]  /*113b0*/  WARPSYNC.COLLECTIVE.ALL `(.L_x_230) ;  /* 0x00000000000c7948 */ /* 0x000fea0003c00000 */
[----:B------:R-:W-:Y:S01]  /*113c0*/  UCGABAR_WAIT ;  /* 0x0000000000007dc7 */ /* 0x000fe20008000000 */
[----:B------:R-:W-:Y:S01]  /*113d0*/  CCTL.IVALL ;  /* 0x00000000ff00798f */ /* 0x000fe20002000000 */
[----:B------:R-:W-:Y:S05]  /*113e0*/  ENDCOLLECTIVE ;  /* 0x000000000000791b */ /* 0x000fea0003800000 */
.L_x_230:
[----:B------:R-:W-:Y:S05]  /*113f0*/  BRA `(.L_x_231) ;  /* 0xffffff4c006c7947 */ /* 0x000fea000383ffff */
.L_x_69:
        /* <DEDUP_REMOVED lines=13> */
.L_x_233:
[----:B------:R-:W-:Y:S05]  /*114d0*/  BSYNC B1 ;  /* 0x0000000000017941 */ /* 0x000fea0003800000 */
.L_x_232:
[----:B------:R-:W-:-:S07]  /*114e0*/  MOV R15, 0xffffffff ;  /* 0xffffffff000f7802 */ /* 0x000fce0000000f00 */
[----:B------:R-:W-:Y:S05]  /*114f0*/  WARPSYNC.COLLECTIVE.ALL `(.L_x_234) ;  /* 0x00000000000c7948 */ /* 0x000fea0003c00000 */
[----:B------:R-:W-:Y:S01]  /*11500*/  UCGABAR_WAIT ;  /* 0x0000000000007dc7 */ /* 0x000fe20008000000 */
[----:B------:R-:W-:Y:S01]  /*11510*/  CCTL.IVALL ;  /* 0x00000000ff00798f */ /* 0x000fe20002000000 */
[----:B------:R-:W-:Y:S05]  /*11520*/  ENDCOLLECTIVE ;  /* 0x000000000000791b */ /* 0x000fea0003800000 */
.L_x_234:
[----:B------:R-:W-:Y:S05]  /*11530*/  BRA `(.L_x_235) ;  /* 0xffffff50000c7947 */ /* 0x000fea000383ffff */
.L_x_76:
[----:B------:R-:W-:Y:S01]  /*11540*/  BSSY B1, `(.L_x_236) ;  /* 0x000000d000017945 */ /* 0x000fe20003800000 */
[----:B--2---:R-:W-:-:S07]  /*11550*/  MOV R15, 0xffffffff ;  /* 0xffffffff000f7802 */ /* 0x004fce0000000f00 */
        /* <DEDUP_REMOVED lines=11> */
.L_x_237:
[----:B------:R-:W-:Y:S05]  /*11610*/  BSYNC B1 ;  /* 0x0000000000017941 */ /* 0x000fea0003800000 */
.L_x_236:
[----:B------:R-:W-:-:S07]  /*11620*/  MOV R15, 0xffffffff ;  /* 0xffffffff000f7802 */ /* 0x000fce0000000f00 */
[----:B------:R-:W-:Y:S05]  /*11630*/  WARPSYNC.COLLECTIVE.ALL `(.L_x_238) ;  /* 0x00000000000c7948 */ /* 0x000fea0003c00000 */
[----:B------:R-:W-:Y:S01]  /*11640*/  UCGABAR_WAIT ;  /* 0x0000000000007dc7 */ /* 0x000fe20008000000 */
[----:B------:R-:W-:Y:S01]  /*11650*/  CCTL.IVALL ;  /* 0x00000000ff00798f */ /* 0x000fe20002000000 */
[----:B------:R-:W-:Y:S05]  /*11660*/  ENDCOLLECTIVE ;  /* 0x000000000000791b */ /* 0x000fea0003800000 */
.L_x_238:
[----:B------:R-:W-:Y:S05]  /*11670*/  BRA `(.L_x_239) ;  /* 0xffffff5000547947 */ /* 0x000fea000383ffff */
.L_x_79:
        /* <DEDUP_REMOVED lines=13> */
.L_x_241:
[----:B------:R-:W-:Y:S05]  /*11750*/  BSYNC B1 ;  /* 0x0000000000017941 */ /* 0x000fea0003800000 */
.L_x_240:
[----:B------:R-:W-:-:S07]  /*11760*/  MOV R15, 0xffffffff ;  /* 0xffffffff000f7802 */ /* 0x000fce0000000f00 */
[----:B------:R-:W-:Y:S05]  /*11770*/  WARPSYNC.COLLECTIVE.ALL `(.L_x_242) ;  /* 0x00000000000c7948 */ /* 0x000fea0003c00000 */
[----:B------:R-:W-:Y:S01]  /*11780*/  UCGABAR_WAIT ;  /* 0x0000000000007dc7 */ /* 0x000fe20008000000 */
[----:B------:R-:W-:Y:S01]  /*11790*/  CCTL.IVALL ;  /* 0x00000000ff00798f */ /* 0x000fe20002000000 */
[----:B------:R-:W-:Y:S05]  /*117a0*/  ENDCOLLECTIVE ;  /* 0x000000000000791b */ /* 0x000fea0003800000 */
.L_x_242:
[----:B------:R-:W-:Y:S05]  /*117b0*/  BRA `(.L_x_243) ;  /* 0xffffff5000b07947 */ /* 0x000fea000383ffff */
.L_x_86:
[----:B------:R-:W-:Y:S01]  /*117c0*/  BSSY B1, `(.L_x_244) ;  /* 0x000000d000017945 */ /* 0x000fe20003800000 */
[----:B--23--:R-:W-:-:S07]  /*117d0*/  MOV R15, 0xffffffff ;  /* 0xffffffff000f7802 */ /* 0x00cfce0000000f00 */
        /* <DEDUP_REMOVED lines=11> */
.L_x_245:
[----:B------:R-:W-:Y:S05]  /*11890*/  BSYNC B1 ;  /* 0x0000000000017941 */ /* 0x000fea0003800000 */
.L_x_244:
[----:B------:R-:W-:-:S07]  /*118a0*/  MOV R15, 0xffffffff ;  /* 0xffffffff000f7802 */ /* 0x000fce0000000f00 */
[----:B------:R-:W-:Y:S05]  /*118b0*/  WARPSYNC.COLLECTIVE.ALL `(.L_x_246) ;  /* 0x00000000000c7948 */ /* 0x000fea0003c00000 */
[----:B------:R-:W-:Y:S01]  /*118c0*/  UCGABAR_WAIT ;  /* 0x0000000000007dc7 */ /* 0x000fe20008000000 */
[----:B------:R-:W-:Y:S01]  /*118d0*/  CCTL.IVALL ;  /* 0x00000000ff00798f */ /* 0x000fe20002000000 */
[----:B------:R-:W-:Y:S05]  /*118e0*/  ENDCOLLECTIVE ;  /* 0x000000000000791b */ /* 0x000fea0003800000 */
.L_x_246:
[----:B------:R-:W-:Y:S05]  /*118f0*/  BRA `(.L_x_247) ;  /* 0xffffff5000f87947 */ /* 0x000fea000383ffff */
.L_x_89:
        /* <DEDUP_REMOVED lines=13> */
.L_x_249:
[----:B------:R-:W-:Y:S05]  /*119d0*/  BSYNC B1 ;  /* 0x0000000000017941 */ /* 0x000fea0003800000 */
.L_x_248:
[----:B------:R-:W-:-:S07]  /*119e0*/  MOV R15, 0xffffffff ;  /* 0xffffffff000f7802 */ /* 0x000fce0000000f00 */
[----:B------:R-:W-:Y:S05]  /*119f0*/  WARPSYNC.COLLECTIVE.ALL `(.L_x_250) ;  /* 0x00000000000c7948 */ /* 0x000fea0003c00000 */
[----:B------:R-:W-:Y:S01]  /*11a00*/  UCGABAR_WAIT ;  /* 0x0000000000007dc7 */ /* 0x000fe20008000000 */
[----:B------:R-:W-:Y:S01]  /*11a10*/  CCTL.IVALL ;  /* 0x00000000ff00798f */ /* 0x000fe20002000000 */
[----:B------:R-:W-:Y:S05]  /*11a20*/  ENDCOLLECTIVE ;  /* 0x000000000000791b */ /* 0x000fea0003800000 */
.L_x_250:
[----:B------:R-:W-:Y:S05]  /*11a30*/  BRA `(.L_x_251) ;  /* 0xffffff5400587947 */ /* 0x000fea000383ffff */
.L_x_96:
[----:B------:R-:W-:Y:S01]  /*11a40*/  BSSY B1, `(.L_x_252) ;  /* 0x000000d000017945 */ /* 0x000fe20003800000 */
[----:B--234-:R-:W-:-:S07]  /*11a50*/  MOV R15, 0xffffffff ;  /* 0xffffffff000f7802 */ /* 0x01cfce0000000f00 */
        /* <DEDUP_REMOVED lines=11> */
.L_x_253:
[----:B------:R-:W-:Y:S05]  /*11b10*/  BSYNC B1 ;  /* 0x0000000000017941 */ /* 0x000fea0003800000 */
.L_x_252:
[----:B------:R-:W-:-:S07]  /*11b20*/  MOV R15, 0xffffffff ;  /* 0xffffffff000f7802 */ /* 0x000fce0000000f00 */
[----:B------:R-:W-:Y:S05]  /*11b30*/  WARPSYNC.COLLECTIVE.ALL `(.L_x_254) ;  /* 0x00000000000c7948 */ /* 0x000fea0003c00000 */
[----:B------:R-:W-:Y:S01]  /*11b40*/  UCGABAR_WAIT ;  /* 0x0000000000007dc7 */ /* 0x000fe20008000000 */
[----:B------:R-:W-:Y:S01]  /*11b50*/  CCTL.IVALL ;  /* 0x00000000ff00798f */ /* 0x000fe20002000000 */
[----:B------:R-:W-:Y:S05]  /*11b60*/  ENDCOLLECTIVE ;  /* 0x000000000000791b */ /* 0x000fea0003800000 */
.L_x_254:
[----:B------:R-:W-:Y:S05]  /*11b70*/  BRA `(.L_x_255) ;  /* 0xffffff5400a07947 */ /* 0x000fea000383ffff */
.L_x_99:
        /* <DEDUP_REMOVED lines=13> */
.L_x_257:
[----:B------:R-:W-:Y:S05]  /*11c50*/  BSYNC B1 ;  /* 0x0000000000017941 */ /* 0x000fea0003800000 */
.L_x_256:
[----:B------:R-:W-:-:S07]  /*11c60*/  MOV R15, 0xffffffff ;  /* 0xffffffff000f7802 */ /* 0x000fce0000000f00 */
[----:B------:R-:W-:Y:S05]  /*11c70*/  WARPSYNC.COLLECTIVE.ALL `(.L_x_258) ;  /* 0x00000000000c7948 */ /* 0x000fea0003c00000 */
[----:B------:R-:W-:Y:S01]  /*11c80*/  UCGABAR_WAIT ;  /* 0x0000000000007dc7 */ /* 0x000fe20008000000 */
[----:B------:R-:W-:Y:S01]  /*11c90*/  CCTL.IVALL ;  /* 0x00000000ff00798f */ /* 0x000fe20002000000 */
[----:B------:R-:W-:Y:S05]  /*11ca0*/  ENDCOLLECTIVE ;  /* 0x000000000000791b */ /* 0x000fea0003800000 */
.L_x_258:
[----:B------:R-:W-:Y:S05]  /*11cb0*/  BRA `(.L_x_259) ;  /* 0xffffff5800007947 */ /* 0x000fea000383ffff */
.L_x_106:
        /* <DEDUP_REMOVED lines=13> */
.L_x_261:
[----:B------:R-:W-:Y:S05]  /*11d90*/  BSYNC B1 ;  /* 0x0000000000017941 */ /* 0x000fea0003800000 */
.L_x_260:
[----:B------:R-:W-:-:S07]  /*11da0*/  MOV R15, 0xffffffff ;  /* 0xffffffff000f7802 */ /* 0x000fce0000000f00 */
[----:B------:R-:W-:Y:S05]  /*11db0*/  WARPSYNC.COLLECTIVE.ALL `(.L_x_262) ;  /* 0x00000000000c7948 */ /* 0x000fea0003c00000 */
[----:B------:R-:W-:Y:S01]  /*11dc0*/  UCGABAR_WAIT ;  /* 0x0000000000007dc7 */ /* 0x000fe20008000000 */
[----:B------:R-:W-:Y:S01]  /*11dd0*/  CCTL.IVALL ;  /* 0x00000000ff00798f */ /* 0x000fe20002000000 */
[----:B------:R-:W-:Y:S05]  /*11de0*/  ENDCOLLECTIVE ;  /* 0x000000000000791b */ /* 0x000fea0003800000 */
.L_x_262:
[----:B------:R-:W-:Y:S05]  /*11df0*/  BRA `(.L_x_263) ;  /* 0xffffff5800487947 */ /* 0x000fea000383ffff */
.L_x_111:
        /* <DEDUP_REMOVED lines=13> */
.L_x_265:
[----:B------:R-:W-:Y:S05]  /*11ed0*/  BSYNC B1 ;  /* 0x0000000000017941 */ /* 0x000fea0003800000 */
.L_x_264:
[----:B------:R-:W-:-:S07]  /*11ee0*/  MOV R15, 0xffffffff ;  /* 0xffffffff000f7802 */ /* 0x000fce0000000f00 */
[----:B------:R-:W-:Y:S05]  /*11ef0*/  WARPSYNC.COLLECTIVE.ALL `(.L_x_266) ;  /* 0x00000000000c7948 */ /* 0x000fea0003c00000 */
[----:B------:R-:W-:Y:S01]  /*11f00*/  UCGABAR_WAIT ;  /* 0x0000000000007dc7 */ /* 0x000fe20008000000 */
[----:B------:R-:W-:Y:S01]  /*11f10*/  CCTL.IVALL ;  /* 0x00000000ff00798f */ /* 0x000fe20002000000 */
[----:B------:R-:W-:Y:S05]  /*11f20*/  ENDCOLLECTIVE ;  /* 0x000000000000791b */ /* 0x000fea0003800000 */
.L_x_266:
[----:B------:R-:W-:Y:S05]  /*11f30*/  BRA `(.L_x_267) ;  /* 0xffffff5800d87947 */ /* 0x000fea000383ffff */
.L_x_118:
        /* <DEDUP_REMOVED lines=13> */
.L_x_269:
[----:B------:R-:W-:Y:S05]  /*12010*/  BSYNC B1 ;  /* 0x0000000000017941 */ /* 0x000fea0003800000 */
.L_x_268:
[----:B------:R-:W-:-:S07]  /*12020*/  MOV R15, 0xffffffff ;  /* 0xffffffff000f7802 */ /* 0x000fce0000000f00 */
[----:B------:R-:W-:Y:S05]  /*12030*/  WARPSYNC.COLLECTIVE.ALL `(.L_x_270) ;  /* 0x00000000000c7948 */ /* 0x000fea0003c00000 */
[----:B------:R-:W-:Y:S01]  /*12040*/  UCGABAR_WAIT ;  /* 0x0000000000007dc7 */ /* 0x000fe20008000000 */
[----:B------:R-:W-:Y:S01]  /*12050*/  CCTL.IVALL ;  /* 0x00000000ff00798f */ /* 0x000fe20002000000 */
[----:B------:R-:W-:Y:S05]  /*12060*/  ENDCOLLECTIVE ;  /* 0x000000000000791b */ /* 0x000fea0003800000 */
.L_x_270:
[----:B------:R-:W-:Y:S05]  /*12070*/  BRA `(.L_x_271) ;  /* 0xffffff5c00207947 */ /* 0x000fea000383ffff */
.L_x_124:
[----:B--2---:R-:W-:Y:S01]  /*12080*/  HFMA2 R14, -RZ, RZ, 0, 0 ;  /* 0x00000000ff0e7431 */ /* 0x004fe200000001ff */
[----:B------:R-:W-:Y:S01]  /*12090*/  BSSY B0, `(.L_x_272) ;  /* 0x0000009000007945 */ /* 0x000fe20003800000 */
[----:B------:R-:W-:Y:S02]  /*120a0*/  MOV R13, 0x0 ;  /* 0x00000000000d7802 */ /* 0x000fe40000000f00 */
[----:B---34-:R-:W-:-:S07]  /*120b0*/  MOV R15, 0xffffffff ;  /* 0xffffffff000f7802 */ /* 0x018fce0000000f00 */
[----:B-1----:R-:W-:Y:S05]  /*120c0*/  WARPSYNC.COLLECTIVE.ALL `(.L_x_273) ;  /* 0x0000000000147948 */ /* 0x002fea0003c00000 */
[----:B------:R-:W-:-:S04]  /*120d0*/  SHF.L.U32 R13, R13, 0x10, RZ ;  /* 0x000000100d0d7819 */ /* 0x000fc800000006ff */
[----:B------:R-:W-:-:S05]  /*120e0*/  LOP3.LUT R13, R13, 0xf, R14, 0xf8, !PT ;  /* 0x0000000f0d0d7812 */ /* 0x000fca00078ef80e */
[----:B------:R2:W-:Y:S02]  /*120f0*/  BAR.SYNC.DEFER_BLOCKING R13, R13 ;  /* 0x0000000d0000731d */ /* 0x0005e40000010000 */
[----:B--2---:R-:W-:-:S04]  /*12100*/  SHF.R.U32 R13, R13, 0x10, RZ ;  /* 0x000000100d0d7819 */ /* 0x004fc800000016ff */
[----:B-1----:R-:W-:Y:S05]  /*12110*/  ENDCOLLECTIVE ;  /* 0x000000000000791b */ /* 0x002fea0003800000 */
.L_x_273:
[----:B------:R-:W-:Y:S05]  /*12120*/  BSYNC B0 ;  /* 0x0000000000007941 */ /* 0x000fea0003800000 */
.L_x_272:
[----:B------:R-:W-:Y:S05]  /*12130*/  BRA `(.L_x_274) ;  /* 0xffffff5c008c7947 */ /* 0x000fea000383ffff */
        .weak           $__internal_0_$__cuda_sm20_rcp_rn_f32_slowpath
        .type           $__internal_0_$__cuda_sm20_rcp_rn_f32_slowpath,@function
        .size           $__internal_0_$__cuda_sm20_rcp_rn_f32_slowpath,(.L_x_681 - $__internal_0_$__cuda_sm20_rcp_rn_f32_slowpath)
$__internal_0_$__cuda_sm20_rcp_rn_f32_slowpath:
[----:B------:R-:W-:-:S04]  /*12140*/  SHF.L.U32 R6, R0, 0x1, RZ ;  /* 0x0000000100067819 */ /* 0x000fc800000006ff */
[----:B------:R-:W-:-:S04]  /*12150*/  SHF.R.U32.HI R6, RZ, 0x18, R6 ;  /* 0x00000018ff067819 */ /* 0x000fc80000011606 */
[----:B------:R-:W-:-:S13]  /*12160*/  ISETP.NE.U32.AND P0, PT, R6, RZ, PT ;  /* 0x000000ff0600720c */ /* 0x000fda0003f05070 */
[----:B------:R-:W-:Y:S05]  /*12170*/  @P0 BRA `(.L_x_275) ;  /* 0x00000000002c0947 */ /* 0x000fea0003800000 */
[----:B------:R-:W-:-:S04]  /*12180*/  SHF.L.U32 R6, R0, 0x1, RZ ;  /* 0x0000000100067819 */ /* 0x000fc800000006ff */
[----:B------:R-:W-:-:S13]  /*12190*/  ISETP.NE.AND P0, PT, R6, RZ, PT ;  /* 0x000000ff0600720c */ /* 0x000fda0003f05270 */
[----:B------:R1:W2:Y:S01]  /*121a0*/  @!P0 MUFU.RCP R6, R0 ;  /* 0x0000000000068308 */ /* 0x0002a20000001000 */
[----:B------:R-:W-:Y:S05]  /*121b0*/  @!P0 BRA `(.L_x_276) ;  /* 0x0000000000a48947 */ /* 0x000fea0003800000 */
[----:B------:R-:W-:-:S04]  /*121c0*/  FFMA R7, R0, 1.84467440737095516160e+19, RZ ;  /* 0x5f80000000077823 */ /* 0x000fc800000000ff */
[----:B-1----:R-:W2:Y:S02]  /*121d0*/  MUFU.RCP R0, R7 ;  /* 0x0000000700007308 */ /* 0x002ea40000001000 */
[----:B--2---:R-:W-:-:S04]  /*121e0*/  FFMA R6, R7, R0, -1 ;  /* 0xbf80000007067423 */ /* 0x004fc80000000000 */
[----:B------:R-:W-:-:S04]  /*121f0*/  FADD.FTZ R15, -R6, -RZ ;  /* 0x800000ff060f7221 */ /* 0x000fc80000010100 */
[----:B------:R-:W-:-:S04]  /*12200*/  FFMA R0, R0, R15, R0 ;  /* 0x0000000f00007223 */ /* 0x000fc80000000000 */
[----:B------:R-:W-:Y:S01]  /*12210*/  FFMA R6, R0, 1.84467440737095516160e+19, RZ ;  /* 0x5f80000000067823 */ /* 0x000fe200000000ff */
[----:B------:R-:W-:Y:S06]  /*12220*/  BRA `(.L_x_276) ;  /* 0x0000000000887947 */ /* 0x000fec0003800000 */
.L_x_275:
[----:B------:R-:W-:-:S04]  /*12230*/  IADD3 R7, PT, PT, R6, -0xfd, RZ ;  /* 0xffffff0306077810 */ /* 0x000fc80007ffe0ff */
[----:B------:R-:W-:-:S13]  /*12240*/  ISETP.GT.U32.AND P0, PT, R7, 0x1, PT ;  /* 0x000000010700780c */ /* 0x000fda0003f04070 */
[----:B------:R-:W-:Y:S05]  /*12250*/  @P0 BRA `(.L_x_277) ;  /* 0x0000000000780947 */ /* 0x000fea0003800000 */
[----:B------:R-:W-:Y:S01]  /*12260*/  LOP3.LUT R14, R0, 0x7fffff, RZ, 0xc0, !PT ;  /* 0x007fffff000e7812 */ /* 0x000fe200078ec0ff */
[----:B------:R-:W-:-:S03]  /*12270*/  HFMA2 R20, -RZ, RZ, 0, 1.78813934326171875e-07 ;  /* 0x00000003ff147431 */ /* 0x000fc600000001ff */
[----:B------:R-:W-:-:S04]  /*12280*/  LOP3.LUT R14, R14, 0x3f800000, RZ, 0xfc, !PT ;  /* 0x3f8000000e0e7812 */ /* 0x000fc800078efcff */
[----:B------:R-:W1:Y:S01]  /*12290*/  MUFU.RCP R15, R14 ;  /* 0x0000000e000f7308 */ /* 0x000e620000001000 */
[----:B------:R-:W-:Y:S01]  /*122a0*/  SHF.L.U32 R19, R20, R7, RZ ;  /* 0x0000000714137219 */ /* 0x000fe200000006ff */
[----:B-1----:R-:W-:-:S04]  /*122b0*/  FFMA R16, R14, R15, -1 ;  /* 0xbf8000000e107423 */ /* 0x002fc8000000000f */
[----:B------:R-:W-:-:S04]  /*122c0*/  FADD.FTZ R16, -R16, -RZ ;  /* 0x800000ff10107221 */ /* 0x000fc80000010100 */
[CCC-:B------:R-:W-:Y:S01]  /*122d0*/  FFMA.RM R17, R15.reuse, R16.reuse, R15.reuse ;  /* 0x000000100f117223 */ /* 0x1c0fe2000000400f */
[----:B------:R-:W-:-:S04]  /*122e0*/  FFMA.RP R16, R15, R16, R15 ;  /* 0x000000100f107223 */ /* 0x000fc8000000800f */
[C---:B------:R-:W-:Y:S02]  /*122f0*/  LOP3.LUT R15, R17.reuse, 0x7fffff, RZ, 0xc0, !PT ;  /* 0x007fffff110f7812 */ /* 0x040fe400078ec0ff */
[----:B------:R-:W-:Y:S02]  /*12300*/  FSETP.NEU.FTZ.AND P0, PT, R17, R16, PT ;  /* 0x000000101100720b */ /* 0x000fe40003f1d000 */
[----:B------:R-:W-:Y:S02]  /*12310*/  LOP3.LUT R16, R15, 0x800000, RZ, 0xfc, !PT ;  /* 0x008000000f107812 */ /* 0x000fe400078efcff */
[----:B------:R-:W-:Y:S02]  /*12320*/  SEL R15, RZ, 0xffffffff, !P0 ;  /* 0xffffffffff0f7807 */ /* 0x000fe40004000000 */
[----:B------:R-:W-:Y:S02]  /*12330*/  LOP3.LUT R14, R19, R16, RZ, 0xc0, !PT ;  /* 0x00000010130e7212 */ /* 0x000fe400078ec0ff */
[----:B------:R-:W-:-:S02]  /*12340*/  IADD3 R15, PT, PT, -R15, RZ, RZ ;  /* 0x000000ff0f0f7210 */ /* 0x000fc40007ffe1ff */
[-C--:B------:R-:W-:Y:S02]  /*12350*/  SHF.R.U32.HI R14, RZ, R7.reuse, R14 ;  /* 0x00000007ff0e7219 */ /* 0x080fe4000001160e */
[----:B------:R-:W-:Y:S02]  /*12360*/  LOP3.LUT P1, RZ, R15, R7, R16, 0xf8, !PT ;  /* 0x000000070fff7212 */ /* 0x000fe4000782f810 */
[C---:B------:R-:W-:Y:S02]  /*12370*/  LOP3.LUT P0, RZ, R14.reuse, 0x1, RZ, 0xc0, !PT ;  /* 0x000000010eff7812 */ /* 0x040fe4000780c0ff */
[----:B------:R-:W-:-:S04]  /*12380*/  LOP3.LUT P2, RZ, R14, 0x2, RZ, 0xc0, !PT ;  /* 0x000000020eff7812 */ /* 0x000fc8000784c0ff */
[----:B------:R-:W-:Y:S02]  /*12390*/  PLOP3.LUT P0, PT, P0, P1, P2, 0xe0, 0x0 ;  /* 0x000000000000781c */ /* 0x000fe40000703c20 */
[----:B------:R-:W-:Y:S02]  /*123a0*/  LOP3.LUT P1, RZ, R0, 0x7fffff, RZ, 0xc0, !PT ;  /* 0x007fffff00ff7812 */ /* 0x000fe4000782c0ff */
[----:B------:R-:W-:-:S04]  /*123b0*/  SEL R7, RZ, 0x1, !P0 ;  /* 0x00000001ff077807 */ /* 0x000fc80004000000 */
[----:B------:R-:W-:-:S04]  /*123c0*/  IADD3 R7, PT, PT, -R7, RZ, RZ ;  /* 0x000000ff07077210 */ /* 0x000fc80007ffe1ff */
[----:B------:R-:W-:Y:S02]  /*123d0*/  ISETP.GE.AND P0, PT, R7, RZ, PT ;  /* 0x000000ff0700720c */ /* 0x000fe40003f06270 */
[----:B------:R-:W-:-:S04]  /*123e0*/  IADD3 R7, PT, PT, R6, -0xfc, RZ ;  /* 0xffffff0406077810 */ /* 0x000fc80007ffe0ff */
[----:B------:R-:W-:-:S07]  /*123f0*/  SHF.R.U32.HI R7, RZ, R7, R16 ;  /* 0x00000007ff077219 */ /* 0x000fce0000011610 */
[----:B------:R-:W-:-:S04]  /*12400*/  @!P0 IADD3 R7, PT, PT, R7, 0x1, RZ ;  /* 0x0000000107078810 */ /* 0x000fc80007ffe0ff */
[----:B------:R-:W-:-:S04]  /*12410*/  @!P1 SHF.L.U32 R7, R7, 0x1, RZ ;  /* 0x0000000107079819 */ /* 0x000fc800000006ff */
[----:B------:R-:W-:Y:S01]  /*12420*/  LOP3.LUT R6, R7, 0x80000000, R0, 0xf8, !PT ;  /* 0x8000000007067812 */ /* 0x000fe200078ef800 */
[----:B------:R-:W-:Y:S06]  /*12430*/  BRA `(.L_x_276) ;  /* 0x0000000000047947 */ /* 0x000fec0003800000 */
.L_x_277:
[----:B------:R3:W4:Y:S02]  /*12440*/  MUFU.RCP R6, R0 ;  /* 0x0000000000067308 */ /* 0x0007240000001000 */
.L_x_276:
[----:B-1234-:R-:W-:Y:S02]  /*12450*/  MOV R0, R6 ;  /* 0x0000000600007202 */ /* 0x01efe40000000f00 */
[----:B------:R-:W-:Y:S02]  /*12460*/  MOV R6, R18 ;  /* 0x0000001200067202 */ /* 0x000fe40000000f00 */
[----:B------:R-:W-:-:S04]  /*12470*/  MOV R7, 0x0 ;  /* 0x0000000000077802 */ /* 0x000fc80000000f00 */
[----:B------:R-:W-:Y:S05]  /*12480*/  RET.REL.NODEC R6 `(_Z37topk_attn_block_specialization_kernelP6__halfPKS_S2_S2_S2_) ;  /* 0xfffffed806dc7950 */ /* 0x000fea0003c3ffff */
.L_x_278:
[----:B------:R-:W-:-:S00]  /*12490*/  BRA `(.L_x_278) ;  /* 0xfffffffc00fc7947 */ /* 0x000fc0000383ffff */
[----:B------:R-:W-:-:S00]  /*124a0*/  NOP ;  /* 0x0000000000007918 */ /* 0x000fc00000000000 */
        /* <DEDUP_REMOVED lines=13> */
.L_x_681:


//--------------------- .text._Z22topk_attn_fused_kernelP6__halfPKS_S2_S2_S2_ --------------------------
	.section	.text._Z22topk_attn_fused_kernelP6__halfPKS_S2_S2_S2_,"ax",@progbits
	.align	128
        .global         _Z22topk_attn_fused_kernelP6__halfPKS_S2_S2_S2_
        .type           _Z22topk_attn_fused_kernelP6__halfPKS_S2_S2_S2_,@function
        .size           _Z22topk_attn_fused_kernelP6__halfPKS_S2_S2_S2_,(.L_x_682 - _Z22topk_attn_fused_kernelP6__halfPKS_S2_S2_S2_)
        .other          _Z22topk_attn_fused_kernelP6__halfPKS_S2_S2_S2_,@"STO_CUDA_ENTRY STV_DEFAULT"
_Z22topk_attn_fused_kernelP6__halfPKS_S2_S2_S2_:
.text._Z22topk_attn_fused_kernelP6__halfPKS_S2_S2_S2_:
[----:B------:R-:W-:Y:S08]  /*0000*/  LDC R1, c[0x0][0x37c] ;  /* 0x0000df00ff017b82 */ /* 0x000ff00000000800 */
[----:B------:R-:W1:Y:S01]  /*0010*/  S2UR UR6, SR_CTAID.Y ;  /* 0x00000000000679c3 */ /* 0x000e620000002600 */
[----:B------:R-:W-:-:S05]  /*0020*/  CS2R.32 R54, SR_CgaSize ;  /* 0x0000000000367805 */ /* 0x000fca0000008a00 */
[----:B------:R-:W-:-:S05]  /*0030*/  IMAD R54, R54, -0xa0, RZ ;  /* 0xffffff6036367824 */ /* 0x000fca00078e02ff */
[----:B------:R-:W-:-:S14]  /*0040*/  R2UR UR7, R54 ;  /* 0x00000000360772ca */ /* 0x000fdc00000e0000 */
[----:B------:R-:W2:Y:S01]  /*0050*/  LDCU UR7, c[0x0][UR7+0x2b4] ;  /* 0x00005680070777ac */ /* 0x000ea20008000800 */
[----:B------:R-:W3:Y:S01]  /*0060*/  S2R R36, SR_TID.Y ;  /* 0x0000000000247919 */ /* 0x000ee20000002200 */
[----:B------:R-:W-:-:S05]  /*0070*/  CS2R.32 R54, SR_CgaSize ;  /* 0x0000000000367805 */ /* 0x000fca0000008a00 */
[----:B------:R-:W-:-:S05]  /*0080*/  IMAD R54, R54, -0xa0, RZ ;  /* 0xffffff6036367824 */ /* 0x000fca00078e02ff */
[----:B------:R-:W-:-:S14]  /*0090*/  R2UR UR9, R54 ;  /* 0x00000000360972ca */ /* 0x000fdc00000e0000 */
[----:B------:R-:W4:Y:S01]  /*00a0*/  LDCU UR9, c[0x0][UR9+0x2b8] ;  /* 0x00005700090977ac */ /* 0x000f220008000800 */
[----:B------:R-:W3:Y:S01]  /*00b0*/  S2R R13, SR_TID.Z ;  /* 0x00000000000d7919 */ /* 0x000ee20000002300 */
[----:B------:R-:W4:Y:S01]  /*00c0*/  S2UR UR8, SR_CTAID.Z ;  /* 0x00000000000879c3 */ /* 0x000f220000002700 */
[----:B------:R-:W-:-:S05]  /*00d0*/  CS2R.32 R54, SR_CgaSize ;  /* 0x0000000000367805 */ /* 0x000fca0000008a00 */
[----:B------:R-:W-:-:S05]  /*00e0*/  IMAD R54, R54, -0xa0, RZ ;  /* 0xffffff6036367824 */ /* 0x000fca00078e02ff */
[----:B------:R-:W-:-:S14]  /*00f0*/  R2UR UR5, R54 ;  /* 0x00000000360572ca */ /* 0x000fdc00000e0000 */
[----:B------:R-:W3:Y:S01]  /*0100*/  LDCU UR5, c[0x0][UR5+0x2b0] ;  /* 0x00005600050577ac */ /* 0x000ee20008000800 */
[----:B------:R-:W3:Y:S01]  /*0110*/  S2R R3, SR_TID.X ;  /* 0x0000000000037919 */ /* 0x000ee20000002100 */
[----:B------:R-:W-:Y:S08]  /*0120*/  BAR.SYNC.DEFER_BLOCKING 0x0 ;  /* 0x0000000000007b1d */ /* 0x000ff00000010000 */
[----:B------:R-:W3:Y:S01]  /*0130*/  S2UR UR4, SR_CTAID.X ;  /* 0x00000000000479c3 */ /* 0x000ee20000002500 */
[----:B-1----:R-:W-:-:S02]  /*0140*/  I2FP.F32.U32 R0, UR6 ;  /* 0x0000000600007c45 */ /* 0x002fc40008201000 */
[----:B------:R-:W-:-:S05]  /*0150*/  CS2R.32 R54, SR_CgaSize ;  /* 0x0000000000367805 */ /* 0x000fca0000008a00 */
[----:B------:R-:W-:-:S05]  /*0160*/  IMAD R54, R54, -0xa0, RZ ;  /* 0xffffff6036367824 */ /* 0x000fca00078e02ff */
[----:B------:R-:W-:-:S14]  /*0170*/  R2UR UR6, R54 ;  /* 0x00000000360672ca */ /* 0x000fdc00000e0000 */
[----:B------:R-:W1:Y:S01]  /*0180*/  LDCU UR6, c[0x0][UR6+0x2c4] ;  /* 0x00005880060677ac */ /* 0x000e620008000800 */
[----:B------:R-:W1:Y:S01]  /*0190*/  LDC R11, c[0x0][0x360] ;  /* 0x0000d800ff0b7b82 */ /* 0x000e620000000800 */
[----:B--2---:R-:W-:Y:S01]  /*01a0*/  FMUL R6, R0, UR7 ;  /* 0x0000000700067c20 */ /* 0x004fe20008400000 */
[----:B------:R-:W2:Y:S01]  /*01b0*/  LDCU UR7, c[0x0][0x364] ;  /* 0x00006c80ff0777ac */ /* 0x000ea20008000800 */
[----:B----4-:R-:W-:-:S04]  /*01c0*/  I2FP.F32.U32 R2, UR8 ;  /* 0x0000000800027c45 */ /* 0x010fc80008201000 */
[----:B------:R-:W-:Y:S01]  /*01d0*/  F2I.U32.TRUNC.NTZ R6, R6 ;  /* 0x0000000600067305 */ /* 0x000fe2000020f000 */
[----:B------:R-:W4:Y:S01]  /*01e0*/  LDC.64 R4, c[0x0][0x398] ;  /* 0x0000e600ff047b82 */ /* 0x000f220000000a00 */
[----:B------:R-:W-:Y:S01]  /*01f0*/  FMUL R8, R2, UR9 ;  /* 0x0000000902087c20 */ /* 0x000fe20008400000 */
[----:B------:R-:W4:Y:S05]  /*0200*/  LDCU.64 UR8, c[0x0][0x358] ;  /* 0x00006b00ff0877ac */ /* 0x000f2a0008000a00 */
[----:B------:R-:W1:Y:S01]  /*0210*/  F2I.U32.TRUNC.NTZ R9, R8 ;  /* 0x0000000800097305 */ /* 0x000e62000020f000 */
[----:B---3--:R-:W-:Y:S02]  /*0220*/  I2FP.F32.U32 R0, UR4 ;  /* 0x0000000400007c45 */ /* 0x008fe40008201000 */
[----:B------:R-:W-:-:S05]  /*0230*/  CS2R.32 R54, SR_CgaSize ;  /* 0x0000000000367805 */ /* 0x000fca0000008a00 */
[----:B------:R-:W-:-:S05]  /*0240*/  IMAD R54, R54, -0xa0, RZ ;  /* 0xffffff6036367824 */ /* 0x000fca00078e02ff */
[----:B------:R-:W-:-:S14]  /*0250*/  R2UR UR4, R54 ;  /* 0x00000000360472ca */ /* 0x000fdc00000e0000 */
[----:B------:R-:W3:Y:S01]  /*0260*/  LDCU UR4, c[0x0][UR4+0x2c0] ;  /* 0x00005800040477ac */ /* 0x000ee20008000800 */
[----:B--2---:R-:W-:Y:S02]  /*0270*/  IMAD R36, R13, UR7, R36 ;  /* 0x000000070d247c24 */ /* 0x004fe4000f8e0224 */
[----:B------:R-:W-:Y:S02]  /*0280*/  FMUL R2, R0, UR5 ;  /* 0x0000000500027c20 */ /* 0x000fe40008400000 */
[----:B-1----:R-:W-:Y:S02]  /*0290*/  IMAD R54, R36, R11, R3 ;  /* 0x0000000b24367224 */ /* 0x002fe400078e0203 */
[----:B------:R-:W3:Y:S03]  /*02a0*/  F2I.U32.TRUNC.NTZ R7, R2 ;  /* 0x0000000200077305 */ /* 0x000ee6000020f000 */
[----:B------:R-:W-:Y:S01]  /*02b0*/  SHF.L.U32 R16, R54, 0x3, RZ ;  /* 0x0000000336107819 */ /* 0x000fe200000006ff */
[----:B------:R-:W-:-:S03]  /*02c0*/  IMAD R0, R9, UR6, R6 ;  /* 0x0000000609007c24 */ /* 0x000fc6000f8e0206 */
[----:B------:R-:W-:Y:S01]  /*02d0*/  LOP3.LUT R16, R16, 0x78, RZ, 0xc0, !PT ;  /* 0x0000007810107812 */ /* 0x000fe200078ec0ff */
[----:B---3--:R-:W-:-:S05]  /*02e0*/  IMAD R0, R0, UR4, R7 ;  /* 0x0000000400007c24 */ /* 0x008fca000f8e0207 */
[----:B------:R-:W-:-:S04]  /*02f0*/  SHF.L.U32 R53, R0, 0x7, RZ ;  /* 0x0000000700357819 */ /* 0x000fc800000006ff */
[----:B------:R-:W-:-:S04]  /*0300*/  LOP3.LUT R53, R53, 0xf80, RZ, 0xc0, !PT ;  /* 0x00000f8035357812 */ /* 0x000fc800078ec0ff */
[----:B------:R-:W-:-:S05]  /*0310*/  LOP3.LUT R2, R53, R16, RZ, 0xfc, !PT ;  /* 0x0000001035027212 */ /* 0x000fca00078efcff */
[----:B----4-:R-:W-:-:S06]  /*0320*/  IMAD.WIDE.U32 R4, R2, 0x2, R4 ;  /* 0x0000000202047825 */ /* 0x010fcc00078e0004 */
[----:B------:R-:W5:Y:S01]  /*0330*/  LDG.E.128.CONSTANT R4, desc[UR8][R4.64] ;  /* 0x0000000804047981 */ /* 0x000f62000c1e9d00 */
[--C-:B------:R-:W-:Y:S02]  /*0340*/  SHF.R.U32.HI R8, RZ, 0x2, R54.reuse ;  /* 0x00000002ff087819 */ /* 0x100fe40000011636 */
[----:B------:R-:W-:Y:S01]  /*0350*/  SHF.R.U32.HI R17, RZ, 0x5, R54 ;  /* 0x00000005ff117819 */ /* 0x000fe20000011636 */
[----:B------:R-:W1:Y:S01]  /*0360*/  S2R R9, SR_CgaCtaId ;  /* 0x0000000000097919 */ /* 0x000e620000008800 */
[----:B------:R-:W-:-:S04]  /*0370*/  LOP3.LUT R8, R8, 0x4, RZ, 0xc0, !PT ;  /* 0x0000000408087812 */ /* 0x000fc800078ec0ff */
[----:B------:R-:W-:Y:S02]  /*0380*/  LEA R8, R17, R8, 0x3 ;  /* 0x0000000811087211 */ /* 0x000fe400078e18ff */
[----:B-1----:R-:W-:-:S13]  /*0390*/  ISETP.NE.AND P0, PT, R9, RZ, PT ;  /* 0x000000ff0900720c */ /* 0x002fda0003f05270 */
[----:B------:R-:W-:Y:S05]  /*03a0*/  @P0 BRA `(.L_x_279) ;  /* 0x0000001000e80947 */ /* 0x000fea0003800000 */
[----:B------:R-:W1:Y:S01]  /*03b0*/  LDC.64 R22, c[0x0][0x3a0] ;  /* 0x0000e800ff167b82 */ /* 0x000e620000000a00 */
[----:B------:R-:W-:Y:S01]  /*03c0*/  SHF.R.U32.HI R10, RZ, 0x3, R54 ;  /* 0x00000003ff0a7819 */ /* 0x000fe20000011636 */
[----:B-----5:R-:W-:Y:S01]  /*03d0*/  HADD2.F32 R19, -RZ, R4.H1_H1 ;  /* 0x30000004ff137230 */ /* 0x020fe20000004100 */
[----:B------:R-:W-:Y:S01]  /*03e0*/  LOP3.LUT R13, R0, 0x1f, RZ, 0xc0, !PT ;  /* 0x0000001f000d7812 */ /* 0x000fe200078ec0ff */
[----:B------:R-:W-:Y:S01]  /*03f0*/  HADD2.F32 R26, -RZ, R7.H1_H1 ;  /* 0x30000007ff1a7230 */ /* 0x000fe20000004100 */
[----:B------:R-:W-:-:S03]  /*0400*/  LOP3.LUT R10, R10, 0x2, RZ, 0xc0, !PT ;  /* 0x000000020a0a7812 */ /* 0x000fc600078ec0ff */
[----:B------:R-:W-:Y:S01]  /*0410*/  IMAD R13, R13, 0xf80, R2 ;  /* 0x00000f800d0d7824 */ /* 0x000fe200078e0202 */
[----:B------:R-:W-:Y:S02]  /*0420*/  LEA R17, R17, R10, 0x2 ;  /* 0x0000000a11117211 */ /* 0x000fe400078e10ff */
[----:B------:R-:W-:Y:S02]  /*0430*/  MOV R10, 0x400 ;  /* 0x00000400000a7802 */ /* 0x000fe40000000f00 */
[C---:B------:R-:W-:Y:S01]  /*0440*/  ISETP.GT.U32.AND P0, PT, R17.reuse, 0x1f, PT ;  /* 0x0000001f1100780c */ /* 0x040fe20003f04070 */
[C---:B------:R-:W-:Y:S01]  /*0450*/  IMAD.SHL.U32 R0, R17.reuse, 0x80, RZ ;  /* 0x0000008011007824 */ /* 0x040fe200078e00ff */
[----:B------:R-:W-:Y:S02]  /*0460*/  IADD3 R18, PT, PT, R10, 0x1c20, RZ ;  /* 0x00001c200a127810 */ /* 0x000fe40007ffe0ff */
[----:B------:R-:W-:Y:S02]  /*0470*/  ISETP.GT.U32.AND P1, PT, R17, 0x1e, PT ;  /* 0x0000001e1100780c */ /* 0x000fe40003f24070 */
[----:B------:R-:W-:-:S02]  /*0480*/  IADD3 R13, PT, PT, R13, R0, RZ ;  /* 0x000000000d0d7210 */ /* 0x000fc40007ffe0ff */
[----:B------:R-:W-:Y:S02]  /*0490*/  ISETP.GE.U32.AND P3, PT, R17, 0x10, PT ;  /* 0x000000101100780c */ /* 0x000fe40003f66070 */
[----:B------:R-:W-:Y:S01]  /*04a0*/  LEA R18, R9, R18, 0x18 ;  /* 0x0000001209127211 */ /* 0x000fe200078ec0ff */
[----:B-1----:R-:W-:Y:S01]  /*04b0*/  IMAD.WIDE.U32 R22, R13, 0x2, R22 ;  /* 0x000000020d167825 */ /* 0x002fe200078e0016 */
[----:B------:R-:W-:Y:S02]  /*04c0*/  LOP3.LUT R13, R0, R16, RZ, 0xfc, !PT ;  /* 0x00000010000d7212 */ /* 0x000fe400078efcff */
[C---:B------:R-:W-:Y:S01]  /*04d0*/  ISETP.GT.U32.AND P2, PT, R17.reuse, 0xe, PT ;  /* 0x0000000e1100780c */ /* 0x040fe20003f44070 */
[----:B------:R-:W-:Y:S01]  /*04e0*/  HADD2.F32 R0, -RZ, R4.H0_H0 ;  /* 0x20000004ff007230 */ /* 0x000fe20000004100 */
[----:B------:R-:W-:Y:S01]  /*04f0*/  IADD3 R24, P4, PT, R22, 0x1000, RZ ;  /* 0x0000100016187810 */ /* 0x000fe20007f9e0ff */
[----:B------:R-:W-:Y:S01]  /*0500*/  IMAD R28, R17, 0x4, R18 ;  /* 0x00000004111c7824 */ /* 0x000fe200078e0212 */
[----:B------:R-:W-:-:S02]  /*0510*/  LEA R20, R13, R18, 0x1 ;  /* 0x000000120d147211 */ /* 0x000fc400078e08ff */
[----:B------:R-:W-:-:S03]  /*0520*/  IADD3.X R25, PT, PT, RZ, R23, RZ, P4, !PT ;  /* 0x00000017ff197210 */ /* 0x000fc600027fe4ff */
[----:B------:R-:W-:Y:S01]  /*0530*/  @!PT LDS RZ, [RZ] ;  /* 0x00000000fffff984 */ /* 0x000fe20000000800 */
[----:B------:R-:W-:Y:S01]  /*0540*/  @!PT LDS RZ, [RZ] ;  /* 0x00000000fffff984 */ /* 0x000fe20000000800 */
[----:B------:R-:W-:Y:S01]  /*0550*/  @!PT LDS RZ, [RZ] ;  /* 0x00000000fffff984 */ /* 0x000fe20000000800 */
[----:B------:R-:W-:Y:S01]  /*0560*/  LDGSTS.E.BYPASS.128 [R20], desc[UR8][R22.64], !P0 ;  /* 0x0000000016147fae */ /* 0x000fe2000c181808 */
[----:B------:R-:W-:-:S03]  /*0570*/  ISETP.GT.U32.AND P0, PT, R54, 0x1f, PT ;  /* 0x0000001f3600780c */ /* 0x000fc60003f04070 */
[----:B------:R1:W-:Y:S04]  /*0580*/  LDGSTS.E.BYPASS.128 [R20+0x100], desc[UR8][R22.64+0x100], !P1 ;  /* 0x0010010016147fae */ /* 0x0003e8000c981808 */
[----:B------:R-:W0:Y:S04]  /*0590*/  LDGDEPBAR ;  /* 0x00000000000079af */ /* 0x000e280000000000 */
[----:B------:R-:W-:Y:S04]  /*05a0*/  LDGSTS.E.BYPASS.128 [R20+0x1000], desc[UR8][R24.64], !P3 ;  /* 0x0100000018147fae */ /* 0x000fe8000d981808 */
[----:B------:R2:W-:Y:S04]  /*05b0*/  LDGSTS.E.BYPASS.128 [R20+0x1100], desc[UR8][R24.64+0x100], !P2 ;  /* 0x0110010018147fae */ /* 0x0005e8000d181808 */
[----:B------:R-:W0:Y:S01]  /*05c0*/  LDGDEPBAR ;  /* 0x00000000000079af */ /* 0x000e220000000000 */
[----:B------:R-:W-:-:S04]  /*05d0*/  DEPBAR.LE SB0, 0x1 ;  /* 0x000080400000791a */ /* 0x000fc80000000000 */
[----:B------:R-:W-:Y:S06]  /*05e0*/  BAR.SYNC.DEFER_BLOCKING 0x0 ;  /* 0x0000000000007b1d */ /* 0x000fec0000010000 */
[----:B------:R-:W3:Y:S04]  /*05f0*/  LDS.128 R12, [R20] ;  /* 0x00000000140c7984 */ /* 0x000ee80000000c00 */
[----:B------:R-:W-:Y:S01]  /*0600*/  STS [R28+0x4080], R17 ;  /* 0x004080111c007388 */ /* 0x000fe20000000800 */
[----:B---3--:R-:W-:-:S02]  /*0610*/  HADD2.F32 R21, -RZ, R12.H0_H0 ;  /* 0x2000000cff157230 */ /* 0x008fc40000004100 */
[----:B-1----:R-:W-:Y:S02]  /*0620*/  HADD2.F32 R22, -RZ, R12.H1_H1 ;  /* 0x3000000cff167230 */ /* 0x002fe40000004100 */
[----:B------:R-:W-:Y:S02]  /*0630*/  HADD2.F32 R23, -RZ, R13.H0_H0 ;  /* 0x2000000dff177230 */ /* 0x000fe40000004100 */
[----:B------:R-:W-:Y:S01]  /*0640*/  FFMA R12, R0, R21, RZ ;  /* 0x00000015000c7223 */ /* 0x000fe200000000ff */
[----:B------:R-:W-:Y:S02]  /*0650*/  HADD2.F32 R21, -RZ, R5.H0_H0 ;  /* 0x20000005ff157230 */ /* 0x000fe40000004100 */
[----:B--2---:R-:W-:Y:S02]  /*0660*/  HADD2.F32 R24, -RZ, R13.H1_H1 ;  /* 0x3000000dff187230 */ /* 0x004fe40000004100 */
[----:B------:R-:W-:Y:S01]  /*0670*/  FFMA R12, R19, R22, R12 ;  /* 0x00000016130c7223 */ /* 0x000fe2000000000c */
[----:B------:R-:W-:-:S02]  /*0680*/  HADD2.F32 R22, -RZ, R5.H1_H1 ;  /* 0x30000005ff167230 */ /* 0x000fc40000004100 */
[----:B------:R-:W-:Y:S02]  /*0690*/  HADD2.F32 R25, -RZ, R14.H0_H0 ;  /* 0x2000000eff197230 */ /* 0x000fe40000004100 */
[----:B------:R-:W-:Y:S01]  /*06a0*/  FFMA R13, R21, R23, R12 ;  /* 0x00000017150d7223 */ /* 0x000fe2000000000c */
[----:B------:R-:W-:Y:S02]  /*06b0*/  HADD2.F32 R23, -RZ, R6.H0_H0 ;  /* 0x20000006ff177230 */ /* 0x000fe40000004100 */
[----:B------:R-:W-:Y:S02]  /*06c0*/  HADD2.F32 R14, -RZ, R14.H1_H1 ;  /* 0x3000000eff0e7230 */ /* 0x000fe40000004100 */
[----:B------:R-:W-:Y:S01]  /*06d0*/  FFMA R12, R22, R24, R13 ;  /* 0x00000018160c7223 */ /* 0x000fe2000000000d */
[----:B------:R-:W-:-:S03]  /*06e0*/  HADD2.F32 R24, -RZ, R6.H1_H1 ;  /* 0x30000006ff187230 */ /* 0x000fc60000004100 */
[----:B------:R-:W-:Y:S01]  /*06f0*/  FFMA R13, R23, R25, R12 ;  /* 0x00000019170d7223 */ /* 0x000fe2000000000c */
[----:B------:R-:W-:Y:S02]  /*0700*/  HADD2.F32 R25, -RZ, R7.H0_H0 ;  /* 0x20000007ff197230 */ /* 0x000fe40000004100 */
[--C-:B------:R-:W-:Y:S02]  /*0710*/  HADD2.F32 R12, -RZ, R15.reuse.H0_H0 ;  /* 0x2000000fff0c7230 */ /* 0x100fe40000004100 */
        /* <DEDUP_REMOVED lines=20> */
[--C-:B------:R-:W-:Y:S02]  /*0860*/  HADD2.F32 R27, -RZ, R14.reuse.H0_H0 ;  /* 0x2000000eff1b7230 */ /* 0x100fe40000004100 */
[----:B------:R-:W-:Y:S02]  /*0870*/  HADD2.F32 R14, -RZ, R14.H1_H1 ;  /* 0x3000000eff0e7230 */ /* 0x000fe40000004100 */
[----:B------:R-:W-:-:S04]  /*0880*/  FFMA R29, R21, R29, R12 ;  /* 0x0000001d151d7223 */ /* 0x000fc8000000000c */
[----:B------:R-:W-:-:S04]  /*0890*/  FFMA R12, R22, R13, R29 ;  /* 0x0000000d160c7223 */ /* 0x000fc8000000001d */
[----:B------:R-:W-:Y:S01]  /*08a0*/  FFMA R27, R23, R27, R12 ;  /* 0x0000001b171b7223 */ /* 0x000fe2000000000c */
[--C-:B------:R-:W-:Y:S02]  /*08b0*/  HADD2.F32 R12, -RZ, R15.reuse.H0_H0 ;  /* 0x2000000fff0c7230 */ /* 0x100fe40000004100 */
[----:B------:R-:W-:Y:S02]  /*08c0*/  HADD2.F32 R15, -RZ, R15.H1_H1 ;  /* 0x3000000fff0f7230 */ /* 0x000fe40000004100 */
[----:B------:R-:W-:Y:S01]  /*08d0*/  FFMA R14, R24, R14, R27 ;  /* 0x0000000e180e7223 */ /* 0x000fe2000000001b */
[----:B------:R-:W-:-:S03]  /*08e0*/  IADD3 R27, PT, PT, R17, 0x1, RZ ;  /* 0x00000001111b7810 */ /* 0x000fc60007ffe0ff */
[----:B------:R-:W-:Y:S02]  /*08f0*/  FFMA R13, R25, R12, R14 ;  /* 0x0000000c190d7223 */ /* 0x000fe4000000000e */
[----:B------:R-:W-:Y:S02]  /*0900*/  STS [R28+0x4084], R27 ;  /* 0x0040841b1c007388 */ /* 0x000fe40000000800 */
        /* <DEDUP_REMOVED lines=10> */
[----:B------:R-:W-:-:S04]  /*09b0*/  DEPBAR.LE SB0, 0x0 ;  /* 0x000080000000791a */ /* 0x000fc80000000000 */
[----:B------:R-:W-:Y:S06]  /*09c0*/  BAR.SYNC.DEFER_BLOCKING 0x0 ;  /* 0x0000000000007b1d */ /* 0x000fec0000010000 */
[----:B------:R-:W1:Y:S02]  /*09d0*/  LDS.128 R12, [R20+0x1000] ;  /* 0x00100000140c7984 */ /* 0x000e640000000c00 */
[--C-:B-1----:R-:W-:Y:S02]  /*09e0*/  HADD2.F32 R33, -RZ, R12.reuse.H0_H0 ;  /* 0x2000000cff217230 */ /* 0x102fe40000004100 */
[----:B------:R-:W-:-:S02]  /*09f0*/  HADD2.F32 R29, -RZ, R12.H1_H1 ;  /* 0x3000000cff1d7230 */ /* 0x000fc40000004100 */
[--C-:B------:R-:W-:Y:S02]  /*0a00*/  HADD2.F32 R30, -RZ, R13.reuse.H0_H0 ;  /* 0x2000000dff1e7230 */ /* 0x100fe40000004100 */
[----:B------:R-:W-:Y:S01]  /*0a10*/  FFMA R12, R0, R33, RZ ;  /* 0x00000021000c7223 */ /* 0x000fe200000000ff */
[--C-:B------:R-:W-:Y:S02]  /*0a20*/  HADD2.F32 R27, -RZ, R14.reuse.H0_H0 ;  /* 0x2000000eff1b7230 */ /* 0x100fe40000004100 */
[----:B------:R-:W-:Y:S02]  /*0a30*/  HADD2.F32 R14, -RZ, R14.H1_H1 ;  /* 0x3000000eff0e7230 */ /* 0x000fe40000004100 */
[----:B------:R-:W-:Y:S01]  /*0a40*/  FFMA R12, R19, R29, R12 ;  /* 0x0000001d130c7223 */ /* 0x000fe2000000000c */
[----:B------:R-:W-:-:S03]  /*0a50*/  HADD2.F32 R29, -RZ, R13.H1_H1 ;  /* 0x3000000dff1d7230 */ /* 0x000fc60000004100 */
[----:B------:R-:W-:-:S04]  /*0a60*/  FFMA R13, R21, R30, R12 ;  /* 0x0000001e150d7223 */ /* 0x000fc8000000000c */
[----:B------:R-:W-:-:S04]  /*0a70*/  FFMA R12, R22, R29, R13 ;  /* 0x0000001d160c7223 */ /* 0x000fc8000000000d */
[----:B------:R-:W-:Y:S01]  /*0a80*/  FFMA R27, R23, R27, R12 ;  /* 0x0000001b171b7223 */ /* 0x000fe2000000000c */
[--C-:B------:R-:W-:Y:S02]  /*0a90*/  HADD2.F32 R12, -RZ, R15.reuse.H0_H0 ;  /* 0x2000000fff0c7230 */ /* 0x100fe40000004100 */
[----:B------:R-:W-:Y:S02]  /*0aa0*/  HADD2.F32 R15, -RZ, R15.H1_H1 ;  /* 0x3000000fff0f7230 */ /* 0x000fe40000004100 */
[----:B------:R-:W-:Y:S01]  /*0ab0*/  FFMA R14, R24, R14, R27 ;  /* 0x0000000e180e7223 */ /* 0x000fe2000000001b */
[C---:B------:R-:W-:Y:S02]  /*0ac0*/  IADD3 R27, PT, PT, R17.reuse, 0x10, RZ ;  /* 0x00000010111b7810 */ /* 0x040fe40007ffe0ff */
[----:B------:R-:W-:Y:S01]  /*0ad0*/  IADD3 R17, PT, PT, R17, 0x11, RZ ;  /* 0x0000001111117810 */ /* 0x000fe20007ffe0ff */
        /* <DEDUP_REMOVED lines=39> */
[----:B------:R-:W-:Y:S06]  /*0d50*/  BAR.SYNC.DEFER_BLOCKING 0x0 ;  /* 0x0000000000007b1d */ /* 0x000fec0000010000 */
[----:B------:R-:W-:Y:S05]  /*0d60*/  @P0 BRA `(.L_x_280) ;  /* 0x0000000800700947 */ /* 0x000fea0003800000 */
[----:B------:R-:W-:Y:S01]  /*0d70*/  LEA R18, R54, R18, 0x2 ;  /* 0x0000001236127211 */ /* 0x000fe200078e10ff */
[----:B------:R-:W-:Y:S01]  /*0d80*/  UMOV UR4, 0xffffffff ;  /* 0xffffffff00047882 */ /* 0x000fe20000000000 */
[----:B------:R-:W-:-:S03]  /*0d90*/  ISETP.NE.AND P0, PT, R3, RZ, PT ;  /* 0x000000ff0300720c */ /* 0x000fc60003f05270 */
[----:B------:R2:W3:Y:S04]  /*0da0*/  LDS R17, [R18+0x4000] ;  /* 0x0040000012117984 */ /* 0x0004e80000000800 */
[----:B------:R2:W4:Y:S01]  /*0db0*/  LDS R0, [R18+0x4080] ;  /* 0x0040800012007984 */ /* 0x0005220000000800 */
[----:B------:R-:W-:Y:S05]  /*0dc0*/  BRA.DIV UR4, `(.L_x_281) ;  /* 0x000000be04d47947 */ /* 0x000fea000b800000 */
[----:B---3--:R-:W3:Y:S04]  /*0dd0*/  SHFL.BFLY PT, R20, R17, 0x10, 0x1f ;  /* 0x0e001f0011147f89 */ /* 0x008ee800000e0000 */
[----:B----4-:R-:W4:Y:S01]  /*0de0*/  SHFL.BFLY PT, R15, R0, 0x10, 0x1f ;  /* 0x0e001f00000f7f89 */ /* 0x010f2200000e0000 */
[----:B---3--:R-:W-:-:S04]  /*0df0*/  FSETP.GEU.AND P1, PT, R17, R20, PT ;  /* 0x000000141100720b */ /* 0x008fc80003f2e000 */
[----:B------:R-:W-:Y:S02]  /*0e00*/  FSEL R20, R20, R17, !P1 ;  /* 0x0000001114147208 */ /* 0x000fe40004800000 */
[----:B----4-:R-:W-:-:S03]  /*0e10*/  SEL R15, R15, R0, !P1 ;  /* 0x000000000f0f7207 */ /* 0x010fc60004800000 */
[----:B-1----:R-:W1:Y:S04]  /*0e20*/  SHFL.BFLY PT, R19, R20, 0x8, 0x1f ;  /* 0x0d001f0014137f89 */ /* 0x002e6800000e0000 */
[----:B------:R-:W3:Y:S01]  /*0e30*/  SHFL.BFLY PT, R22, R15, 0x8, 0x1f ;  /* 0x0d001f000f167f89 */ /* 0x000ee200000e0000 */
[----:B-1----:R-:W-:-:S04]  /*0e40*/  FSETP.GEU.AND P1, PT, R20, R19, PT ;  /* 0x000000131400720b */ /* 0x002fc80003f2e000 */
[----:B------:R-:W-:Y:S02]  /*0e50*/  FSEL R19, R19, R20, !P1 ;  /* 0x0000001413137208 */ /* 0x000fe40004800000 */
[----:B---3--:R-:W-:-:S03]  /*0e60*/  SEL R22, R22, R15, !P1 ;  /* 0x0000000f16167207 */ /* 0x008fc60004800000 */
[----:B------:R-:W1:Y:S04]  /*0e70*/  SHFL.BFLY PT, R24, R19, 0x4, 0x1f ;  /* 0x0c801f0013187f89 */ /* 0x000e6800000e0000 */
        /* <DEDUP_REMOVED lines=12> */
[----:B---3--:R-:W-:-:S05]  /*0f40*/  SEL R14, R14, R20, !P1 ;  /* 0x000000140e0e7207 */ /* 0x008fca0004800000 */
[----:B------:R-:W1:Y:S02]  /*0f50*/  SHFL.IDX PT, R15, R14, RZ, 0x1f ;  /* 0x00001fff0e0f7589 */ /* 0x000e6400000e0000 */
[----:B-1----:R-:W-:-:S04]  /*0f60*/  ISETP.NE.AND P1, PT, R0, R15, PT ;  /* 0x0000000f0000720c */ /* 0x002fc80003f25270 */
[----:B------:R-:W-:Y:S02]  /*0f70*/  FSEL R19, R17, -INF , P1 ;  /* 0xff80000011137808 */ /* 0x000fe40000800000 */
[----:B------:R-:W-:Y:S04]  /*0f80*/  SHFL.BFLY PT, R17, R0, 0x10, 0x1f ;  /* 0x0e001f0000117f89 */ /* 0x000fe800000e0000 */
[----:B------:R-:W1:Y:S02]  /*0f90*/  SHFL.BFLY PT, R22, R19, 0x10, 0x1f ;  /* 0x0e001f0013167f89 */ /* 0x000e6400000e0000 */
[----:B-1----:R-:W-:-:S04]  /*0fa0*/  FSETP.GEU.AND P1, PT, R19, R22, PT ;  /* 0x000000161300720b */ /* 0x002fc80003f2e000 */
[----:B------:R-:W-:Y:S02]  /*0fb0*/  FSEL R22, R22, R19, !P1 ;  /* 0x0000001316167208 */ /* 0x000fe40004800000 */
[----:B------:R-:W-:-:S03]  /*0fc0*/  SEL R17, R17, R0, !P1 ;  /* 0x0000000011117207 */ /* 0x000fc60004800000 */
        /* <DEDUP_REMOVED lines=9> */
[----:B---3--:R-:W-:Y:S01]  /*1060*/  SEL R23, R23, R20, !P1 ;  /* 0x0000001417177207 */ /* 0x008fe20004800000 */
[----:B------:R-:W-:Y:S04]  /*1070*/  SHFL.BFLY PT, R21, R0, 0x10, 0x1f ;  /* 0x0e001f0000157f89 */ /* 0x000fe800000e0000 */
        /* <DEDUP_REMOVED lines=11> */
[----:B------:R-:W-:-:S05]  /*1130*/  FSEL R19, R19, -INF , P1 ;  /* 0xff80000013137808 */ /* 0x000fca0000800000 */
        /* <DEDUP_REMOVED lines=49> */
[----:B-1----:R-:W-:Y:S02]  /*1450*/  FSETP.GEU.AND P1, PT, R29, R26, PT ;  /* 0x0000001a1d00720b */ /* 0x002fe40003f2e000 */
[----:B------:R-:W-:Y:S02]  /*1460*/  @!P0 LEA R26, R9, R10, 0x18 ;  /* 0x0000000a091a8211 */ /* 0x000fe400078ec0ff */
[----:B---3--:R-:W-:-:S03]  /*1470*/  SEL R14, R14, R22, !P1 ;  /* 0x000000160e0e7207 */ /* 0x008fc60004800000 */
[----:B------:R-:W-:Y:S04]  /*1480*/  @!P0 STS [R26+0x808], R15 ;  /* 0x0008080f1a008388 */ /* 0x000fe80000000800 */
        /* <DEDUP_REMOVED lines=16> */
[----:B---3--:R-:W-:Y:S02]  /*1590*/  SEL R19, R19, R22, !P1 ;  /* 0x0000001613137207 */ /* 0x008fe40004800000 */
[----:B------:R-:W-:Y:S01]  /*15a0*/  @!P0 LEA R22, R9, R10, 0x18 ;  /* 0x0000000a09168211 */ /* 0x000fe200078ec0ff */
[----:B------:R-:W1:Y:S01]  /*15b0*/  SHFL.BFLY PT, R29, R24, 0x2, 0x1f ;  /* 0x0c401f00181d7f89 */ /* 0x000e6200000e0000 */
[----:B------:R-:W-:-:S03]  /*15c0*/  NOP ;  /* 0x0000000000007918 */ /* 0x000fc60000000000 */
[----:B------:R-:W3:Y:S04]  /*15d0*/  SHFL.BFLY PT, R14, R19, 0x2, 0x1f ;  /* 0x0c401f00130e7f89 */ /* 0x000ee800000e0000 */
[----:B------:R-:W-:Y:S01]  /*15e0*/  @!P0 STS [R22+0x80c], R17 ;  /* 0x00080c1116008388 */ /* 0x000fe20000000800 */
[----:B-1----:R-:W-:-:S04]  /*15f0*/  FSETP.GEU.AND P1, PT, R24, R29, PT ;  /* 0x0000001d1800720b */ /* 0x002fc80003f2e000 */
[----:B------:R-:W-:Y:S02]  /*1600*/  FSEL R29, R29, R24, !P1 ;  /* 0x000000181d1d7208 */ /* 0x000fe40004800000 */
[----:B------:R-:W-:Y:S01]  /*1610*/  @!P0 LEA R24, R9, R10, 0x18 ;  /* 0x0000000a09188211 */ /* 0x000fe200078ec0ff */
[----:B------:R-:W-:Y:S01]  /*1620*/  NOP ;  /* 0x0000000000007918 */ /* 0x000fe20000000000 */
[----:B---3--:R-:W-:Y:S01]  /*1630*/  SEL R0, R14, R19, !P1 ;  /* 0x000000130e007207 */ /* 0x008fe20004800000 */
[----:B------:R-:W1:Y:S04]  /*1640*/  SHFL.BFLY PT, R20, R29, 0x1, 0x1f ;  /* 0x0c201f001d147f89 */ /* 0x000e6800000e0000 */
[----:B------:R-:W3:Y:S01]  /*1650*/  SHFL.BFLY PT, R14, R0, 0x1, 0x1f ;  /* 0x0c201f00000e7f89 */ /* 0x000ee200000e0000 */
[----:B-1----:R-:W-:-:S02]  /*1660*/  FSETP.GEU.AND P1, PT, R29, R20, PT ;  /* 0x000000141d00720b */ /* 0x002fc40003f2e000 */
[----:B------:R-:W-:Y:S02]  /*1670*/  @!P0 LEA R20, R9, R10, 0x18 ;  /* 0x0000000a09148211 */ /* 0x000fe400078ec0ff */
[----:B---3--:R-:W-:-:S03]  /*1680*/  SEL R14, R14, R0, !P1 ;  /* 0x000000000e0e7207 */ /* 0x008fc60004800000 */
[----:B------:R1:W-:Y:S01]  /*1690*/  @!P0 STS [R20+0x810], R21 ;  /* 0x0008101514008388 */ /* 0x0003e20000000800 */
[----:B------:R-:W-:-:S03]  /*16a0*/  NOP ;  /* 0x0000000000007918 */ /* 0x000fc60000000000 */
[----:B------:R-:W3:Y:S04]  /*16b0*/  SHFL.IDX PT, R14, R14, RZ, 0x1f ;  /* 0x00001fff0e0e7589 */ /* 0x000ee800000e0000 */
[----:B------:R1:W-:Y:S01]  /*16c0*/  @!P0 STS [R24+0x814], R23 ;  /* 0x0008141718008388 */ /* 0x0003e20000000800 */
[----:B------:R-:W-:Y:S01]  /*16d0*/  NOP ;  /* 0x0000000000007918 */ /* 0x000fe20000000000 */
.L_x_473:
[----:B------:R-:W-:Y:S01]  /*16e0*/  @!P0 LEA R3, R9, R10, 0x18 ;  /* 0x0000000a09038211 */ /* 0x000fe200078ec0ff */
[----:B------:R-:W-:-:S04]  /*16f0*/  UMOV UR4, 0xffffffff ;  /* 0xffffffff00047882 */ /* 0x000fc80000000000 */
[----:B---3--:R3:W-:Y:S01]  /*1700*/  @!P0 STS [R3+0x818], R14 ;  /* 0x0008180e03008388 */ /* 0x0087e20000000800 */
[----:B------:R-:W-:Y:S05]  /*1710*/  BRA.DIV UR4, `(.L_x_282) ;  /* 0x000000ce049c7947 */ /* 0x000fea000b800000 */
[----:B------:R-:W-:Y:S01]  /*1720*/  NOP ;  /* 0x0000000000007918 */ /* 0x000fe20000000000 */
.L_x_280:
[----:B------:R-:W-:Y:S05]  /*1730*/  WARPSYNC.ALL ;  /* 0x0000000000007948 */ /* 0x000fea0003800000 */
[----:B------:R-:W-:Y:S06]  /*1740*/  BAR.SYNC.DEFER_BLOCKING 0x0 ;  /* 0x0000000000007b1d */ /* 0x000fec0000010000 */
.L_x_279:
[----:B------:R-:W-:Y:S01]  /*1750*/  ISETP.NE.AND P0, PT, R54, RZ, PT ;  /* 0x000000ff3600720c */ /* 0x000fe20003f05270 */
[----:B------:R-:W-:Y:S01]  /*1760*/  @!PT LDS RZ, [RZ] ;  /* 0x00000000fffff984 */ /* 0x000fe20000000800 */
[----:B------:R-:W-:Y:S01]  /*1770*/  @!PT LDS RZ, [RZ] ;  /* 0x00000000fffff984 */ /* 0x000fe20000000800 */
[----:B------:R-:W-:Y:S01]  /*1780*/  @!PT LDS RZ, [RZ] ;  /* 0x00000000fffff984 */ /* 0x000fe20000000800 */
[----:B------:R-:W-:Y:S01]  /*1790*/  @!PT LDS RZ, [RZ] ;  /* 0x00000000fffff984 */ /* 0x000fe20000000800 */
[----:B------:R-:W-:Y:S06]  /*17a0*/  MEMBAR.ALL.GPU ;  /* 0x0000000000007992 */ /* 0x000fec000000a000 */
[----:B------:R-:W-:-:S00]  /*17b0*/  ERRBAR ;  /* 0x00000000000079ab */ /* 0x000fc00000000000 */
[----:B------:R-:W-:Y:S08]  /*17c0*/  CGAERRBAR ;  /* 0x00000000000075ab */ /* 0x000ff00000000000 */
[----:B------:R-:W-:Y:S01]  /*17d0*/  UCGABAR_ARV ;  /* 0x00000000000079c7 */ /* 0x000fe20008000000 */
[----:B------:R-:W-:-:S05]  /*17e0*/  MOV R10, 0x400 ;  /* 0x00000400000a7802 */ /* 0x000fca0000000f00 */
[----:B------:R-:W-:Y:S01]  /*17f0*/  UCGABAR_WAIT ;  /* 0x0000000000007dc7 */ /* 0x000fe20008000000 */
[----:B------:R-:W-:Y:S01]  /*1800*/  CCTL.IVALL ;  /* 0x00000000ff00798f */ /* 0x000fe20002000000 */
[----:B-12---:R-:W1:Y:S01]  /*1810*/  LDC.64 R18, c[0x0][0x388] ;  /* 0x0000e200ff127b82 */ /* 0x006e620000000a00 */
[----:B---3--:R-:W2:Y:S01]  /*1820*/  @!P0 S2R R3, SR_SWINHI ;  /* 0x0000000000038919 */ /* 0x008ea20000002f00 */
[----:B------:R-:W-:-:S05]  /*1830*/  @!P0 VIADD R0, R10, 0x808 ;  /* 0x000008080a008836 */ /* 0x000fca0000000000 */
[----:B------:R-:W-:-:S04]  /*1840*/  @!P0 LEA R0, R9, R0, 0x18 ;  /* 0x0000000009008211 */ /* 0x000fc800078ec0ff */
[----:B------:R-:W-:Y:S02]  /*1850*/  @!P0 MOV R12, R0 ;  /* 0x00000000000c8202 */ /* 0x000fe40000000f00 */
[----:B--2---:R-:W-:Y:S02]  /*1860*/  @!P0 MOV R13, R3 ;  /* 0x00000003000d8202 */ /* 0x004fe40000000f00 */
[----:B------:R-:W-:Y:S02]  /*1870*/  @!P0 PRMT R12, RZ, 0x654, R12 ;  /* 0x00000654ff0c8816 */ /* 0x000fe4000000000c */
[----:B------:R-:W-:-:S03]  /*1880*/  @!P0 MOV R13, R13 ;  /* 0x0000000d000d8202 */ /* 0x000fc60000000f00 */
[----:B------:R-:W-:-:S06]  /*1890*/  @!P0 IMAD.WIDE.U32 R12, R9, 0x4, R12 ;  /* 0x00000004090c8825 */ /* 0x000fcc00078e000c */
[----:B------:R-:W2:Y:S01]  /*18a0*/  @!P0 LD.E R12, desc[UR8][R12.64] ;  /* 0x000000080c0c8980 */ /* 0x000ea2000c101900 */
[----:B------:R-:W-:Y:S01]  /*18b0*/  LEA R3, R9, R10, 0x18 ;  /* 0x0000000a09037211 */ /* 0x000fe200078ec0ff */
[----:B------:R-:W-:Y:S01]  /*18c0*/  HFMA2 R20, -RZ, RZ, 0, 5.9604644775390625e-08 ;  /* 0x00000001ff147431 */ /* 0x000fe200000001ff */
[----:B------:R-:W-:Y:S02]  /*18d0*/  SHF.L.U32 R23, R8, 0x7, RZ ;  /* 0x0000000708177819 */ /* 0x000fe400000006ff */
[----:B------:R-:W-:Y:S02]  /*18e0*/  IADD3 R10, PT, PT, R10, 0x1c20, RZ ;  /* 0x00001c200a0a7810 */ /* 0x000fe40007ffe0ff */
[----:B------:R-:W-:Y:S02]  /*18f0*/  LOP3.LUT R0, R23, R16, RZ, 0xfc, !PT ;  /* 0x0000001017007212 */ /* 0x000fe400078efcff */
[----:B------:R-:W-:Y:S01]  /*1900*/  LEA R9, R9, R10, 0x18 ;  /* 0x0000000a09097211 */ /* 0x000fe200078ec0ff */
[----:B-----5:R-:W-:-:S03]  /*1910*/  HADD2.F32 R10, -RZ, R4.H0_H0 ;  /* 0x20000004ff0a7230 */ /* 0x020fc60000004100 */
[----:B------:R-:W-:Y:S01]  /*1920*/  LEA R17, R0, R9, 0x1 ;  /* 0x0000000900117211 */ /* 0x000fe200078e08ff */
[----:B------:R-:W-:Y:S02]  /*1930*/  HADD2.F32 R0, -RZ, R4.H1_H1 ;  /* 0x30000004ff007230 */ /* 0x000fe40000004100 */
[----:B------:R-:W-:Y:S01]  /*1940*/  HADD2.F32 R4, -RZ, R6.H0_H0 ;  /* 0x20000006ff047230 */ /* 0x000fe20000004100 */
[----:B--2---:R-:W-:Y:S01]  /*1950*/  @!P0 STS [R3+0x81c], R12 ;  /* 0x00081c0c03008388 */ /* 0x004fe20000000800 */
[----:B------:R-:W-:Y:S06]  /*1960*/  BAR.SYNC.DEFER_BLOCKING 0x0 ;  /* 0x0000000000007b1d */ /* 0x000fec0000010000 */
[----:B------:R2:W3:Y:S02]  /*1970*/  LDS R37, [R3+0x81c] ;  /* 0x00081c0003257984 */ /* 0x0004e40000000800 */
[----:B--2---:R-:W-:-:S02]  /*1980*/  HADD2.F32 R3, -RZ, R5.H1_H1 ;  /* 0x30000005ff037230 */ /* 0x004fc40000004100 */
[----:B---3--:R-:W-:-:S05]  /*1990*/  IMAD R21, R37, 0x500, R8 ;  /* 0x0000050025157824 */ /* 0x008fca00078e0208 */
[----:B------:R-:W-:Y:S01]  /*19a0*/  LEA R21, R21, R2, 0xc ;  /* 0x0000000215157211 */ /* 0x000fe200078e60ff */
[----:B------:R-:W-:Y:S02]  /*19b0*/  HADD2.F32 R2, -RZ, R5.H0_H0 ;  /* 0x20000005ff027230 */ /* 0x000fe40000004100 */
[----:B------:R-:W-:Y:S02]  /*19c0*/  HADD2.F32 R5, -RZ, R6.H1_H1 ;  /* 0x30000006ff057230 */ /* 0x000fe40000004100 */
[----:B-1----:R-:W-:-:S04]  /*19d0*/  IMAD.WIDE R14, R21, 0x2, R18 ;  /* 0x00000002150e7825 */ /* 0x002fc800078e0212 */
[--C-:B------:R-:W-:Y:S01]  /*19e0*/  HADD2.F32 R6, -RZ, R7.reuse.H0_H0 ;  /* 0x20000007ff067230 */ /* 0x100fe20000004100 */
[C---:B------:R-:W-:Y:S01]  /*19f0*/  IADD3 R12, P0, PT, R14.reuse, 0x2000, RZ ;  /* 0x000020000e0c7810 */ /* 0x040fe20007f1e0ff */
[----:B------:R-:W-:Y:S01]  /*1a00*/  @!PT LDS RZ, [RZ] ;  /* 0x00000000fffff984 */ /* 0x000fe20000000800 */
[----:B------:R-:W-:Y:S01]  /*1a10*/  @!PT LDS RZ, [RZ] ;  /* 0x00000000fffff984 */ /* 0x000fe20000000800 */
[----:B------:R-:W-:Y:S01]  /*1a20*/  @!PT LDS RZ, [RZ] ;  /* 0x00000000fffff984 */ /* 0x000fe20000000800 */
[----:B------:R1:W-:Y:S01]  /*1a30*/  LDGSTS.E.BYPASS.128 [R17], desc[UR8][R14.64] ;  /* 0x000000000e117fae */ /* 0x0003e2000b981808 */
[C---:B------:R-:W-:Y:S01]  /*1a40*/  IADD3 R24, P1, PT, R14.reuse, 0x4000, RZ ;  /* 0x000040000e187810 */ /* 0x040fe20007f3e0ff */
[----:B------:R-:W-:Y:S01]  /*1a50*/  HADD2.F32 R7, -RZ, R7.H1_H1 ;  /* 0x30000007ff077230 */ /* 0x000fe20000004100 */
[----:B------:R-:W-:Y:S01]  /*1a60*/  IADD3 R26, P2, PT, R14, 0x6000, RZ ;  /* 0x000060000e1a7810 */ /* 0x000fe20007f5e0ff */
[----:B------:R-:W-:Y:S01]  /*1a70*/  IMAD.X R13, RZ, RZ, R15, P0 ;  /* 0x000000ffff0d7224 */ /* 0x000fe200000e060f */
[-C--:B------:R-:W-:Y:S02]  /*1a80*/  IADD3.X R25, PT, PT, RZ, R15.reuse, RZ, P1, !PT ;  /* 0x0000000fff197210 */ /* 0x080fe40000ffe4ff */
[----:B------:R-:W-:Y:S02]  /*1a90*/  IADD3.X R27, PT, PT, RZ, R15, RZ, P2, !PT ;  /* 0x0000000fff1b7210 */ /* 0x000fe400017fe4ff */
[----:B------:R1:W-:Y:S04]  /*1aa0*/  LDGSTS.E.BYPASS.128 [R17+0x100], desc[UR8][R12.64] ;  /* 0x001000000c117fae */ /* 0x0003e8000b981808 */
[----:B------:R1:W-:Y:S04]  /*1ab0*/  LDGSTS.E.BYPASS.128 [R17+0x200], desc[UR8][R24.64] ;  /* 0x0020000018117fae */ /* 0x0003e8000b981808 */
[----:B------:R1:W-:Y:S04]  /*1ac0*/  LDGSTS.E.BYPASS.128 [R17+0x300], desc[UR8][R26.64] ;  /* 0x003000001a117fae */ /* 0x0003e8000b981808 */
[----:B------:R-:W0:Y:S02]  /*1ad0*/  LDGDEPBAR ;  /* 0x00000000000079af */ /* 0x000e240000000000 */
.L_x_283:
[C---:B-1----:R-:W-:Y:S01]  /*1ae0*/  SHF.L.U32 R12, R20.reuse, 0xc, RZ ;  /* 0x0000000c140c7819 */ /* 0x042fe200000006ff */
[C---:B------:R-:W-:Y:S02]  /*1af0*/  IMAD R13, R20.reuse, 0x20000, R21 ;  /* 0x00020000140d7824 */ /* 0x040fe400078e0215 */
[----:B------:R-:W-:Y:S01]  /*1b00*/  VIADD R31, R20, 0xffffffff ;  /* 0xffffffff141f7836 */ /* 0x000fe20000000000 */
[----:B------:R-:W-:Y:S01]  /*1b10*/  LOP3.LUT R14, R12, 0x1000, RZ, 0xc0, !PT ;  /* 0x000010000c0e7812 */ /* 0x000fe200078ec0ff */
[----:B------:R-:W-:Y:S01]  /*1b20*/  IMAD.WIDE R12, R13, 0x2, R18 ;  /* 0x000000020d0c7825 */ /* 0x000fe200078e0212 */
[----:B------:R-:W-:Y:S02]  /*1b30*/  IADD3 R20, PT, PT, R20, 0x1, RZ ;  /* 0x0000000114147810 */ /* 0x000fe40007ffe0ff */
[----:B--2---:R-:W-:Y:S02]  /*1b40*/  IADD3 R22, PT, PT, R16, R14, R23 ;  /* 0x0000000e10167210 */ /* 0x004fe40007ffe017 */
[----:B------:R-:W-:-:S02]  /*1b50*/  IADD3 R14, P0, PT, R12, 0x2000, RZ ;  /* 0x000020000c0e7810 */ /* 0x000fc40007f1e0ff */
[C---:B------:R-:W-:Y:S02]  /*1b60*/  IADD3 R24, P1, PT, R12.reuse, 0x4000, RZ ;  /* 0x000040000c187810 */ /* 0x040fe40007f3e0ff */
[----:B------:R-:W-:Y:S02]  /*1b70*/  IADD3 R26, P2, PT, R12, 0x6000, RZ ;  /* 0x000060000c1a7810 */ /* 0x000fe40007f5e0ff */
[----:B------:R-:W-:Y:S02]  /*1b80*/  LEA R29, R22, R9, 0x1 ;  /* 0x00000009161d7211 */ /* 0x000fe400078e08ff */
[-C--:B------:R-:W-:Y:S02]  /*1b90*/  IADD3.X R15, PT, PT, RZ, R13.reuse, RZ, P0, !PT ;  /* 0x0000000dff0f7210 */ /* 0x080fe400007fe4ff */
[-C--:B------:R-:W-:Y:S01]  /*1ba0*/  IADD3.X R25, PT, PT, RZ, R13.reuse, RZ, P1, !PT ;  /* 0x0000000dff197210 */ /* 0x080fe20000ffe4ff */
[----:B------:R-:W-:Y:S01]  /*1bb0*/  @!PT LDS RZ, [RZ] ;  /* 0x00000000fffff984 */ /* 0x000fe20000000800 */
[----:B------:R-:W-:Y:S01]  /*1bc0*/  @!PT LDS RZ, [RZ] ;  /* 0x00000000fffff984 */ /* 0x000fe20000000800 */
[----:B------:R-:W-:Y:S01]  /*1bd0*/  @!PT LDS RZ, [RZ] ;  /* 0x00000000fffff984 */ /* 0x000fe20000000800 */
[----:B------:R-:W-:Y:S01]  /*1be0*/  LDGSTS.E.BYPASS.128 [R29], desc[UR8][R12.64] ;  /* 0x000000000c1d7fae */ /* 0x000fe2000b981808 */
[----:B------:R-:W-:-:S02]  /*1bf0*/  IADD3.X R27, PT, PT, RZ, R13, RZ, P2, !PT ;  /* 0x0000000dff1b7210 */ /* 0x000fc400017fe4ff */
[----:B------:R-:W-:Y:S01]  /*1c00*/  SHF.L.U32 R22, R31, 0xc, RZ ;  /* 0x0000000c1f167819 */ /* 0x000fe200000006ff */
[----:B------:R1:W-:Y:S01]  /*1c10*/  LDGSTS.E.BYPASS.128 [R29+0x100], desc[UR8][R14.64] ;  /* 0x001000000e1d7fae */ /* 0x0003e2000b981808 */
[----:B------:R-:W-:Y:S02]  /*1c20*/  ISETP.NE.AND P0, PT, R20, 0x28, PT ;  /* 0x000000281400780c */ /* 0x000fe40003f05270 */
[----:B------:R-:W-:Y:S01]  /*1c30*/  LOP3.LUT R22, R22, 0x1000, RZ, 0xc0, !PT ;  /* 0x0000100016167812 */ /* 0x000fe200078ec0ff */
[----:B------:R2:W-:Y:S03]  /*1c40*/  LDGSTS.E.BYPASS.128 [R29+0x200], desc[UR8][R24.64] ;  /* 0x00200000181d7fae */ /* 0x0005e6000b981808 */
[----:B------:R-:W-:Y:S01]  /*1c50*/  IADD3 R22, PT, PT, R16, R22, R23 ;  /* 0x0000001610167210 */ /* 0x000fe20007ffe017 */
        /* <DEDUP_REMOVED lines=8> */
[--C-:B------:R-:W-:Y:S02]  /*1ce0*/  HADD2.F32 R24, -RZ, R13.reuse.H0_H0 ;  /* 0x2000000dff187230 */ /* 0x100fe40000004100 */
[----:B------:R-:W-:Y:S01]  /*1cf0*/  FFMA R25, R10, R25, RZ ;  /* 0x000000190a197223 */ /* 0x000fe200000000ff */
[----:B------:R-:W-:-:S03]  /*1d00*/  HADD2.F32 R13, -RZ, R13.H1_H1 ;  /* 0x3000000dff0d7230 */ /* 0x000fc60000004100 */
        /* <DEDUP_REMOVED lines=9> */
[----:B------:R-:W-:-:S04]  /*1da0*/  FFMA R24, R6, R24, R13 ;  /* 0x0000001806187223 */ /* 0x000fc8000000000d */
[----:B------:R-:W-:Y:S01]  /*1db0*/  FFMA R15, R7, R15, R24 ;  /* 0x0000000f070f7223 */ /* 0x000fe20000000018 */
[----:B------:R-:W-:-:S04]  /*1dc0*/  LEA R24, R31, R8, 0x5 ;  /* 0x000000081f187211 */ /* 0x000fc800078e28ff */
[----:B------:R-:W3:Y:S01]  /*1dd0*/  SHFL.BFLY PT, R12, R15, 0x8, 0x1f ;  /* 0x0d001f000f0c7f89 */ /* 0x000ee200000e0000 */
[C---:B------:R-:W-:Y:S01]  /*1de0*/  LEA R25, R24.reuse, R9, 0x2 ;  /* 0x0000000918197211 */ /* 0x040fe200078e10ff */
[----:B------:R-:W-:-:S04]  /*1df0*/  VIADD R32, R24, 0x1 ;  /* 0x0000000118207836 */ /* 0x000fc80000000000 */
[----:B------:R-:W-:Y:S01]  /*1e00*/  STS [R25+0x5500], R24 ;  /* 0x0055001819007388 */ /* 0x000fe20000000800 */
        /* <DEDUP_REMOVED lines=10> */
[----:B--2---:R-:W-:-:S02]  /*1eb0*/  IADD3 R32, PT, PT, R24, 0x2, RZ ;  /* 0x0000000218207810 */ /* 0x004fc40007ffe0ff */
[----:B------:R-:W-:Y:S01]  /*1ec0*/  IADD3 R24, PT, PT, R24, 0x3, RZ ;  /* 0x0000000318187810 */ /* 0x000fe20007ffe0ff */
[--C-:B-1----:R-:W-:Y:S02]  /*1ed0*/  HADD2.F32 R29, -RZ, R12.reuse.H0_H0 ;  /* 0x2000000cff1d7230 */ /* 0x102fe40000004100 */
[----:B------:R-:W-:Y:S02]  /*1ee0*/  HADD2.F32 R12, -RZ, R12.H1_H1 ;  /* 0x3000000cff0c7230 */ /* 0x000fe40000004100 */
        /* <DEDUP_REMOVED lines=56> */
[----:B------:R-:W-:Y:S02]  /*2270*/  HADD2.F32 R13, -RZ, R13.H1_H1 ;  /* 0x3000000dff0d7230 */ /* 0x000fe40000004100 */
[----:B------:R-:W-:Y:S02]  /*2280*/  HADD2.F32 R22, -RZ, R15.H0_H0 ;  /* 0x2000000fff167230 */ /* 0x000fe40000004100 */
[----:B------:R-:W-:Y:S01]  /*2290*/  FFMA R29, R0, R12, R29 ;  /* 0x0000000c001d7223 */ /* 0x000fe2000000001d */
[--C-:B------:R-:W-:Y:S02]  /*22a0*/  HADD2.F32 R12, -RZ, R14.reuse.H0_H0 ;  /* 0x2000000eff0c7230 */ /* 0x100fe40000004100 */
[----:B------:R-:W-:-:S02]  /*22b0*/  HADD2.F32 R14, -RZ, R14.H1_H1 ;  /* 0x3000000eff0e7230 */ /* 0x000fc40000004100 */
[----:B------:R-:W-:Y:S01]  /*22c0*/  FFMA R26, R2, R26, R29 ;  /* 0x0000001a021a7223 */ /* 0x000fe2000000001d */
[----:B------:R-:W-:-:S03]  /*22d0*/  HADD2.F32 R15, -RZ, R15.H1_H1 ;  /* 0x3000000fff0f7230 */ /* 0x000fc60000004100 */
[----:B------:R-:W-:-:S04]  /*22e0*/  FFMA R13, R3, R13, R26 ;  /* 0x0000000d030d7223 */ /* 0x000fc8000000001a */
        /* <DEDUP_REMOVED lines=16> */
[----:B------:R-:W-:Y:S01]  /*23f0*/  LEA R20, R8, R9, 0x2 ;  /* 0x0000000908147211 */ /* 0x000fe200078e10ff */
[----:B------:R-:W-:Y:S02]  /*2400*/  IMAD R38, R54, 0x28, R9 ;  /* 0x0000002836267824 */ /* 0x000fe400078e0209 */
[----:B------:R-:W-:Y:S02]  /*2410*/  IMAD.MOV.U32 R40, RZ, RZ, RZ ;  /* 0x000000ffff287224 */ /* 0x000fe400078e00ff */
[----:B------:R-:W1:Y:S02]  /*2420*/  LDS.128 R12, [R17+0x2000] ;  /* 0x00200000110c7984 */ /* 0x000e640000000c00 */
        /* <DEDUP_REMOVED lines=8> */
[----:B------:R-:W-:Y:S01]  /*24b0*/  FFMA R16, R2, R16, R19 ;  /* 0x0000001002107223 */ /* 0x000fe20000000013 */
[----:B------:R-:W-:-:S03]  /*24c0*/  VIADD R19, R8, 0x4e0 ;  /* 0x000004e008137836 */ /* 0x000fc60000000000 */
[----:B------:R-:W-:Y:S01]  /*24d0*/  FFMA R13, R3, R13, R16 ;  /* 0x0000000d030d7223 */ /* 0x000fe20000000010 */
[--C-:B------:R-:W-:Y:S01]  /*24e0*/  HADD2.F32 R16, -RZ, R15.reuse.H0_H0 ;  /* 0x2000000fff107230 */ /* 0x100fe20000004100 */
[----:B------:R-:W-:Y:S01]  /*24f0*/  STS [R20+0x6880], R19 ;  /* 0x0068801314007388 */ /* 0x000fe20000000800 */
        /* <DEDUP_REMOVED lines=13> */
[----:B------:R1:W-:Y:S04]  /*25d0*/  STS [R20+0x5480], R23 ;  /* 0x0054801714007388 */ /* 0x0003e80000000800 */
[----:B------:R-:W2:Y:S01]  /*25e0*/  LDS.128 R12, [R17+0x2100] ;  /* 0x00210000110c7984 */ /* 0x000ea20000000c00 */
[----:B-1----:R-:W-:-:S05]  /*25f0*/  IADD3 R23, PT, PT, R8, 0x4e1, RZ ;  /* 0x000004e108177810 */ /* 0x002fca0007ffe0ff */
[----:B------:R1:W-:Y:S02]  /*2600*/  STS [R20+0x6884], R23 ;  /* 0x0068841714007388 */ /* 0x0003e40000000800 */
[----:B-1----:R-:W-:Y:S01]  /*2610*/  IADD3 R23, PT, PT, R8, 0x4e2, RZ ;  /* 0x000004e208177810 */ /* 0x002fe20007ffe0ff */
[--C-:B--2---:R-:W-:Y:S02]  /*2620*/  HADD2.F32 R25, -RZ, R12.reuse.H0_H0 ;  /* 0x2000000cff197230 */ /* 0x104fe40000004100 */
        /* <DEDUP_REMOVED lines=77> */
[----:B-1----:R-:W-:Y:S01]  /*2b00*/  FADD R21, R14, R17 ;  /* 0x000000110e157221 */ /* 0x002fe20000000000 */
[----:B------:R-:W-:-:S04]  /*2b10*/  MOV R14, 0xffffffff ;  /* 0xffffffff000e7802 */ /* 0x000fc80000000f00 */
        /* <DEDUP_REMOVED lines=37> */
[----:B------:R-:W-:Y:S02]  /*2d70*/  SEL R12, R14, 0x80000000, !P3 ;  /* 0x800000000e0c7807 */ /* 0x000fe40005800000 */
[----:B------:R-:W-:Y:S02]  /*2d80*/  LOP3.LUT R28, R9, R28, RZ, 0x3c, !PT ;  /* 0x0000001c091c7212 */ /* 0x000fe400078e3cff */
[----:B------:R-:W-:Y:S02]  /*2d90*/  LOP3.LUT R29, R8, R29, RZ, 0x3c, !PT ;  /* 0x0000001d081d7212 */ /* 0x000fe400078e3cff */
[----:B------:R-:W-:Y:S02]  /*2da0*/  LOP3.LUT R26, R13, R26, RZ, 0x3c, !PT ;  /* 0x0000001a0d1a7212 */ /* 0x000fe400078e3cff */
[----:B------:R-:W-:-:S07]  /*2db0*/  LOP3.LUT R27, R12, R27, RZ, 0x3c, !PT ;  /* 0x0000001b0c1b7212 */ /* 0x000fce00078e3cff */
.L_x_284:
[----:B-1----:R-:W1:Y:S01]  /*2dc0*/  S2R R8, SR_CgaCtaId ;  /* 0x0000000000087919 */ /* 0x002e620000008800 */
[C---:B------:R-:W-:Y:S01]  /*2dd0*/  ISETP.NE.AND P0, PT, R34.reuse, 0x7fffffff, PT ;  /* 0x7fffffff2200780c */ /* 0x040fe20003f05270 */
[----:B------:R-:W-:Y:S01]  /*2de0*/  UBMSK UR4, URZ, 0x4 ;  /* 0x00000004ff04789b */ /* 0x000fe20008000000 */
[----:B------:R-:W-:Y:S01]  /*2df0*/  MOV R12, 0x400 ;  /* 0x00000400000c7802 */ /* 0x000fe20000000f00 */
[----:B------:R-:W2:Y:S01]  /*2e00*/  S2R R63, SR_TID.X ;  /* 0x00000000003f7919 */ /* 0x000ea20000002100 */
[----:B------:R-:W-:Y:S02]  /*2e10*/  SEL R9, R34, 0x80000000, P0 ;  /* 0x8000000022097807 */ /* 0x000fe40000000000 */
[----:B------:R-:W-:Y:S02]  /*2e20*/  IADD3 R13, PT, PT, R12, 0x820, RZ ;  /* 0x000008200c0d7810 */ /* 0x000fe40007ffe0ff */
[----:B------:R-:W-:Y:S02]  /*2e30*/  SHF.R.U32.HI R9, RZ, R40, R9 ;  /* 0x00000028ff097219 */ /* 0x000fe40000011609 */
[----:B------:R-:W-:-:S02]  /*2e40*/  ISETP.NE.AND P0, PT, R35, 0x7fffffff, PT ;  /* 0x7fffffff2300780c */ /* 0x000fc40003f05270 */
[----:B------:R-:W-:-:S04]  /*2e50*/  LOP3.LUT R9, R9, UR4, RZ, 0xc0, !PT ;  /* 0x0000000409097c12 */ /* 0x000fc8000f8ec0ff */
[----:B------:R-:W-:-:S04]  /*2e60*/  SHF.R.U32.HI R12, RZ, 0x2, R9 ;  /* 0x00000002ff0c7819 */ /* 0x000fc80000011609 */
[----:B------:R-:W-:Y:S02]  /*2e70*/  LOP3.LUT R12, R12, 0x3ffffffe, RZ, 0xc0, !PT ;  /* 0x3ffffffe0c0c7812 */ /* 0x000fe400078ec0ff */
[----:B-1----:R-:W-:-:S05]  /*2e80*/  LEA R8, R8, R13, 0x18 ;  /* 0x0000000d08087211 */ /* 0x002fca00078ec0ff */
[----:B--2---:R-:W-:Y:S01]  /*2e90*/  IMAD R42, R63, 0x28, R8 ;  /* 0x000000283f2a7824 */ /* 0x004fe200078e0208 */
[----:B------:R-:W-:-:S03]  /*2ea0*/  SHF.L.U32 R8, R9, 0x9, RZ ;  /* 0x0000000909087819 */ /* 0x000fc600000006ff */
[----:B------:R-:W-:Y:S01]  /*2eb0*/  IMAD R46, R63, -0x24, R42 ;  /* 0xffffffdc3f2e7824 */ /* 0x000fe200078e022a */
[----:B------:R-:W-:-:S04]  /*2ec0*/  LOP3.LUT R9, R8, 0xe00, RZ, 0xc, !PT ;  /* 0x00000e0008097812 */ /* 0x000fc800078e0cff */
[----:B------:R-:W-:Y:S01]  /*2ed0*/  IADD3 R44, PT, PT, -R12, R46, R9 ;  /* 0x0000002e0c2c7210 */ /* 0x000fe20007ffe109 */
[----:B------:R-:W-:Y:S01]  /*2ee0*/  STS [R46], RZ ;  /* 0x000000ff2e007388 */ /* 0x000fe20000000800 */
[----:B------:R-:W-:Y:S02]  /*2ef0*/  SEL R9, R35, 0x80000000, P0 ;  /* 0x8000000023097807 */ /* 0x000fe40000000000 */
[C---:B------:R-:W-:Y:S01]  /*2f00*/  ISETP.NE.AND P0, PT, R32.reuse, 0x7fffffff, PT ;  /* 0x7fffffff2000780c */ /* 0x040fe20003f05270 */
[----:B------:R-:W-:Y:S01]  /*2f10*/  STS [R46+0x200], RZ ;  /* 0x000200ff2e007388 */ /* 0x000fe20000000800 */
[----:B------:R-:W-:Y:S02]  /*2f20*/  SHF.R.U32.HI R9, RZ, R40, R9 ;  /* 0x00000028ff097219 */ /* 0x000fe40000011609 */
[----:B------:R-:W-:Y:S01]  /*2f30*/  SEL R13, R32, 0x80000000, P0 ;  /* 0x80000000200d7807 */ /* 0x000fe20000000000 */
[----:B------:R-:W-:Y:S01]  /*2f40*/  STS [R46+0x400], RZ ;  /* 0x000400ff2e007388 */ /* 0x000fe20000000800 */
[----:B------:R-:W-:-:S02]  /*2f50*/  LOP3.LUT R9, R9, UR4, RZ, 0xc0, !PT ;  /* 0x0000000409097c12 */ /* 0x000fc4000f8ec0ff */
[----:B------:R-:W-:Y:S01]  /*2f60*/  SHF.R.U32.HI R13, RZ, R40, R13 ;  /* 0x00000028ff0d7219 */ /* 0x000fe2000001160d */
[----:B------:R-:W-:Y:S01]  /*2f70*/  STS [R46+0x600], RZ ;  /* 0x000600ff2e007388 */ /* 0x000fe20000000800 */
[----:B------:R-:W-:Y:S02]  /*2f80*/  SHF.L.U32 R8, R9, 0x9, RZ ;  /* 0x0000000909087819 */ /* 0x000fe400000006ff */
[----:B------:R-:W-:Y:S01]  /*2f90*/  SHF.R.U32.HI R9, RZ, 0x2, R9 ;  /* 0x00000002ff097819 */ /* 0x000fe20000011609 */
[----:B------:R-:W-:Y:S01]  /*2fa0*/  STS [R46+0x800], RZ ;  /* 0x000800ff2e007388 */ /* 0x000fe20000000800 */
[----:B------:R-:W-:Y:S02]  /*2fb0*/  LOP3.LUT R43, R8, 0xe00, RZ, 0xc, !PT ;  /* 0x00000e00082b7812 */ /* 0x000fe400078e0cff */
[----:B------:R-:W-:Y:S01]  /*2fc0*/  LOP3.LUT R8, R9, 0x3ffffffe, RZ, 0xc0, !PT ;  /* 0x3ffffffe09087812 */ /* 0x000fe200078ec0ff */
[----:B------:R-:W-:Y:S01]  /*2fd0*/  STS [R46+0xa00], RZ ;  /* 0x000a00ff2e007388 */ /* 0x000fe20000000800 */
[----:B------:R-:W-:-:S02]  /*2fe0*/  LOP3.LUT R13, R13, UR4, RZ, 0xc0, !PT ;  /* 0x000000040d0d7c12 */ /* 0x000fc4000f8ec0ff */
[----:B------:R-:W-:Y:S01]  /*2ff0*/  IADD3 R43, PT, PT, -R8, R46, R43 ;  /* 0x0000002e082b7210 */ /* 0x000fe20007ffe12b */
[----:B------:R-:W-:Y:S01]  /*3000*/  STS [R46+0xc00], RZ ;  /* 0x000c00ff2e007388 */ /* 0x000fe20000000800 */
[----:B------:R-:W-:Y:S01]  /*3010*/  ISETP.NE.AND P0, PT, R33, 0x7fffffff, PT ;  /* 0x7fffffff2100780c */ /* 0x000fe20003f05270 */
[----:B------:R-:W-:Y:S01]  /*3020*/  IMAD.SHL.U32 R8, R13, 0x200, RZ ;  /* 0x000002000d087824 */ /* 0x000fe200078e00ff */
[----:B------:R-:W-:Y:S01]  /*3030*/  SHF.R.U32.HI R13, RZ, 0x2, R13 ;  /* 0x00000002ff0d7819 */ /* 0x000fe2000001160d */
[----:B------:R-:W-:Y:S03]  /*3040*/  STS [R46+0xe00], RZ ;  /* 0x000e00ff2e007388 */ /* 0x000fe60000000800 */
[----:B------:R-:W-:Y:S01]  /*3050*/  LOP3.LUT R47, R8, 0xe00, RZ, 0xc, !PT ;  /* 0x00000e00082f7812 */ /* 0x000fe200078e0cff */
[----:B------:R-:W-:Y:S01]  /*3060*/  STS [R46+0x1000], RZ ;  /* 0x001000ff2e007388 */ /* 0x000fe20000000800 */
[----:B------:R-:W-:-:S03]  /*3070*/  LOP3.LUT R13, R13, 0x3ffffffe, RZ, 0xc0, !PT ;  /* 0x3ffffffe0d0d7812 */ /* 0x000fc600078ec0ff */
[----:B------:R-:W1:Y:S01]  /*3080*/  LDS.U16 R59, [R44+0x2] ;  /* 0x000002002c3b7984 */ /* 0x000e620000000400 */
[----:B------:R-:W-:Y:S02]  /*3090*/  IADD3 R47, PT, PT, -R13, R46, R47 ;  /* 0x0000002e0d2f7210 */ /* 0x000fe40007ffe12f */
        /* <DEDUP_REMOVED lines=12> */
[----:B------:R-:W-:Y:S02]  /*3160*/  SEL R9, R30, 0x80000000, P0 ;  /* 0x800000001e097807 */ /* 0x000fe40000000000 */
[----:B------:R-:W-:Y:S02]  /*3170*/  ISETP.NE.AND P0, PT, R31, 0x7fffffff, PT ;  /* 0x7fffffff1f00780c */ /* 0x000fe40003f05270 */
[----:B------:R-:W-:-:S04]  /*3180*/  SHF.R.U32.HI R9, RZ, R40, R9 ;  /* 0x00000028ff097219 */ /* 0x000fc80000011609 */
[----:B------:R-:W-:Y:S02]  /*3190*/  LOP3.LUT R9, R9, UR4, RZ, 0xc0, !PT ;  /* 0x0000000409097c12 */ /* 0x000fe4000f8ec0ff */
[----:B--2---:R-:W-:Y:S02]  /*31a0*/  IADD3 R8, PT, PT, R58, 0x1, RZ ;  /* 0x000000013a087810 */ /* 0x004fe40007ffe0ff */
[----:B------:R-:W-:-:S03]  /*31b0*/  SHF.R.U32.HI R13, RZ, 0x2, R9 ;  /* 0x00000002ff0d7819 */ /* 0x000fc60000011609 */
[----:B------:R1:W-:Y:S01]  /*31c0*/  STS.U16 [R43+0x2], R8 ;  /* 0x000002082b007388 */ /* 0x0003e20000000400 */
[----:B------:R-:W-:-:S03]  /*31d0*/  LOP3.LUT R13, R13, 0x3ffffffe, RZ, 0xc0, !PT ;  /* 0x3ffffffe0d0d7812 */ /* 0x000fc600078ec0ff */
[----:B------:R-:W2:Y:S01]  /*31e0*/  LDS.U16 R57, [R47+0x2] ;  /* 0x000002002f397984 */ /* 0x000ea20000000400 */
[----:B-1----:R-:W-:-:S04]  /*31f0*/  SHF.L.U32 R8, R9, 0x9, RZ ;  /* 0x0000000909087819 */ /* 0x002fc800000006ff */
[----:B------:R-:W-:-:S04]  /*3200*/  LOP3.LUT R9, R8, 0xe00, RZ, 0xc, !PT ;  /* 0x00000e0008097812 */ /* 0x000fc800078e0cff */
[----:B------:R-:W-:Y:S02]  /*3210*/  IADD3 R14, PT, PT, -R13, R46, R9 ;  /* 0x0000002e0d0e7210 */ /* 0x000fe40007ffe109 */
[----:B------:R-:W-:Y:S02]  /*3220*/  SEL R9, R31, 0x80000000, P0 ;  /* 0x800000001f097807 */ /* 0x000fe40000000000 */
[----:B------:R-:W-:Y:S02]  /*3230*/  ISETP.NE.AND P0, PT, R28, 0x7fffffff, PT ;  /* 0x7fffffff1c00780c */ /* 0x000fe40003f05270 */
[----:B------:R-:W-:-:S04]  /*3240*/  SHF.R.U32.HI R9, RZ, R40, R9 ;  /* 0x00000028ff097219 */ /* 0x000fc80000011609 */
[----:B------:R-:W-:Y:S02]  /*3250*/  LOP3.LUT R9, R9, UR4, RZ, 0xc0, !PT ;  /* 0x0000000409097c12 */ /* 0x000fe4000f8ec0ff */
[----:B--2---:R-:W-:-:S05]  /*3260*/  IADD3 R12, PT, PT, R57, 0x1, RZ ;  /* 0x00000001390c7810 */ /* 0x004fca0007ffe0ff */
[----:B------:R1:W-:Y:S04]  /*3270*/  STS.U16 [R47+0x2], R12 ;  /* 0x0000020c2f007388 */ /* 0x0003e80000000400 */
[----:B------:R-:W2:Y:S01]  /*3280*/  LDS.U16 R56, [R15+0x2] ;  /* 0x000002000f387984 */ /* 0x000ea20000000400 */
[----:B-1----:R-:W-:Y:S02]  /*3290*/  SHF.L.U32 R12, R9, 0x9, RZ ;  /* 0x00000009090c7819 */ /* 0x002fe400000006ff */
[----:B------:R-:W-:Y:S02]  /*32a0*/  SHF.R.U32.HI R9, RZ, 0x2, R9 ;  /* 0x00000002ff097819 */ /* 0x000fe40000011609 */
[----:B------:R-:W-:Y:S02]  /*32b0*/  LOP3.LUT R13, R12, 0xe00, RZ, 0xc, !PT ;  /* 0x00000e000c0d7812 */ /* 0x000fe400078e0cff */
[----:B------:R-:W-:Y:S01]  /*32c0*/  LOP3.LUT R12, R9, 0x3ffffffe, RZ, 0xc0, !PT ;  /* 0x3ffffffe090c7812 */ /* 0x000fe200078ec0ff */
[----:B--2---:R-:W-:-:S05]  /*32d0*/  VIADD R8, R56, 0x1 ;  /* 0x0000000138087836 */ /* 0x004fca0000000000 */
[----:B------:R1:W-:Y:S04]  /*32e0*/  STS.U16 [R15+0x2], R8 ;  /* 0x000002080f007388 */ /* 0x0003e80000000400 */
[----:B------:R-:W2:Y:S01]  /*32f0*/  LDS.U16 R55, [R14+0x2] ;  /* 0x000002000e377984 */ /* 0x000ea20000000400 */
[----:B-1----:R-:W-:Y:S02]  /*3300*/  IADD3 R15, PT, PT, -R12, R46, R13 ;  /* 0x0000002e0c0f7210 */ /* 0x002fe40007ffe10d */
[----:B------:R-:W-:Y:S02]  /*3310*/  SEL R13, R28, 0x80000000, P0 ;  /* 0x800000001c0d7807 */ /* 0x000fe40000000000 */
[----:B------:R-:W-:Y:S02]  /*3320*/  ISETP.NE.AND P0, PT, R29, 0x7fffffff, PT ;  /* 0x7fffffff1d00780c */ /* 0x000fe40003f05270 */
[----:B------:R-:W-:-:S04]  /*3330*/  SHF.R.U32.HI R13, RZ, R40, R13 ;  /* 0x00000028ff0d7219 */ /* 0x000fc8000001160d */
[----:B------:R-:W-:-:S04]  /*3340*/  LOP3.LUT R13, R13, UR4, RZ, 0xc0, !PT ;  /* 0x000000040d0d7c12 */ /* 0x000fc8000f8ec0ff */
[----:B------:R-:W-:Y:S02]  /*3350*/  SHF.L.U32 R8, R13, 0x9, RZ ;  /* 0x000000090d087819 */ /* 0x000fe400000006ff */
[----:B------:R-:W-:Y:S02]  /*3360*/  SHF.R.U32.HI R12, RZ, 0x2, R13 ;  /* 0x00000002ff0c7819 */ /* 0x000fe4000001160d */
[----:B------:R-:W-:Y:S02]  /*3370*/  LOP3.LUT R13, R8, 0xe00, RZ, 0xc, !PT ;  /* 0x00000e00080d7812 */ /* 0x000fe400078e0cff */
[----:B------:R-:W-:Y:S02]  /*3380*/  LOP3.LUT R12, R12, 0x3ffffffe, RZ, 0xc0, !PT ;  /* 0x3ffffffe0c0c7812 */ /* 0x000fe400078ec0ff */
[----:B--2---:R-:W-:-:S05]  /*3390*/  IADD3 R9, PT, PT, R55, 0x1, RZ ;  /* 0x0000000137097810 */ /* 0x004fca0007ffe0ff */
[----:B------:R1:W-:Y:S04]  /*33a0*/  STS.U16 [R14+0x2], R9 ;  /* 0x000002090e007388 */ /* 0x0003e80000000400 */
[----:B------:R-:W2:Y:S01]  /*33b0*/  LDS.U16 R52, [R15+0x2] ;  /* 0x000002000f347984 */ /* 0x000ea20000000400 */
[----:B-1----:R-:W-:Y:S02]  /*33c0*/  IADD3 R14, PT, PT, -R12, R46, R13 ;  /* 0x0000002e0c0e7210 */ /* 0x002fe40007ffe10d */
[----:B------:R-:W-:Y:S02]  /*33d0*/  SEL R9, R29, 0x80000000, P0 ;  /* 0x800000001d097807 */ /* 0x000fe40000000000 */
[----:B------:R-:W-:Y:S02]  /*33e0*/  ISETP.NE.AND P0, PT, R26, 0x7fffffff, PT ;  /* 0x7fffffff1a00780c */ /* 0x000fe40003f05270 */
[----:B------:R-:W-:-:S04]  /*33f0*/  SHF.R.U32.HI R9, RZ, R40, R9 ;  /* 0x00000028ff097219 */ /* 0x000fc80000011609 */
[----:B------:R-:W-:-:S05]  /*3400*/  LOP3.LUT R9, R9, UR4, RZ, 0xc0, !PT ;  /* 0x0000000409097c12 */ /* 0x000fca000f8ec0ff */
[----:B------:R-:W-:Y:S01]  /*3410*/  IMAD.SHL.U32 R12, R9, 0x200, RZ ;  /* 0x00000200090c7824 */ /* 0x000fe200078e00ff */
[----:B------:R-:W-:-:S04]  /*3420*/  SHF.R.U32.HI R9, RZ, 0x2, R9 ;  /* 0x00000002ff097819 */ /* 0x000fc80000011609 */
        /* <DEDUP_REMOVED lines=18> */
[----:B------:R-:W-:-:S04]  /*3550*/  SEL R9, R27, 0x80000000, P0 ;  /* 0x800000001b097807 */ /* 0x000fc80000000000 */
[----:B------:R-:W-:-:S04]  /*3560*/  SHF.R.U32.HI R9, RZ, R40, R9 ;  /* 0x00000028ff097219 */ /* 0x000fc80000011609 */
[----:B------:R-:W-:-:S04]  /*3570*/  LOP3.LUT R9, R9, UR4, RZ, 0xc0, !PT ;  /* 0x0000000409097c12 */ /* 0x000fc8000f8ec0ff */
[----:B------:R-:W-:Y:S02]  /*3580*/  SHF.L.U32 R12, R9, 0x9, RZ ;  /* 0x00000009090c7819 */ /* 0x000fe400000006ff */
[----:B------:R-:W-:Y:S02]  /*3590*/  SHF.R.U32.HI R9, RZ, 0x2, R9 ;  /* 0x00000002ff097819 */ /* 0x000fe40000011609 */
[----:B------:R-:W-:Y:S02]  /*35a0*/  LOP3.LUT R13, R12, 0xe00, RZ, 0xc, !PT ;  /* 0x00000e000c0d7812 */ /* 0x000fe400078e0cff */
[----:B------:R-:W-:-:S04]  /*35b0*/  LOP3.LUT R12, R9, 0x3ffffffe, RZ, 0xc0, !PT ;  /* 0x3ffffffe090c7812 */ /* 0x000fc800078ec0ff */
[-C--:B------:R-:W-:Y:S02]  /*35c0*/  IADD3 R65, PT, PT, -R12, R46.reuse, R13 ;  /* 0x0000002e0c417210 */ /* 0x080fe40007ffe10d */
[----:B------:R-:W-:Y:S02]  /*35d0*/  LEA R46, R63, R46, 0x5 ;  /* 0x0000002e3f2e7211 */ /* 0x000fe400078e28ff */
[----:B--2---:R-:W-:-:S05]  /*35e0*/  IADD3 R8, PT, PT, R50, 0x1, RZ ;  /* 0x0000000132087810 */ /* 0x004fca0007ffe0ff */
[----:B------:R-:W-:Y:S04]  /*35f0*/  STS.U16 [R15+0x2], R8 ;  /* 0x000002080f007388 */ /* 0x000fe80000000400 */
[----:B------:R-:W1:Y:S02]  /*3600*/  LDS.U16 R49, [R14+0x2] ;  /* 0x000002000e317984 */ /* 0x000e640000000400 */
[----:B-1----:R-:W-:-:S05]  /*3610*/  VIADD R9, R49, 0x1 ;  /* 0x0000000131097836 */ /* 0x002fca0000000000 */
[----:B------:R-:W-:Y:S04]  /*3620*/  STS.U16 [R14+0x2], R9 ;  /* 0x000002090e007388 */ /* 0x000fe80000000400 */
[----:B------:R-:W1:Y:S02]  /*3630*/  LDS.U16 R48, [R65+0x2] ;  /* 0x0000020041307984 */ /* 0x000e640000000400 */
[----:B-1----:R-:W-:-:S05]  /*3640*/  IADD3 R8, PT, PT, R48, 0x1, RZ ;  /* 0x0000000130087810 */ /* 0x002fca0007ffe0ff */
[----:B------:R1:W-:Y:S01]  /*3650*/  STS.U16 [R65+0x2], R8 ;  /* 0x0000020841007388 */ /* 0x0003e20000000400 */
[----:B------:R-:W-:Y:S06]  /*3660*/  BAR.SYNC.DEFER_BLOCKING 0x0 ;  /* 0x0000000000007b1d */ /* 0x000fec0000010000 */
[----:B-1----:R-:W1:Y:S01]  /*3670*/  S2R R8, SR_CgaCtaId ;  /* 0x0000000000087919 */ /* 0x002e620000008800 */
[----:B------:R-:W-:Y:S04]  /*3680*/  LDS R67, [R46] ;  /* 0x000000002e437984 */ /* 0x000fe80000000800 */
[----:B------:R-:W2:Y:S04]  /*3690*/  LDS R68, [R46+0x4] ;  /* 0x000004002e447984 */ /* 0x000ea80000000800 */
[----:B------:R-:W3:Y:S04]  /*36a0*/  LDS R13, [R46+0x8] ;  /* 0x000008002e0d7984 */ /* 0x000ee80000000800 */
[----:B------:R-:W4:Y:S04]  /*36b0*/  LDS R15, [R46+0xc] ;  /* 0x00000c002e0f7984 */ /* 0x000f280000000800 */
[----:B------:R-:W5:Y:S04]  /*36c0*/  LDS R39, [R46+0x10] ;  /* 0x000010002e277984 */ /* 0x000f680000000800 */
[----:B------:R-:W1:Y:S04]  /*36d0*/  LDS R61, [R46+0x14] ;  /* 0x000014002e3d7984 */ /* 0x000e680000000800 */
[----:B------:R-:W1:Y:S04]  /*36e0*/  LDS R60, [R46+0x18] ;  /* 0x000018002e3c7984 */ /* 0x000e680000000800 */
[----:B------:R-:W1:Y:S04]  /*36f0*/  LDS R9, [R46+0x1c] ;  /* 0x00001c002e097984 */ /* 0x000e680000000800 */
[----:B------:R-:W1:Y:S01]  /*3700*/  LDS R45, [R46+0x20] ;  /* 0x000020002e2d7984 */ /* 0x000e620000000800 */
[----:B--2---:R-:W-:-:S04]  /*3710*/  IADD3 R68, PT, PT, R67, R68, RZ ;  /* 0x0000004443447210 */ /* 0x004fc80007ffe0ff */
[----:B---3--:R-:W-:-:S05]  /*3720*/  IADD3 R66, PT, PT, R13, R68, RZ ;  /* 0x000000440d427210 */ /* 0x008fca0007ffe0ff */
[----:B----4-:R-:W-:-:S05]  /*3730*/  IMAD.IADD R64, R15, 0x1, R66 ;  /* 0x000000010f407824 */ /* 0x010fca00078e0242 */
[----:B-----5:R-:W-:Y:S02]  /*3740*/  IADD3 R62, PT, PT, R39, R64, RZ ;  /* 0x00000040273e7210 */ /* 0x020fe40007ffe0ff */
[----:B------:R-:W2:Y:S02]  /*3750*/  S2R R39, SR_LANEID ;  /* 0x0000000000277919 */ /* 0x000ea40000000000 */
[----:B-1----:R-:W-:-:S04]  /*3760*/  IADD3 R61, PT, PT, R61, R62, RZ ;  /* 0x0000003e3d3d7210 */ /* 0x002fc80007ffe0ff */
[----:B------:R-:W-:-:S04]  /*3770*/  IADD3 R60, PT, PT, R60, R61, RZ ;  /* 0x0000003d3c3c7210 */ /* 0x000fc80007ffe0ff */
[----:B------:R-:W-:-:S05]  /*3780*/  IADD3 R38, PT, PT, R9, R60, RZ ;  /* 0x0000003c09267210 */ /* 0x000fca0007ffe0ff */
[----:B------:R-:W-:-:S05]  /*3790*/  IMAD.IADD R9, R45, 0x1, R38 ;  /* 0x000000012d097824 */ /* 0x000fca00078e0226 */
[----:B------:R-:W1:Y:S01]  /*37a0*/  SHFL.UP P0, R12, R9, 0x1, RZ ;  /* 0x04200000090c7989 */ /* 0x000e6200000000ff */
[----:B--2---:R-:W-:Y:S02]  /*37b0*/  ISETP.NE.AND P2, PT, R39, 0x1f, PT ;  /* 0x0000001f2700780c */ /* 0x004fe40003f45270 */
[----:B-1----:R-:W-:-:S05]  /*37c0*/  @P0 IADD3 R12, PT, PT, R9, R12, RZ ;  /* 0x0000000c090c0210 */ /* 0x002fca0007ffe0ff */
[----:B------:R-:W1:Y:S02]  /*37d0*/  SHFL.UP P0, R13, R12, 0x2, RZ ;  /* 0x044000000c0d7989 */ /* 0x000e6400000000ff */
[----:B-1----:R-:W-:-:S04]  /*37e0*/  @P0 IADD3 R13, PT, PT, R12, R13, RZ ;  /* 0x0000000d0c0d0210 */ /* 0x002fc80007ffe0ff */
[----:B------:R-:W-:Y:S01]  /*37f0*/  @!P2 SHF.R.U32.HI R12, RZ, 0x3, R63 ;  /* 0x00000003ff0ca819 */ /* 0x000fe2000001163f */
[----:B------:R-:W1:Y:S03]  /*3800*/  SHFL.UP P0, R14, R13, 0x4, RZ ;  /* 0x048000000d0e7989 */ /* 0x000e6600000000ff */
[----:B------:R-:W-:Y:S02]  /*3810*/  @!P2 LOP3.LUT R12, R12, 0x7c, RZ, 0xc0, !PT ;  /* 0x0000007c0c0ca812 */ /* 0x000fe400078ec0ff */
[----:B-1----:R-:W-:-:S05]  /*3820*/  @P0 IADD3 R14, PT, PT, R13, R14, RZ ;  /* 0x0000000e0d0e0210 */ /* 0x002fca0007ffe0ff */
[----:B------:R-:W1:Y:S02]  /*3830*/  SHFL.UP P0, R15, R14, 0x8, RZ ;  /* 0x050000000e0f7989 */ /* 0x000e6400000000ff */
[----:B-1----:R-:W-:Y:S02]  /*3840*/  @P0 IADD3 R15, PT, PT, R14, R15, RZ ;  /* 0x0000000f0e0f0210 */ /* 0x002fe40007ffe0ff */
[----:B------:R-:W-:Y:S02]  /*3850*/  ISETP.NE.AND P0, PT, R39, RZ, PT ;  /* 0x000000ff2700720c */ /* 0x000fe40003f05270 */
[----:B------:R-:W-:Y:S01]  /*3860*/  MOV R39, 0x400 ;  /* 0x0000040000277802 */ /* 0x000fe20000000f00 */
[----:B------:R-:W1:Y:S03]  /*3870*/  SHFL.UP P1, R69, R15, 0x10, RZ ;  /* 0x060000000f457989 */ /* 0x000e6600000200ff */
[----:B------:R-:W-:-:S04]  /*3880*/  IADD3 R45, PT, PT, R39, 0x820, RZ ;  /* 0x00000820272d7810 */ /* 0x000fc80007ffe0ff */
[----:B------:R-:W-:-:S04]  /*3890*/  @!P2 LEA R13, R8, R45, 0x18 ;  /* 0x0000002d080da211 */ /* 0x000fc800078ec0ff */
[----:B------:R-:W-:Y:S02]  /*38a0*/  @!P2 IADD3 R12, PT, PT, R13, R12, RZ ;  /* 0x0000000c0d0ca210 */ /* 0x000fe40007ffe0ff */
[----:B------:R-:W-:-:S04]  /*38b0*/  SHF.R.U32.HI R13, RZ, 0x5, R63 ;  /* 0x00000005ff0d7819 */ /* 0x000fc8000001163f */
[----:B------:R-:W-:Y:S01]  /*38c0*/  ISETP.NE.AND P3, PT, R13, 0x1, PT ;  /* 0x000000010d00780c */ /* 0x000fe20003f65270 */
[----:B-1----:R-:W-:Y:S01]  /*38d0*/  @P1 IMAD.IADD R69, R15, 0x1, R69 ;  /* 0x000000010f451824 */ /* 0x002fe200078e0245 */
[----:B------:R-:W-:-:S04]  /*38e0*/  ISETP.NE.AND P1, PT, R13, 0x3, PT ;  /* 0x000000030d00780c */ /* 0x000fc80003f25270 */
[----:B------:R-:W-:Y:S01]  /*38f0*/  @!P2 STS [R12+0x1200], R69 ;  /* 0x001200450c00a388 */ /* 0x000fe20000000800 */
[----:B------:R-:W-:Y:S02]  /*3900*/  IADD3 R65, PT, PT, -R9, R69, RZ ;  /* 0x0000004509417210 */ /* 0x000fe40007ffe1ff */
[----:B------:R-:W-:Y:S01]  /*3910*/  LEA R9, R8, R39, 0x18 ;  /* 0x0000002708097211 */ /* 0x000fe200078ec0ff */
[----:B------:R-:W-:Y:S01]  /*3920*/  BAR.SYNC.DEFER_BLOCKING 0x0 ;  /* 0x0000000000007b1d */ /* 0x000fe20000010000 */
[----:B------:R-:W-:-:S05]  /*3930*/  ISETP.NE.AND P2, PT, R13, 0x2, PT ;  /* 0x000000020d00780c */ /* 0x000fca0003f45270 */
[----:B------:R-:W1:Y:S02]  /*3940*/  LDS.128 R12, [R9+0x1a20] ;  /* 0x001a2000090c7984 */ /* 0x000e640000000c00 */
[C---:B-1----:R-:W-:Y:S02]  /*3950*/  IADD3 R13, PT, PT, R12.reuse, R13, RZ ;  /* 0x0000000d0c0d7210 */ /* 0x042fe40007ffe0ff */
[----:B------:R-:W-:Y:S02]  /*3960*/  SEL R41, R12, R41, !P3 ;  /* 0x000000290c297207 */ /* 0x000fe40005800000 */
[----:B------:R-:W-:Y:S01]  /*3970*/  SEL R12, R65, RZ, P0 ;  /* 0x000000ff410c7207 */ /* 0x000fe20000000000 */
[----:B------:R-:W-:Y:S01]  /*3980*/  IMAD.IADD R14, R14, 0x1, R13 ;  /* 0x000000010e0e7824 */ /* 0x000fe200078e020d */
[----:B------:R-:W-:Y:S02]  /*3990*/  SEL R41, R13, R41, !P2 ;  /* 0x000000290d297207 */ /* 0x000fe40005000000 */
[----:B------:R-:W-:Y:S01]  /*39a0*/  ISETP.GT.U32.OR P0, PT, R63, 0x1f, P0 ;  /* 0x0000001f3f00780c */ /* 0x000fe20000704470 */
[----:B------:R-:W1:Y:S01]  /*39b0*/  S2R R13, SR_TID.X ;  /* 0x00000000000d7919 */ /* 0x000e620000002100 */
[----:B------:R-:W-:-:S02]  /*39c0*/  SEL R41, R14, R41, !P1 ;  /* 0x000000290e297207 */ /* 0x000fc40004800000 */
[----:B------:R-:W-:Y:S02]  /*39d0*/  ISETP.GT.U32.AND P1, PT, R63, 0x1f, PT ;  /* 0x0000001f3f00780c */ /* 0x000fe40003f24070 */
[----:B------:R-:W-:-:S11]  /*39e0*/  IADD3 R15, PT, PT, R15, R14, RZ ;  /* 0x0000000e0f0f7210 */ /* 0x000fd60007ffe0ff */
[----:B------:R-:W-:Y:S02]  /*39f0*/  @P1 IADD3 R65, PT, PT, R41, R12, RZ ;  /* 0x0000000c29411210 */ /* 0x000fe40007ffe0ff */
[----:B------:R-:W-:-:S05]  /*3a00*/  @!P0 SHF.L.U32 R65, R15, 0x10, RZ ;  /* 0x000000100f418819 */ /* 0x000fca00000006ff */
[----:B------:R-:W-:Y:S01]  /*3a10*/  @!P0 STS [R9+0x1a34], R65 ;  /* 0x001a344109008388 */ /* 0x000fe20000000800 */
[----:B------:R-:W-:Y:S01]  /*3a20*/  BAR.SYNC.DEFER_BLOCKING 0x0 ;  /* 0x0000000000007b1d */ /* 0x000fe20000010000 */
[----:B------:R-:W-:-:S05]  /*3a30*/  ISETP.NE.AND P0, PT, R63, RZ, PT ;  /* 0x000000ff3f00720c */ /* 0x000fca0003f05270 */
[----:B------:R-:W2:Y:S02]  /*3a40*/  LDS R12, [R9+0x1a34] ;  /* 0x001a3400090c7984 */ /* 0x000ea40000000800 */
[----:B--2---:R-:W-:Y:S02]  /*3a50*/  SEL R12, R12, RZ, P0 ;  /* 0x000000ff0c0c7207 */ /* 0x004fe40000000000 */
[C---:B------:R-:W-:Y:S02]  /*3a60*/  ISETP.NE.AND P0, PT, R33.reuse, 0x7fffffff, PT ;  /* 0x7fffffff2100780c */ /* 0x040fe40003f05270 */
[----:B------:R-:W-:Y:S02]  /*3a70*/  IADD3 R65, PT, PT, R12, R65, RZ ;  /* 0x000000410c417210 */ /* 0x000fe40007ffe0ff */
[----:B------:R-:W-:Y:S02]  /*3a80*/  SEL R12, R33, 0x80000000, P0 ;  /* 0x80000000210c7807 */ /* 0x000fe40000000000 */
[----:B------:R-:W-:Y:S01]  /*3a90*/  ISETP.NE.AND P0, PT, R30, 0x7fffffff, PT ;  /* 0x7fffffff1e00780c */ /* 0x000fe20003f05270 */
[--C-:B------:R-:W-:Y:S01]  /*3aa0*/  IMAD.IADD R63, R67, 0x1, R65.reuse ;  /* 0x00000001433f7824 */ /* 0x100fe200078e0241 */
[-C--:B------:R-:W-:Y:S01]  /*3ab0*/  IADD3 R15, PT, PT, R68, R65.reuse, RZ ;  /* 0x00000041440f7210 */ /* 0x080fe20007ffe0ff */
[----:B------:R-:W-:Y:S01]  /*3ac0*/  IMAD.IADD R60, R60, 0x1, R65 ;  /* 0x000000013c3c7824 */ /* 0x000fe200078e0241 */
[----:B------:R-:W-:Y:S01]  /*3ad0*/  IADD3 R67, PT, PT, R66, R65, RZ ;  /* 0x0000004142437210 */ /* 0x000fe20007ffe0ff */
[----:B------:R-:W-:Y:S01]  /*3ae0*/  STS [R46], R65 ;  /* 0x000000412e007388 */ /* 0x000fe20000000800 */
[----:B------:R-:W-:-:S02]  /*3af0*/  SEL R66, R30, 0x80000000, P0 ;  /* 0x800000001e427807 */ /* 0x000fc40000000000 */
[----:B------:R-:W-:Y:S01]  /*3b00*/  ISETP.NE.AND P0, PT, R31, 0x7fffffff, PT ;  /* 0x7fffffff1f00780c */ /* 0x000fe20003f05270 */
[----:B------:R2:W-:Y:S01]  /*3b10*/  STS [R46+0x8], R15 ;  /* 0x0000080f2e007388 */ /* 0x0005e20000000800 */
[----:B------:R-:W-:Y:S02]  /*3b20*/  SHF.R.U32.HI R12, RZ, R40, R12 ;  /* 0x00000028ff0c7219 */ /* 0x000fe4000001160c */
[-C--:B------:R-:W-:Y:S01]  /*3b30*/  IADD3 R69, PT, PT, R64, R65.reuse, RZ ;  /* 0x0000004140457210 */ /* 0x080fe20007ffe0ff */
[----:B------:R3:W-:Y:S01]  /*3b40*/  STS [R46+0x4], R63 ;  /* 0x0000043f2e007388 */ /* 0x0007e20000000800 */
[----:B------:R-:W-:Y:S02]  /*3b50*/  LOP3.LUT R12, R12, UR4, RZ, 0xc0, !PT ;  /* 0x000000040c0c7c12 */ /* 0x000fe4000f8ec0ff */
[----:B------:R-:W-:Y:S01]  /*3b60*/  IADD3 R62, PT, PT, R62, R65, RZ ;  /* 0x000000413e3e7210 */ /* 0x000fe20007ffe0ff */
[----:B------:R4:W-:Y:S01]  /*3b70*/  STS [R46+0xc], R67 ;  /* 0x00000c432e007388 */ /* 0x0009e20000000800 */
[----:B------:R-:W-:-:S02]  /*3b80*/  SHF.L.U32 R14, R12, 0x9, RZ ;  /* 0x000000090c0e7819 */ /* 0x000fc400000006ff */
[----:B--2---:R-:W-:Y:S01]  /*3b90*/  SEL R15, R31, 0x80000000, P0 ;  /* 0x800000001f0f7807 */ /* 0x004fe20000000000 */
[----:B------:R2:W-:Y:S01]  /*3ba0*/  STS [R46+0x14], R62 ;  /* 0x0000143e2e007388 */ /* 0x0005e20000000800 */
[----:B------:R-:W-:Y:S02]  /*3bb0*/  SHF.R.U32.HI R64, RZ, 0x2, R12 ;  /* 0x00000002ff407819 */ /* 0x000fe4000001160c */
[----:B------:R-:W-:Y:S01]  /*3bc0*/  SHF.R.U32.HI R15, RZ, R40, R15 ;  /* 0x00000028ff0f7219 */ /* 0x000fe2000001160f */
[----:B------:R-:W-:Y:S01]  /*3bd0*/  STS [R46+0x10], R69 ;  /* 0x000010452e007388 */ /* 0x000fe20000000800 */
[-C--:B------:R-:W-:Y:S02]  /*3be0*/  IADD3 R61, PT, PT, R61, R65.reuse, RZ ;  /* 0x000000413d3d7210 */ /* 0x080fe40007ffe0ff */
[----:B------:R-:W-:Y:S01]  /*3bf0*/  LOP3.LUT R15, R15, UR4, RZ, 0xc0, !PT ;  /* 0x000000040f0f7c12 */ /* 0x000fe2000f8ec0ff */
[----:B------:R-:W-:Y:S01]  /*3c00*/  STS [R46+0x1c], R60 ;  /* 0x00001c3c2e007388 */ /* 0x000fe20000000800 */
[----:B------:R-:W-:Y:S01]  /*3c10*/  IADD3 R38, PT, PT, R38, R65, RZ ;  /* 0x0000004126267210 */ /* 0x000fe20007ffe0ff */
[----:B-1----:R-:W-:Y:S01]  /*3c20*/  IMAD R65, R13, -0x24, R42 ;  /* 0xffffffdc0d417824 */ /* 0x002fe200078e022a */
[----:B------:R-:W-:Y:S01]  /*3c30*/  LOP3.LUT R12, R14, 0xe00, RZ, 0xc, !PT ;  /* 0x00000e000e0c7812 */ /* 0x000fe200078e0cff */
[----:B------:R-:W-:Y:S01]  /*3c40*/  STS [R46+0x18], R61 ;  /* 0x0000183d2e007388 */ /* 0x000fe20000000800 */
[----:B------:R-:W-:-:S02]  /*3c50*/  LOP3.LUT R64, R64, 0x3ffffffe, RZ, 0xc0, !PT ;  /* 0x3ffffffe40407812 */ /* 0x000fc400078ec0ff */
[----:B---3--:R-:W-:Y:S01]  /*3c60*/  SHF.L.U32 R63, R15, 0x9, RZ ;  /* 0x000000090f3f7819 */ /* 0x008fe200000006ff */
[----:B------:R-:W-:Y:S01]  /*3c70*/  STS [R46+0x20], R38 ;  /* 0x000020262e007388 */ /* 0x000fe20000000800 */
[----:B------:R-:W-:Y:S01]  /*3c80*/  BAR.SYNC.DEFER_BLOCKING 0x0 ;  /* 0x0000000000007b1d */ /* 0x000fe20000010000 */
[----:B------:R-:W-:Y:S02]  /*3c90*/  ISETP.NE.AND P0, PT, R28, 0x7fffffff, PT ;  /* 0x7fffffff1c00780c */ /* 0x000fe40003f05270 */
[----:B------:R-:W-:Y:S02]  /*3ca0*/  IADD3 R12, PT, PT, -R64, R65, R12 ;  /* 0x00000041400c7210 */ /* 0x000fe40007ffe10c */
[----:B------:R-:W-:Y:S02]  /*3cb0*/  LOP3.LUT R64, R63, 0xe00, RZ, 0xc, !PT ;  /* 0x00000e003f407812 */ /* 0x000fe400078e0cff */
[----:B------:R-:W-:Y:S02]  /*3cc0*/  SEL R63, R28, 0x80000000, P0 ;  /* 0x800000001c3f7807 */ /* 0x000fe40000000000 */
[----:B------:R-:W-:-:S02]  /*3cd0*/  SHF.R.U32.HI R15, RZ, 0x2, R15 ;  /* 0x00000002ff0f7819 */ /* 0x000fc4000001160f */
[----:B------:R-:W-:Y:S02]  /*3ce0*/  SHF.R.U32.HI R63, RZ, R40, R63 ;  /* 0x00000028ff3f7219 */ /* 0x000fe4000001163f */
[C---:B------:R-:W-:Y:S02]  /*3cf0*/  ISETP.NE.AND P0, PT, R26.reuse, 0x7fffffff, PT ;  /* 0x7fffffff1a00780c */ /* 0x040fe40003f05270 */
[----:B------:R-:W-:Y:S02]  /*3d00*/  LOP3.LUT R15, R15, 0x3ffffffe, RZ, 0xc0, !PT ;  /* 0x3ffffffe0f0f7812 */ /* 0x000fe400078ec0ff */
[----:B------:R-:W-:Y:S02]  /*3d10*/  LOP3.LUT R63, R63, UR4, RZ, 0xc0, !PT ;  /* 0x000000043f3f7c12 */ /* 0x000fe4000f8ec0ff */
[----:B----4-:R-:W-:Y:S02]  /*3d20*/  SEL R67, R26, 0x80000000, P0 ;  /* 0x800000001a437807 */ /* 0x010fe40000000000 */
[----:B------:R-:W-:-:S02]  /*3d30*/  IADD3 R15, PT, PT, -R15, R65, R64 ;  /* 0x000000410f0f7210 */ /* 0x000fc40007ffe140 */
[----:B------:R-:W-:Y:S01]  /*3d40*/  SHF.L.U32 R64, R63, 0x9, RZ ;  /* 0x000000093f407819 */ /* 0x000fe200000006ff */
[----:B------:R-:W1:Y:S01]  /*3d50*/  LDS.U16 R44, [R44+0x2] ;  /* 0x000002002c2c7984 */ /* 0x000e620000000400 */
[----:B------:R-:W-:Y:S02]  /*3d60*/  SHF.R.U32.HI R63, RZ, 0x2, R63 ;  /* 0x00000002ff3f7819 */ /* 0x000fe4000001163f */
[----:B------:R-:W-:Y:S01]  /*3d70*/  SHF.R.U32.HI R67, RZ, R40, R67 ;  /* 0x00000028ff437219 */ /* 0x000fe20000011643 */
[----:B------:R-:W3:Y:S01]  /*3d80*/  LDS.U16 R43, [R43+0x2] ;  /* 0x000002002b2b7984 */ /* 0x000ee20000000400 */
[----:B------:R-:W-:Y:S02]  /*3d90*/  LOP3.LUT R64, R64, 0xe00, RZ, 0xc, !PT ;  /* 0x00000e0040407812 */ /* 0x000fe400078e0cff */
[----:B------:R-:W-:Y:S01]  /*3da0*/  LOP3.LUT R63, R63, 0x3ffffffe, RZ, 0xc0, !PT ;  /* 0x3ffffffe3f3f7812 */ /* 0x000fe200078ec0ff */
[----:B------:R-:W4:Y:S01]  /*3db0*/  LDS.U16 R15, [R15+0x2] ;  /* 0x000002000f0f7984 */ /* 0x000f220000000400 */
[----:B------:R-:W-:-:S02]  /*3dc0*/  LOP3.LUT R67, R67, UR4, RZ, 0xc0, !PT ;  /* 0x0000000443437c12 */ /* 0x000fc4000f8ec0ff */
[----:B------:R-:W-:Y:S02]  /*3dd0*/  IADD3 R63, PT, PT, -R63, R65, R64 ;  /* 0x000000413f3f7210 */ /* 0x000fe40007ffe140 */
[----:B------:R-:W-:Y:S01]  /*3de0*/  ISETP.NE.AND P0, PT, R27, 0x7fffffff, PT ;  /* 0x7fffffff1b00780c */ /* 0x000fe20003f05270 */
[----:B------:R-:W-:Y:S01]  /*3df0*/  IMAD.SHL.U32 R64, R67, 0x200, RZ ;  /* 0x0000020043407824 */ /* 0x000fe200078e00ff */
[----:B------:R-:W-:Y:S01]  /*3e00*/  SHF.R.U32.HI R67, RZ, 0x2, R67 ;  /* 0x00000002ff437819 */ /* 0x000fe20000011643 */
[----:B------:R-:W5:Y:S01]  /*3e10*/  LDS.U16 R60, [R63+0x2] ;  /* 0x000002003f3c7984 */ /* 0x000f620000000400 */
[----:B------:R-:W-:Y:S02]  /*3e20*/  SHF.R.U32.HI R66, RZ, R40, R66 ;  /* 0x00000028ff427219 */ /* 0x000fe40000011642 */
[----:B------:R-:W-:Y:S02]  /*3e30*/  LOP3.LUT R64, R64, 0xe00, RZ, 0xc, !PT ;  /* 0x00000e0040407812 */ /* 0x000fe400078e0cff */
[----:B------:R-:W-:-:S02]  /*3e40*/  LOP3.LUT R67, R67, 0x3ffffffe, RZ, 0xc0, !PT ;  /* 0x3ffffffe43437812 */ /* 0x000fc400078ec0ff */
[----:B------:R-:W-:Y:S02]  /*3e50*/  LOP3.LUT R66, R66, UR4, RZ, 0xc0, !PT ;  /* 0x0000000442427c12 */ /* 0x000fe4000f8ec0ff */
[----:B------:R-:W-:Y:S02]  /*3e60*/  IADD3 R64, PT, PT, -R67, R65, R64 ;  /* 0x0000004143407210 */ /* 0x000fe40007ffe140 */
[----:B------:R-:W-:Y:S02]  /*3e70*/  SEL R67, R27, 0x80000000, P0 ;  /* 0x800000001b437807 */ /* 0x000fe40000000000 */
[----:B------:R-:W-:Y:S02]  /*3e80*/  ISETP.NE.AND P0, PT, R29, 0x7fffffff, PT ;  /* 0x7fffffff1d00780c */ /* 0x000fe40003f05270 */
[----:B------:R-:W-:Y:S01]  /*3e90*/  SHF.R.U32.HI R67, RZ, R40, R67 ;  /* 0x00000028ff437219 */ /* 0x000fe20000011643 */
[----:B------:R-:W5:Y:S01]  /*3ea0*/  LDS.U16 R64, [R64+0x2] ;  /* 0x0000020040407984 */ /* 0x000f620000000400 */
[----:B------:R-:W-:-:S02]  /*3eb0*/  SHF.L.U32 R14, R66, 0x9, RZ ;  /* 0x00000009420e7819 */ /* 0x000fc400000006ff */
[----:B------:R-:W-:Y:S02]  /*3ec0*/  LOP3.LUT R67, R67, UR4, RZ, 0xc0, !PT ;  /* 0x0000000443437c12 */ /* 0x000fe4000f8ec0ff */
[----:B------:R-:W-:Y:S02]  /*3ed0*/  SHF.R.U32.HI R66, RZ, 0x2, R66 ;  /* 0x00000002ff427819 */ /* 0x000fe40000011642 */
[----:B--2---:R-:W-:Y:S02]  /*3ee0*/  SHF.L.U32 R62, R67, 0x9, RZ ;  /* 0x00000009433e7819 */ /* 0x004fe400000006ff */
[----:B------:R-:W-:Y:S02]  /*3ef0*/  SHF.R.U32.HI R67, RZ, 0x2, R67 ;  /* 0x00000002ff437819 */ /* 0x000fe40000011643 */
[----:B------:R-:W-:Y:S02]  /*3f00*/  LOP3.LUT R62, R62, 0xe00, RZ, 0xc, !PT ;  /* 0x00000e003e3e7812 */ /* 0x000fe400078e0cff */
[----:B------:R-:W-:-:S02]  /*3f10*/  LOP3.LUT R67, R67, 0x3ffffffe, RZ, 0xc0, !PT ;  /* 0x3ffffffe43437812 */ /* 0x000fc400078ec0ff */
[----:B------:R-:W-:Y:S02]  /*3f20*/  LOP3.LUT R14, R14, 0xe00, RZ, 0xc, !PT ;  /* 0x00000e000e0e7812 */ /* 0x000fe400078e0cff */
[-C--:B------:R-:W-:Y:S02]  /*3f30*/  IADD3 R62, PT, PT, -R67, R65.reuse, R62 ;  /* 0x00000041433e7210 */ /* 0x080fe40007ffe13e */
[----:B------:R-:W-:Y:S02]  /*3f40*/  SEL R67, R29, 0x80000000, P0 ;  /* 0x800000001d437807 */ /* 0x000fe40000000000 */
[----:B------:R-:W-:Y:S02]  /*3f50*/  LOP3.LUT R66, R66, 0x3ffffffe, RZ, 0xc0, !PT ;  /* 0x3ffffffe42427812 */ /* 0x000fe400078ec0ff */
[----:B------:R-:W-:Y:S02]  /*3f60*/  SHF.R.U32.HI R67, RZ, R40, R67 ;  /* 0x00000028ff437219 */ /* 0x000fe40000011643 */
[----:B------:R-:W-:-:S02]  /*3f70*/  IADD3 R14, PT, PT, -R66, R65, R14 ;  /* 0x00000041420e7210 */ /* 0x000fc40007ffe10e */
[----:B------:R-:W-:Y:S02]  /*3f80*/  LOP3.LUT R67, R67, UR4, RZ, 0xc0, !PT ;  /* 0x0000000443437c12 */ /* 0x000fe4000f8ec0ff */
[----:B-1----:R-:W-:Y:S02]  /*3f90*/  IADD3 R59, PT, PT, R59, R44, RZ ;  /* 0x0000002c3b3b7210 */ /* 0x002fe40007ffe0ff */
[----:B------:R-:W-:Y:S01]  /*3fa0*/  SHF.L.U32 R61, R67, 0x9, RZ ;  /* 0x00000009433d7819 */ /* 0x000fe200000006ff */
[----:B------:R-:W1:Y:S01]  /*3fb0*/  LDS.U16 R14, [R14+0x2] ;  /* 0x000002000e0e7984 */ /* 0x000e620000000400 */
[----:B------:R-:W-:Y:S02]  /*3fc0*/  SHF.R.U32.HI R67, RZ, 0x2, R67 ;  /* 0x00000002ff437819 */ /* 0x000fe40000011643 */
[----:B------:R-:W-:Y:S02]  /*3fd0*/  LOP3.LUT R66, R61, 0xe00, RZ, 0xc, !PT ;  /* 0x00000e003d427812 */ /* 0x000fe400078e0cff */
[----:B------:R-:W-:-:S02]  /*3fe0*/  LOP3.LUT R61, R67, 0x3ffffffe, RZ, 0xc0, !PT ;  /* 0x3ffffffe433d7812 */ /* 0x000fc400078ec0ff */
[----:B------:R-:W2:Y:S01]  /*3ff0*/  LDS.U16 R67, [R62+0x2] ;  /* 0x000002003e437984 */ /* 0x000ea20000000400 */
[----:B------:R-:W-:Y:S02]  /*4000*/  LEA R38, R8, R45, 0x18 ;  /* 0x0000002d08267211 */ /* 0x000fe400078ec0ff */
[----:B------:R-:W-:Y:S02]  /*4010*/  IADD3 R61, PT, PT, -R61, R65, R66 ;  /* 0x000000413d3d7210 */ /* 0x000fe40007ffe142 */
[----:B------:R-:W2:Y:S01]  /*4020*/  LDS.U16 R66, [R47+0x2] ;  /* 0x000002002f427984 */ /* 0x000ea20000000400 */
[----:B---3--:R-:W-:Y:S02]  /*4030*/  IADD3 R58, PT, PT, R58, R43, RZ ;  /* 0x0000002b3a3a7210 */ /* 0x008fe40007ffe0ff */
[----:B----4-:R-:W-:Y:S01]  /*4040*/  IADD3 R52, PT, PT, R52, R15, RZ ;  /* 0x0000000f34347210 */ /* 0x010fe20007ffe0ff */
[----:B------:R-:W3:Y:S01]  /*4050*/  LDS.U16 R65, [R12+0x2] ;  /* 0x000002000c417984 */ /* 0x000ee20000000400 */
[----:B------:R-:W-:-:S02]  /*4060*/  LEA R59, R59, R38, 0x2 ;  /* 0x000000263b3b7211 */ /* 0x000fc400078e10ff */
[----:B------:R-:W-:Y:S01]  /*4070*/  LEA R58, R58, R38, 0x2 ;  /* 0x000000263a3a7211 */ /* 0x000fe200078e10ff */
[----:B------:R-:W4:Y:S01]  /*4080*/  LDS.U16 R61, [R61+0x2] ;  /* 0x000002003d3d7984 */ /* 0x000f220000000400 */
[----:B-----5:R-:W-:Y:S01]  /*4090*/  IADD3 R60, PT, PT, R51, R60, RZ ;  /* 0x0000003c333c7210 */ /* 0x020fe20007ffe0ff */
[----:B------:R-:W-:Y:S01]  /*40a0*/  IMAD R52, R52, 0x4, R38 ;  /* 0x0000000434347824 */ /* 0x000fe200078e0226 */
[----:B------:R-:W-:Y:S01]  /*40b0*/  IADD3 R64, PT, PT, R49, R64, RZ ;  /* 0x0000004031407210 */ /* 0x000fe20007ffe0ff */
[----:B------:R-:W-:Y:S01]  /*40c0*/  BAR.SYNC.DEFER_BLOCKING 0x0 ;  /* 0x0000000000007b1d */ /* 0x000fe20000010000 */
[-C--:B------:R-:W-:Y:S02]  /*40d0*/  LEA R43, R60, R38.reuse, 0x2 ;  /* 0x000000263c2b7211 */ /* 0x080fe400078e10ff */
[----:B------:R-:W-:Y:S02]  /*40e0*/  LEA R45, R64, R38, 0x2 ;  /* 0x00000026402d7211 */ /* 0x000fe400078e10ff */
[----:B------:R-:W-:-:S02]  /*40f0*/  LEA R46, R13, R46, 0x2 ;  /* 0x0000002e0d2e7211 */ /* 0x000fc400078e10ff */
[----:B------:R-:W-:Y:S02]  /*4100*/  ISETP.GT.U32.AND P0, PT, R40, 0x1b, PT ;  /* 0x0000001b2800780c */ /* 0x000fe40003f04070 */
[----:B-1----:R-:W-:-:S04]  /*4110*/  IADD3 R55, PT, PT, R55, R14, RZ ;  /* 0x0000000e37377210 */ /* 0x002fc80007ffe0ff */
[----:B------:R-:W-:-:S07]  /*4120*/  LEA R55, R55, R38, 0x2 ;  /* 0x0000002637377211 */ /* 0x000fce00078e10ff */
[----:B------:R-:W-:Y:S02]  /*4130*/  @!P0 VIADD R40, R40, 0x4 ;  /* 0x0000000428288836 */ /* 0x000fe40000000000 */
[----:B--2---:R-:W-:Y:S01]  /*4140*/  IMAD.IADD R67, R48, 0x1, R67 ;  /* 0x0000000130437824 */ /* 0x004fe200078e0243 */
[----:B------:R1:W-:Y:S01]  /*4150*/  STS [R59], R34 ;  /* 0x000000223b007388 */ /* 0x0003e20000000800 */
[----:B------:R-:W-:-:S03]  /*4160*/  IADD3 R66, PT, PT, R57, R66, RZ ;  /* 0x0000004239427210 */ /* 0x000fc60007ffe0ff */
[----:B------:R1:W-:Y:S01]  /*4170*/  STS [R58], R35 ;  /* 0x000000233a007388 */ /* 0x0003e20000000800 */
[----:B---3--:R-:W-:Y:S01]  /*4180*/  IMAD.IADD R65, R56, 0x1, R65 ;  /* 0x0000000138417824 */ /* 0x008fe200078e0241 */
[-C--:B------:R-:W-:Y:S02]  /*4190*/  LEA R15, R66, R38.reuse, 0x2 ;  /* 0x00000026420f7211 */ /* 0x080fe400078e10ff */
[----:B----4-:R-:W-:Y:S02]  /*41a0*/  IADD3 R61, PT, PT, R50, R61, RZ ;  /* 0x0000003d323d7210 */ /* 0x010fe40007ffe0ff */
[-C--:B------:R-:W-:Y:S01]  /*41b0*/  LEA R12, R65, R38.reuse, 0x2 ;  /* 0x00000026410c7211 */ /* 0x080fe200078e10ff */
[----:B------:R1:W-:Y:S01]  /*41c0*/  STS [R15], R32 ;  /* 0x000000200f007388 */ /* 0x0003e20000000800 */
[-C--:B------:R-:W-:Y:S02]  /*41d0*/  LEA R14, R61, R38.reuse, 0x2 ;  /* 0x000000263d0e7211 */ /* 0x080fe400078e10ff */
[----:B------:R-:W-:Y:S01]  /*41e0*/  LEA R38, R67, R38, 0x2 ;  /* 0x0000002643267211 */ /* 0x000fe200078e10ff */
        /* <DEDUP_REMOVED lines=25> */
[----:B------:R1:W1:Y:S04]  /*4380*/  LDS.64 R16, [R42] ;  /* 0x000000002a107984 */ /* 0x0002680000000a00 */
[----:B------:R1:W1:Y:S04]  /*4390*/  LDS.64 R18, [R46+0x8] ;  /* 0x000008002e127984 */ /* 0x0002680000000a00 */
[----:B------:R1:W1:Y:S04]  /*43a0*/  LDS.64 R24, [R46+0x10] ;  /* 0x000010002e187984 */ /* 0x0002680000000a00 */
[----:B------:R1:W1:Y:S04]  /*43b0*/  LDS.64 R22, [R46+0x18] ;  /* 0x000018002e167984 */ /* 0x0002680000000a00 */
[----:B------:R1:W1:Y:S01]  /*43c0*/  LDS.64 R20, [R46+0x20] ;  /* 0x000020002e147984 */ /* 0x0002620000000a00 */
[----:B------:R-:W-:Y:S06]  /*43d0*/  @!P0 BAR.SYNC.DEFER_BLOCKING 0x0 ;  /* 0x0000000000008b1d */ /* 0x000fec0000010000 */
[----:B--234-:R-:W-:Y:S05]  /*43e0*/  @!P0 BRA `(.L_x_284) ;  /* 0xffffffe800748947 */ /* 0x01cfea000383ffff */
[----:B------:R-:W-:Y:S01]  /*43f0*/  BAR.SYNC.DEFER_BLOCKING 0x0 ;  /* 0x0000000000007b1d */ /* 0x000fe20000010000 */
[----:B------:R-:W-:Y:S02]  /*4400*/  ISETP.GT.AND P0, PT, R34, -0x1, PT ;  /* 0xffffffff2200780c */ /* 0x000fe40003f04270 */
[----:B-1----:R-:W-:Y:S02]  /*4410*/  MOV R38, 0xffffffff ;  /* 0xffffffff00267802 */ /* 0x002fe40000000f00 */
[----:B------:R-:W-:Y:S01]  /*4420*/  ISETP.GT.AND P1, PT, R35, -0x1, PT ;  /* 0xffffffff2300780c */ /* 0x000fe20003f24270 */
[----:B------:R-:W-:Y:S01]  /*4430*/  BSSY.RECONVERGENT B0, `(.L_x_285) ;  /* 0x0000081000007945 */ /* 0x000fe20003800200 */
[----:B------:R-:W-:Y:S02]  /*4440*/  SEL R15, R38, 0x80000000, P0 ;  /* 0x80000000260f7807 */ /* 0x000fe40000000000 */
[----:B------:R-:W-:Y:S02]  /*4450*/  ISETP.GT.AND P0, PT, R32, -0x1, PT ;  /* 0xffffffff2000780c */ /* 0x000fe40003f04270 */
[----:B------:R-:W-:-:S02]  /*4460*/  LOP3.LUT R34, R15, R34, RZ, 0x3c, !PT ;  /* 0x000000220f227212 */ /* 0x000fc400078e3cff */
[----:B------:R-:W-:Y:S02]  /*4470*/  SEL R15, R38, 0x80000000, P0 ;  /* 0x80000000260f7807 */ /* 0x000fe40000000000 */
[----:B------:R-:W-:Y:S02]  /*4480*/  ISETP.GT.AND P0, PT, R31, -0x1, PT ;  /* 0xffffffff1f00780c */ /* 0x000fe40003f04270 */
[----:B------:R-:W-:Y:S02]  /*4490*/  ISETP.GT.AND P2, PT, R30, -0x1, PT ;  /* 0xffffffff1e00780c */ /* 0x000fe40003f44270 */
[----:B------:R-:W-:Y:S02]  /*44a0*/  SEL R14, R38, 0x80000000, P0 ;  /* 0x80000000260e7807 */ /* 0x000fe40000000000 */
[----:B------:R-:W-:Y:S02]  /*44b0*/  ISETP.GT.AND P0, PT, R28, -0x1, PT ;  /* 0xffffffff1c00780c */ /* 0x000fe40003f04270 */
[----:B------:R-:W-:-:S02]  /*44c0*/  SEL R12, R38, 0x80000000, P1 ;  /* 0x80000000260c7807 */ /* 0x000fc40000800000 */
[----:B------:R-:W-:Y:S02]  /*44d0*/  ISETP.GT.AND P1, PT, R33, -0x1, PT ;  /* 0xffffffff2100780c */ /* 0x000fe40003f24270 */
[C---:B------:R-:W-:Y:S02]  /*44e0*/  SEL R41, R38.reuse, 0x80000000, P2 ;  /* 0x8000000026297807 */ /* 0x040fe40001000000 */
[----:B------:R-:W-:Y:S02]  /*44f0*/  LOP3.LUT R32, R15, R32, RZ, 0x3c, !PT ;  /* 0x000000200f207212 */ /* 0x000fe400078e3cff */
[----:B------:R-:W-:Y:S02]  /*4500*/  SEL R15, R38, 0x80000000, P0 ;  /* 0x80000000260f7807 */ /* 0x000fe40000000000 */
[----:B------:R-:W-:Y:S02]  /*4510*/  LOP3.LUT R35, R12, R35, RZ, 0x3c, !PT ;  /* 0x000000230c237212 */ /* 0x000fe400078e3cff */
[----:B------:R-:W-:-:S02]  /*4520*/  ISETP.GT.AND P0, PT, R26, -0x1, PT ;  /* 0xffffffff1a00780c */ /* 0x000fc40003f04270 */
[----:B------:R-:W-:Y:S02]  /*4530*/  SEL R12, R38, 0x80000000, P1 ;  /* 0x80000000260c7807 */ /* 0x000fe40000800000 */
[----:B------:R-:W-:Y:S02]  /*4540*/  LOP3.LUT R30, R41, R30, RZ, 0x3c, !PT ;  /* 0x0000001e291e7212 */ /* 0x000fe400078e3cff */
[----:B------:R-:W-:Y:S02]  /*4550*/  ISETP.GT.AND P1, PT, R29, -0x1, PT ;  /* 0xffffffff1d00780c */ /* 0x000fe40003f24270 */
[----:B------:R-:W-:Y:S02]  /*4560*/  IADD3 R41, PT, PT, R39, 0x1c20, RZ ;  /* 0x00001c2027297810 */ /* 0x000fe40007ffe0ff */
[----:B------:R-:W-:Y:S02]  /*4570*/  ISETP.GT.AND P2, PT, R27, -0x1, PT ;  /* 0xffffffff1b00780c */ /* 0x000fe40003f44270 */
[----:B------:R-:W-:-:S02]  /*4580*/  LOP3.LUT R28, R15, R28, RZ, 0x3c, !PT ;  /* 0x0000001c0f1c7212 */ /* 0x000fc400078e3cff */
[----:B------:R-:W-:Y:S02]  /*4590*/  SEL R15, R38, 0x80000000, P0 ;  /* 0x80000000260f7807 */ /* 0x000fe40000000000 */
[----:B------:R-:W-:Y:S02]  /*45a0*/  LOP3.LUT R33, R12, R33, RZ, 0x3c, !PT ;  /* 0x000000210c217212 */ /* 0x000fe400078e3cff */
[----:B------:R-:W-:Y:S02]  /*45b0*/  LOP3.LUT R31, R14, R31, RZ, 0x3c, !PT ;  /* 0x0000001f0e1f7212 */ /* 0x000fe400078e3cff */
[----:B------:R-:W-:Y:S02]  /*45c0*/  ISETP.GT.U32.AND P0, PT, R54, 0x1ff, PT ;  /* 0x000001ff3600780c */ /* 0x000fe40003f04070 */
[----:B------:R-:W-:Y:S02]  /*45d0*/  LEA R12, R8, R41, 0x18 ;  /* 0x00000029080c7211 */ /* 0x000fe400078ec0ff */
[----:B------:R-:W-:-:S02]  /*45e0*/  SEL R14, R38, 0x80000000, P1 ;  /* 0x80000000260e7807 */ /* 0x000fc40000800000 */
[----:B------:R-:W-:Y:S01]  /*45f0*/  SEL R38, R38, 0x80000000, P2 ;  /* 0x8000000026267807 */ /* 0x000fe20001000000 */
[----:B------:R-:W-:Y:S01]  /*4600*/  IMAD R40, R54, 0x28, R12 ;  /* 0x0000002836287824 */ /* 0x000fe200078e020c */
[----:B------:R-:W-:Y:S02]  /*4610*/  LOP3.LUT R29, R14, R29, RZ, 0x3c, !PT ;  /* 0x0000001d0e1d7212 */ /* 0x000fe400078e3cff */
        /* <DEDUP_REMOVED lines=14> */
[----:B-1----:R-:W1:Y:S01]  /*4700*/  I2F.U32.RP R18, R11 ;  /* 0x0000000b00127306 */ /* 0x002e620000209000 */
[----:B------:R-:W-:Y:S01]  /*4710*/  IADD3 R14, PT, PT, R54, R11, RZ ;  /* 0x0000000b360e7210 */ /* 0x000fe20007ffe0ff */
[----:B------:R-:W-:Y:S01]  /*4720*/  BSSY.RECONVERGENT B1, `(.L_x_287) ;  /* 0x000002f000017945 */ /* 0x000fe20003800200 */
[----:B------:R-:W-:Y:S02]  /*4730*/  ISETP.NE.U32.AND P2, PT, R11, RZ, PT ;  /* 0x000000ff0b00720c */ /* 0x000fe40003f45070 */
[C---:B------:R-:W-:Y:S02]  /*4740*/  VIMNMX.U32 R17, PT, PT, R14.reuse, 0x200, !PT ;  /* 0x000002000e117848 */ /* 0x040fe40007fe0000 */
[----:B------:R-:W-:-:S03]  /*4750*/  ISETP.GE.U32.AND P3, PT, R14, 0x200, PT ;  /* 0x000002000e00780c */ /* 0x000fc60003f66070 */
[----:B------:R-:W-:Y:S02]  /*4760*/  IMAD.IADD R17, R17, 0x1, -R14 ;  /* 0x0000000111117824 */ /* 0x000fe400078e0a0e */
[----:B------:R-:W-:Y:S01]  /*4770*/  HFMA2 R14, -RZ, RZ, 0, 0 ;  /* 0x00000000ff0e7431 */ /* 0x000fe200000001ff */
[----:B-1----:R-:W1:Y:S02]  /*4780*/  MUFU.RCP R18, R18 ;  /* 0x0000001200127308 */ /* 0x002e640000001000 */
[----:B-1----:R-:W-:-:S06]  /*4790*/  IADD3 R15, PT, PT, R18, 0xffffffe, RZ ;  /* 0x0ffffffe120f7810 */ /* 0x002fcc0007ffe0ff */
[----:B------:R-:W1:Y:S02]  /*47a0*/  F2I.FTZ.U32.TRUNC.NTZ R15, R15 ;  /* 0x0000000f000f7305 */ /* 0x000e64000021f000 */
[----:B-1----:R-:W-:-:S05]  /*47b0*/  IADD3 R16, PT, PT, RZ, -R15, RZ ;  /* 0x8000000fff107210 */ /* 0x002fca0007ffe0ff */
[----:B------:R-:W-:Y:S01]  /*47c0*/  IMAD R19, R16, R11, RZ ;  /* 0x0000000b10137224 */ /* 0x000fe200078e02ff */
[C---:B------:R-:W-:Y:S02]  /*47d0*/  IADD3 R16, PT, PT, R17.reuse, -0x1, RZ ;  /* 0xffffffff11107810 */ /* 0x040fe40007ffe0ff */
[----:B------:R-:W-:Y:S01]  /*47e0*/  @P3 IADD3 R16, PT, PT, R17, RZ, RZ ;  /* 0x000000ff11103210 */ /* 0x000fe20007ffe0ff */
[----:B------:R-:W-:-:S06]  /*47f0*/  IMAD.HI.U32 R19, R15, R19, R14 ;  /* 0x000000130f137227 */ /* 0x000fcc00078e000e */
[----:B------:R-:W-:-:S05]  /*4800*/  IMAD.HI.U32 R19, R19, R16, RZ ;  /* 0x0000001013137227 */ /* 0x000fca00078e00ff */
[----:B------:R-:W-:-:S05]  /*4810*/  IADD3 R14, PT, PT, -R19, RZ, RZ ;  /* 0x000000ff130e7210 */ /* 0x000fca0007ffe1ff */
[----:B------:R-:W-:Y:S01]  /*4820*/  IMAD R16, R11, R14, R16 ;  /* 0x0000000e0b107224 */ /* 0x000fe200078e0210 */
[----:B------:R-:W-:-:S04]  /*4830*/  SEL R14, RZ, 0x1, P3 ;  /* 0x00000001ff0e7807 */ /* 0x000fc80001800000 */
[----:B------:R-:W-:-:S13]  /*4840*/  ISETP.GE.U32.AND P0, PT, R16, R11, PT ;  /* 0x0000000b1000720c */ /* 0x000fda0003f06070 */
[----:B------:R-:W-:Y:S01]  /*4850*/  @P0 IADD3 R16, PT, PT, R16, -R11, RZ ;  /* 0x8000000b10100210 */ /* 0x000fe20007ffe0ff */
[----:B------:R-:W-:-:S03]  /*4860*/  @P0 VIADD R19, R19, 0x1 ;  /* 0x0000000113130836 */ /* 0x000fc60000000000 */
[----:B------:R-:W-:-:S13]  /*4870*/  ISETP.GE.U32.AND P1, PT, R16, R11, PT ;  /* 0x0000000b1000720c */ /* 0x000fda0003f26070 */
[----:B------:R-:W-:Y:S02]  /*4880*/  @P1 IADD3 R19, PT, PT, R19, 0x1, RZ ;  /* 0x0000000113131810 */ /* 0x000fe40007ffe0ff */
[----:B------:R-:W-:-:S04]  /*4890*/  @!P2 LOP3.LUT R19, RZ, R11, RZ, 0x33, !PT ;  /* 0x0000000bff13a212 */ /* 0x000fc800078e33ff */
[----:B------:R-:W-:-:S04]  /*48a0*/  IADD3 R19, PT, PT, R14, R19, RZ ;  /* 0x000000130e137210 */ /* 0x000fc80007ffe0ff */
[C---:B------:R-:W-:Y:S02]  /*48b0*/  LOP3.LUT R14, R19.reuse, 0x3, RZ, 0xc0, !PT ;  /* 0x00000003130e7812 */ /* 0x040fe400078ec0ff */
[----:B------:R-:W-:Y:S02]  /*48c0*/  ISETP.GE.U32.AND P1, PT, R19, 0x3, PT ;  /* 0x000000031300780c */ /* 0x000fe40003f26070 */
[----:B------:R-:W-:Y:S02]  /*48d0*/  ISETP.NE.AND P0, PT, R14, 0x3, PT ;  /* 0x000000030e00780c */ /* 0x000fe40003f05270 */
[----:B------:R-:W-:-:S11]  /*48e0*/  MOV R14, R54 ;  /* 0x00000036000e7202 */ /* 0x000fd60000000f00 */
[----:B------:R-:W-:Y:S05]  /*48f0*/  @!P0 BRA `(.L_x_288) ;  /* 0x0000000000448947 */ /* 0x000fea0003800000 */
[----:B------:R-:W-:Y:S02]  /*4900*/  IADD3 R14, PT, PT, R19, 0x1, RZ ;  /* 0x00000001130e7810 */ /* 0x000fe40007ffe0ff */
[----:B------:R-:W-:Y:S02]  /*4910*/  IADD3 R17, PT, PT, R39, 0x8, RZ ;  /* 0x0000000827117810 */ /* 0x000fe40007ffe0ff */
[----:B------:R-:W-:Y:S02]  /*4920*/  LOP3.LUT R15, R14, 0x3, RZ, 0xc0, !PT ;  /* 0x000000030e0f7812 */ /* 0x000fe400078ec0ff */
[----:B------:R-:W-:Y:S02]  /*4930*/  SHF.L.U32 R16, R54, 0x2, RZ ;  /* 0x0000000236107819 */ /* 0x000fe400000006ff */
[----:B------:R-:W-:Y:S01]  /*4940*/  LEA R17, R8, R17, 0x18 ;  /* 0x0000001108117211 */ /* 0x000fe200078ec0ff */
[----:B------:R-:W-:Y:S01]  /*4950*/  IMAD.IADD R14, R36, 0x1, R15 ;  /* 0x00000001240e7824 */ /* 0x000fe200078e020f */
[----:B------:R-:W-:-:S03]  /*4960*/  IADD3 R15, PT, PT, -R15, RZ, RZ ;  /* 0x000000ff0f0f7210 */ /* 0x000fc60007ffe1ff */
[----:B------:R-:W-:-:S07]  /*4970*/  IMAD R14, R14, R11, R13 ;  /* 0x0000000b0e0e7224 */ /* 0x000fce00078e020d */
.L_x_289:
[-C--:B------:R-:W-:Y:S02]  /*4980*/  IADD3 R13, PT, PT, R12, R16.reuse, RZ ;  /* 0x000000100c0d7210 */ /* 0x080fe40007ffe0ff */
[----:B-1----:R-:W-:Y:S01]  /*4990*/  IADD3 R19, PT, PT, R17, R16, RZ ;  /* 0x0000001011137210 */ /* 0x002fe20007ffe0ff */
[----:B------:R-:W-:Y:S01]  /*49a0*/  IMAD R16, R11, 0x4, R16 ;  /* 0x000000040b107824 */ /* 0x000fe200078e0210 */
[----:B------:R-:W-:Y:S01]  /*49b0*/  IADD3 R15, PT, PT, R15, 0x1, RZ ;  /* 0x000000010f0f7810 */ /* 0x000fe20007ffe0ff */
[----:B------:R-:W1:Y:S03]  /*49c0*/  LDS R18, [R13+0x5500] ;  /* 0x005500000d127984 */ /* 0x000e660000000800 */
[----:B------:R-:W-:Y:S01]  /*49d0*/  ISETP.NE.AND P0, PT, R15, RZ, PT ;  /* 0x000000ff0f00720c */ /* 0x000fe20003f05270 */
[----:B-1----:R-:W-:-:S05]  /*49e0*/  IMAD R18, R37, 0x500, R18 ;  /* 0x0000050025127824 */ /* 0x002fca00078e0212 */
[----:B------:R1:W-:Y:S07]  /*49f0*/  STS [R19], R18 ;  /* 0x0000001213007388 */ /* 0x0003ee0000000800 */
[----:B------:R-:W-:Y:S05]  /*4a00*/  @P0 BRA `(.L_x_289) ;  /* 0xfffffffc00dc0947 */ /* 0x000fea000383ffff */
.L_x_288:
[----:B------:R-:W-:Y:S05]  /*4a10*/  BSYNC.RECONVERGENT B1 ;  /* 0x0000000000017941 */ /* 0x000fea0003800200 */
.L_x_287:
[----:B------:R-:W-:Y:S05]  /*4a20*/  @!P1 BRA `(.L_x_286) ;  /* 0x0000000000849947 */ /* 0x000fea0003800000 */
[----:B------:R-:W-:Y:S01]  /*4a30*/  IADD3 R13, PT, PT, R39, 0x8, RZ ;  /* 0x00000008270d7810 */ /* 0x000fe20007ffe0ff */
[C---:B-1----:R-:W-:Y:S01]  /*4a40*/  IMAD R19, R11.reuse, 0xc, R12 ;  /* 0x0000000c0b137824 */ /* 0x042fe200078e020c */
[----:B------:R-:W-:Y:S02]  /*4a50*/  SHF.L.U32 R20, R14, 0x2, RZ ;  /* 0x000000020e147819 */ /* 0x000fe400000006ff */
[----:B------:R-:W-:Y:S02]  /*4a60*/  LEA R30, R8, R13, 0x18 ;  /* 0x0000000d081e7211 */ /* 0x000fe400078ec0ff */
[CC--:B------:R-:W-:Y:S02]  /*4a70*/  LEA R17, R11.reuse, R12.reuse, 0x2 ;  /* 0x0000000c0b117211 */ /* 0x0c0fe400078e10ff */
[C---:B------:R-:W-:Y:S01]  /*4a80*/  LEA R18, R11.reuse, R12, 0x3 ;  /* 0x0000000c0b127211 */ /* 0x040fe200078e18ff */
[C-C-:B------:R-:W-:Y:S01]  /*4a90*/  IMAD R15, R11.reuse, 0x8, R30.reuse ;  /* 0x000000080b0f7824 */ /* 0x140fe200078e021e */
[C---:B------:R-:W-:Y:S01]  /*4aa0*/  LEA R13, R11.reuse, R30, 0x2 ;  /* 0x0000001e0b0d7211 */ /* 0x040fe200078e10ff */
[----:B------:R-:W-:-:S07]  /*4ab0*/  IMAD R16, R11, 0xc, R30 ;  /* 0x0000000c0b107824 */ /* 0x000fce00078e021e */
.L_x_290:
[-C--:B------:R-:W-:Y:S02]  /*4ac0*/  IADD3 R21, PT, PT, R12, R20.reuse, RZ ;  /* 0x000000140c157210 */ /* 0x080fe40007ffe0ff */
[-C--:B--2---:R-:W-:Y:S02]  /*4ad0*/  IADD3 R23, PT, PT, R30, R20.reuse, RZ ;  /* 0x000000141e177210 */ /* 0x084fe40007ffe0ff */
[-C--:B------:R-:W-:Y:S01]  /*4ae0*/  IADD3 R27, PT, PT, R17, R20.reuse, RZ ;  /* 0x00000014111b7210 */ /* 0x080fe20007ffe0ff */
[----:B------:R1:W2:Y:S01]  /*4af0*/  LDS R22, [R21+0x5500] ;  /* 0x0055000015167984 */ /* 0x0002a20000000800 */
[-C--:B------:R-:W-:Y:S02]  /*4b00*/  IADD3 R25, PT, PT, R13, R20.reuse, RZ ;  /* 0x000000140d197210 */ /* 0x080fe40007ffe0ff */
[-C--:B------:R-:W-:Y:S02]  /*4b10*/  IADD3 R28, PT, PT, R18, R20.reuse, RZ ;  /* 0x00000014121c7210 */ /* 0x080fe40007ffe0ff */
[----:B------:R-:W-:-:S02]  /*4b20*/  IADD3 R29, PT, PT, R19, R20, RZ ;  /* 0x00000014131d7210 */ /* 0x000fc40007ffe0ff */
[----:B------:R-:W-:Y:S01]  /*4b30*/  LEA R14, R11, R14, 0x2 ;  /* 0x0000000e0b0e7211 */ /* 0x000fe200078e10ff */
[----:B-1----:R-:W-:-:S03]  /*4b40*/  IMAD.IADD R21, R15, 0x1, R20 ;  /* 0x000000010f157824 */ /* 0x002fc600078e0214 */
[----:B------:R-:W-:Y:S01]  /*4b50*/  ISETP.GE.U32.AND P0, PT, R14, 0x200, PT ;  /* 0x000002000e00780c */ /* 0x000fe20003f06070 */
[----:B--2---:R-:W-:-:S05]  /*4b60*/  IMAD R22, R37, 0x500, R22 ;  /* 0x0000050025167824 */ /* 0x004fca00078e0216 */
[----:B------:R1:W-:Y:S04]  /*4b70*/  STS [R23], R22 ;  /* 0x0000001617007388 */ /* 0x0003e80000000800 */
[----:B------:R-:W2:Y:S01]  /*4b80*/  LDS R24, [R27+0x5500] ;  /* 0x005500001b187984 */ /* 0x000ea20000000800 */
[-C--:B-1----:R-:W-:Y:S02]  /*4b90*/  IADD3 R23, PT, PT, R16, R20.reuse, RZ ;  /* 0x0000001410177210 */ /* 0x082fe40007ffe0ff */
[----:B------:R-:W-:Y:S01]  /*4ba0*/  LEA R20, R11, R20, 0x4 ;  /* 0x000000140b147211 */ /* 0x000fe200078e20ff */
        /* <DEDUP_REMOVED lines=9> */
.L_x_286:
[----:B------:R-:W-:Y:S05]  /*4c40*/  BSYNC.RECONVERGENT B0 ;  /* 0x0000000000007941 */ /* 0x000fea0003800200 */
.L_x_285:
[----:B------:R-:W-:Y:S01]  /*4c50*/  BAR.SYNC.DEFER_BLOCKING 0x0 ;  /* 0x0000000000007b1d */ /* 0x000fe20000010000 */
[----:B------:R-:W-:Y:S01]  /*4c60*/  IADD3 R39, PT, PT, R39, 0x8, RZ ;  /* 0x0000000827277810 */ /* 0x000fe20007ffe0ff */
[----:B-1----:R-:W-:Y:S01]  /*4c70*/  HFMA2 R18, -RZ, RZ, 1.9267578125, 7.5519084930419921875e-05 ;  /* 0x3fb504f3ff127431 */ /* 0x002fe200000001ff */
[----:B------:R-:W-:Y:S01]  /*4c80*/  LOP3.LUT R11, R54, 0xfffffff0, RZ, 0xc0, !PT ;  /* 0xfffffff0360b7812 */ /* 0x000fe200078ec0ff */
[----:B------:R-:W-:Y:S01]  /*4c90*/  HFMA2 R52, -RZ, RZ, 0, 0 ;  /* 0x00000000ff347431 */ /* 0x000fe200000001ff */
[----:B------:R-:W-:-:S03]  /*4ca0*/  LEA R62, R8, R39, 0x18 ;  /* 0x00000027083e7211 */ /* 0x000fc600078ec0ff */
[----:B------:R-:W1:Y:S01]  /*4cb0*/  LDC.64 R40, c[0x0][0x388] ;  /* 0x0000e200ff287b82 */ /* 0x000e620000000a00 */
[--C-:B------:R-:W-:Y:S01]  /*4cc0*/  SHF.R.U32.HI R16, RZ, 0x2, R54.reuse ;  /* 0x00000002ff107819 */ /* 0x100fe20000011636 */
[----:B------:R-:W3:Y:S01]  /*4cd0*/  S2R R17, SR_SWINHI ;  /* 0x0000000000117919 */ /* 0x000ee20000002f00 */
[----:B------:R-:W-:Y:S01]  /*4ce0*/  SHF.R.U32.HI R14, RZ, 0x5, R54 ;  /* 0x00000005ff0e7819 */ /* 0x000fe20000011636 */
[----:B------:R-:W-:Y:S01]  /*4cf0*/  IMAD.IADD R11, R62, 0x1, R11 ;  /* 0x000000013e0b7824 */ /* 0x000fe200078e020b */
[----:B------:R-:W-:Y:S01]  /*4d00*/  SHF.L.U32 R42, R54, 0x3, RZ ;  /* 0x00000003362a7819 */ /* 0x000fe200000006ff */
[----:B------:R-:W-:Y:S01]  /*4d10*/  IMAD.MOV.U32 R64, RZ, RZ, -0x800000 ;  /* 0xff800000ff407424 */ /* 0x000fe200078e00ff */
[----:B------:R-:W-:Y:S01]  /*4d20*/  MOV R20, 0x3f000000 ;  /* 0x3f00000000147802 */ /* 0x000fe20000000f00 */
[----:B------:R-:W4:Y:S01]  /*4d30*/  LDC.64 R66, c[0x0][0x390] ;  /* 0x0000e400ff427b82 */ /* 0x000f220000000a00 */
[----:B------:R-:W-:Y:S02]  /*4d40*/  LOP3.LUT R42, R42, 0x78, RZ, 0xc0, !PT ;  /* 0x000000782a2a7812 */ /* 0x000fe400078ec0ff */
[----:B------:R-:W-:-:S02]  /*4d50*/  CS2R R50, SRZ ;  /* 0x0000000000327805 */ /* 0x000fc4000001ff00 */
[----:B--2---:R-:W-:Y:S02]  /*4d60*/  MOV R23, 0x3fffffff ;  /* 0x3fffffff00177802 */ /* 0x004fe40000000f00 */
[----:B------:R-:W-:Y:S02]  /*4d70*/  CS2R R48, SRZ ;  /* 0x0000000000307805 */ /* 0x000fe4000001ff00 */
[----:B------:R-:W-:Y:S02]  /*4d80*/  LOP3.LUT R58, R53, R42, RZ, 0xfc, !PT ;  /* 0x0000002a353a7212 */ /* 0x000fe400078efcff */
[----:B------:R-:W-:Y:S02]  /*4d90*/  CS2R R46, SRZ ;  /* 0x00000000002e7805 */ /* 0x000fe4000001ff00 */
[----:B------:R-:W-:Y:S02]  /*4da0*/  MOV R63, 0xfffffff1 ;  /* 0xfffffff1003f7802 */ /* 0x000fe40000000f00 */
[----:B------:R-:W-:Y:S01]  /*4db0*/  CS2R R44, SRZ ;  /* 0x00000000002c7805 */ /* 0x000fe2000001ff00 */
[----:B------:R-:W-:Y:S01]  /*4dc0*/  UMOV UR4, 0x80 ;  /* 0x0000008000047882 */ /* 0x000fe20000000000 */
[----:B------:R-:W-:-:S02]  /*4dd0*/  MOV R12, R12 ;  /* 0x0000000c000c7202 */ /* 0x000fc40000000f00 */
[----:B---3--:R-:W-:Y:S02]  /*4de0*/  MOV R13, R17 ;  /* 0x00000011000d7202 */ /* 0x008fe40000000f00 */
[----:B------:R-:W-:Y:S01]  /*4df0*/  LOP3.LUT R17, R16, 0x4, RZ, 0xc0, !PT ;  /* 0x0000000410117812 */ /* 0x000fe200078ec0ff */
[----:B------:R-:W-:Y:S01]  /*4e00*/  BAR.SYNC.DEFER_BLOCKING 0x0 ;  /* 0x0000000000007b1d */ /* 0x000fe20000010000 */
[----:B------:R-:W-:-:S05]  /*4e10*/  IADD3 R12, P0, PT, R12, 0x7f, RZ ;  /* 0x0000007f0c0c7810 */ /* 0x000fca0007f1e0ff */
[----:B------:R-:W2:Y:S01]  /*4e20*/  LDS R15, [R11] ;  /* 0x000000000b0f7984 */ /* 0x000ea20000000800 */
[----:B------:R-:W-:Y:S02]  /*4e30*/  LEA R14, R14, R17, 0x3 ;  /* 0x000000110e0e7211 */ /* 0x000fe400078e18ff */
[----:B------:R-:W-:Y:S02]  /*4e40*/  IADD3.X R61, PT, PT, RZ, R13, RZ, P0, !PT ;  /* 0x0000000dff3d7210 */ /* 0x000fe400007fe4ff */
[----:B------:R-:W-:Y:S02]  /*4e50*/  SHF.L.U32 R59, R14, 0x7, RZ ;  /* 0x000000070e3b7819 */ /* 0x000fe400000006ff */
[----:B------:R-:W-:Y:S02]  /*4e60*/  LOP3.LUT R60, R12, 0xffffff80, RZ, 0xc0, !PT ;  /* 0xffffff800c3c7812 */ /* 0x000fe400078ec0ff */
[----:B------:R-:W-:Y:S02]  /*4e70*/  LOP3.LUT R57, R59, R42, RZ, 0xfc, !PT ;  /* 0x0000002a3b397212 */ /* 0x000fe400078efcff */
[----:B------:R-:W-:-:S05]  /*4e80*/  MOV R56, R60 ;  /* 0x0000003c00387202 */ /* 0x000fca0000000f00 */
[----:B------:R-:W-:Y:S01]  /*4e90*/  IMAD R19, R57, 0x2, R56 ;  /* 0x0000000239137824 */ /* 0x000fe200078e0238 */
        /* <DEDUP_REMOVED lines=13> */
[----:B------:R-:W3:Y:S02]  /*4f70*/  LDS R17, [R11+0x8] ;  /* 0x000008000b117984 */ /* 0x000ee40000000800 */
[----:B---3--:R-:W-:-:S05]  /*4f80*/  LEA R17, R17, R58, 0xc ;  /* 0x0000003a11117211 */ /* 0x008fca00078e60ff */
        /* <DEDUP_REMOVED lines=11> */
[----:B------:R-:W-:Y:S04]  /*5040*/  LDGSTS.E.BYPASS.128 [R19+0x300], desc[UR8][R12.64] ;  /* 0x003000000c137fae */ /* 0x000fe8000b981808 */
[----:B------:R-:W2:Y:S04]  /*5050*/  LDS R21, [R11] ;  /* 0x000000000b157984 */ /* 0x000ea80000000800 */
[----:B------:R-:W0:Y:S01]  /*5060*/  LDGDEPBAR ;  /* 0x00000000000079af */ /* 0x000e220000000000 */
[----:B--2---:R-:W-:-:S05]  /*5070*/  LEA R15, R21, R58, 0xc ;  /* 0x0000003a150f7211 */ /* 0x004fca00078e60ff */
[----:B----4-:R-:W-:-:S05]  /*5080*/  IMAD.WIDE.U32 R14, R15, 0x2, R66 ;  /* 0x000000020f0e7825 */ /* 0x010fca00078e0042 */
[----:B------:R-:W-:Y:S01]  /*5090*/  @!PT LDS RZ, [RZ] ;  /* 0x00000000fffff984 */ /* 0x000fe20000000800 */
[----:B------:R-:W-:Y:S01]  /*50a0*/  @!PT LDS RZ, [RZ] ;  /* 0x00000000fffff984 */ /* 0x000fe20000000800 */
[----:B------:R-:W-:Y:S01]  /*50b0*/  @!PT LDS RZ, [RZ] ;  /* 0x00000000fffff984 */ /* 0x000fe20000000800 */
[----:B------:R1:W-:Y:S04]  /*50c0*/  LDGSTS.E.BYPASS.128 [R19+0x2000], desc[UR8][R14.64] ;  /* 0x020000000e137fae */ /* 0x0003e8000b981808 */
[----:B---3--:R-:W2:Y:S01]  /*50d0*/  LDS R17, [R11+0x4] ;  /* 0x000004000b117984 */ /* 0x008ea20000000800 */
[----:B-1----:R-:W-:Y:S01]  /*50e0*/  LOP3.LUT R15, R54, 0xffff, RZ, 0xc0, !PT ;  /* 0x0000ffff360f7812 */ /* 0x002fe200078ec0ff */
[----:B------:R-:W-:-:S03]  /*50f0*/  FFMA R14, R18, R18, -1.9999998807907104492 ;  /* 0xbfffffff120e7423 */ /* 0x000fc60000000012 */
[----:B------:R-:W-:-:S04]  /*5100*/  SHF.R.U32.HI R15, RZ, 0x4, R15 ;  /* 0x00000004ff0f7819 */ /* 0x000fc8000001160f */
[----:B------:R-:W-:Y:S02]  /*5110*/  LOP3.LUT R15, R15, 0x1, RZ, 0xc0, !PT ;  /* 0x000000010f0f7812 */ /* 0x000fe400078ec0ff */
[----:B--2---:R-:W-:-:S05]  /*5120*/  LEA R17, R17, R58, 0xc ;  /* 0x0000003a11117211 */ /* 0x004fca00078e60ff */
[----:B------:R-:W-:-:S05]  /*5130*/  IMAD.WIDE.U32 R16, R17, 0x2, R66 ;  /* 0x0000000211107825 */ /* 0x000fca00078e0042 */
[----:B------:R-:W-:Y:S01]  /*5140*/  @!PT LDS RZ, [RZ] ;  /* 0x00000000fffff984 */ /* 0x000fe20000000800 */
[----:B------:R-:W-:Y:S01]  /*5150*/  @!PT LDS RZ, [RZ] ;  /* 0x00000000fffff984 */ /* 0x000fe20000000800 */
[----:B------:R-:W-:Y:S01]  /*5160*/  @!PT LDS RZ, [RZ] ;  /* 0x00000000fffff984 */ /* 0x000fe20000000800 */
[----:B------:R1:W-:Y:S04]  /*5170*/  LDGSTS.E.BYPASS.128 [R19+0x2100], desc[UR8][R16.64] ;  /* 0x0210000010137fae */ /* 0x0003e8000b981808 */
[----:B------:R-:W2:Y:S01]  /*5180*/  LDS R13, [R11+0x8] ;  /* 0x000008000b0d7984 */ /* 0x000ea20000000800 */
[----:B-1----:R-:W-:-:S04]  /*5190*/  FFMA R17, -R20, R23, 1 ;  /* 0x3f80000014117423 */ /* 0x002fc80000000117 */
[----:B------:R-:W-:Y:S01]  /*51a0*/  FFMA R17, R14, -0.5, R17 ;  /* 0xbf0000000e117823 */ /* 0x000fe20000000011 */
[----:B------:R-:W-:-:S04]  /*51b0*/  LOP3.LUT R14, R54, 0xffffffe0, RZ, 0xc0, !PT ;  /* 0xffffffe0360e7812 */ /* 0x000fc800078ec0ff */
[----:B------:R-:W-:Y:S01]  /*51c0*/  LEA R15, R15, R14, 0x4 ;  /* 0x0000000e0f0f7211 */ /* 0x000fe200078e20ff */
[----:B------:R-:W-:-:S03]  /*51d0*/  FMUL R14, R17, 1.4142135381698608398 ;  /* 0x3fb504f3110e7820 */ /* 0x000fc60000400000 */
[----:B------:R-:W-:Y:S01]  /*51e0*/  IADD3 R62, PT, PT, R15, 0x8c, R62 ;  /* 0x0000008c0f3e7810 */ /* 0x000fe20007ffe03e */
[----:B--2---:R-:W-:-:S04]  /*51f0*/  IMAD R13, R13, 0x1000, R58 ;  /* 0x000010000d0d7824 */ /* 0x004fc800078e023a */
[----:B------:R-:W-:-:S05]  /*5200*/  IMAD.WIDE.U32 R12, R13, 0x2, R66 ;  /* 0x000000020d0c7825 */ /* 0x000fca00078e0042 */
[----:B------:R-:W-:Y:S01]  /*5210*/  @!PT LDS RZ, [RZ] ;  /* 0x00000000fffff984 */ /* 0x000fe20000000800 */
[----:B------:R-:W-:Y:S01]  /*5220*/  @!PT LDS RZ, [RZ] ;  /* 0x00000000fffff984 */ /* 0x000fe20000000800 */
[----:B------:R-:W-:Y:S01]  /*5230*/  @!PT LDS RZ, [RZ] ;  /* 0x00000000fffff984 */ /* 0x000fe20000000800 */
[----:B------:R1:W-:Y:S04]  /*5240*/  LDGSTS.E.BYPASS.128 [R19+0x2200], desc[UR8][R12.64] ;  /* 0x022000000c137fae */ /* 0x0003e8000b981808 */
[----:B------:R2:W3:Y:S02]  /*5250*/  LDS R21, [R11+0xc] ;  /* 0x00000c000b157984 */ /* 0x0004e40000000800 */
[----:B--2---:R-:W-:-:S04]  /*5260*/  FFMA R11, R17, 0.375, R20 ;  /* 0x3ec00000110b7823 */ /* 0x004fc80000000014 */
[----:B------:R-:W-:-:S05]  /*5270*/  FFMA R11, R11, R14, 1.4142135381698608398 ;  /* 0x3fb504f30b0b7423 */ /* 0x000fca000000000e */
[----:B------:R-:W-:-:S05]  /*5280*/  IADD3 R11, PT, PT, R11, -0x2000000, RZ ;  /* 0xfe0000000b0b7810 */ /* 0x000fca0007ffe0ff */
[----:B------:R-:W-:Y:S01]  /*5290*/  FMUL R11, R11, 1.4426950216293334961 ;  /* 0x3fb8aa3b0b0b7820 */ /* 0x000fe20000400000 */
[----:B---3--:R-:W-:-:S05]  /*52a0*/  LEA R21, R21, R58, 0xc ;  /* 0x0000003a15157211 */ /* 0x008fca00078e60ff */
[----:B-1----:R-:W-:-:S05]  /*52b0*/  IMAD.WIDE.U32 R12, R21, 0x2, R66 ;  /* 0x00000002150c7825 */ /* 0x002fca00078e0042 */
[----:B------:R-:W-:Y:S01]  /*52c0*/  @!PT LDS RZ, [RZ] ;  /* 0x00000000fffff984 */ /* 0x000fe20000000800 */
[----:B------:R-:W-:Y:S01]  /*52d0*/  @!PT LDS RZ, [RZ] ;  /* 0x00000000fffff984 */ /* 0x000fe20000000800 */
[----:B------:R-:W-:Y:S01]  /*52e0*/  @!PT LDS RZ, [RZ] ;  /* 0x00000000fffff984 */ /* 0x000fe20000000800 */
[----:B------:R1:W-:Y:S04]  /*52f0*/  LDGSTS.E.BYPASS.128 [R19+0x2300], desc[UR8][R12.64] ;  /* 0x023000000c137fae */ /* 0x0003e8000b981808 */
[----:B------:R-:W0:Y:S02]  /*5300*/  LDGDEPBAR ;  /* 0x00000000000079af */ /* 0x000e240000000000 */
.L_x_291:
[----:B-1----:R-:W1:Y:S01]  /*5310*/  LDS R13, [R62+-0xc] ;  /* 0xfffff4003e0d7984 */ /* 0x002e620000000800 */
[----:B------:R-:W-:-:S04]  /*5320*/  LEA R35, R63, 0x20000, 0xd ;  /* 0x000200003f237811 */ /* 0x000fc800078e68ff */
[----:B------:R-:W-:-:S04]  /*5330*/  LOP3.LUT R35, R35, 0x2000, RZ, 0xc0, !PT ;  /* 0x0000200023237812 */ /* 0x000fc800078ec0ff */
[C---:B------:R-:W-:Y:S02]  /*5340*/  LOP3.LUT R12, R35.reuse, R42, RZ, 0xfc, !PT ;  /* 0x0000002a230c7212 */ /* 0x040fe400078efcff */
[----:B------:R-:W-:Y:S02]  /*5350*/  LOP3.LUT R18, R35, 0x2000, RZ, 0x3c, !PT ;  /* 0x0000200023127812 */ /* 0x000fe400078e3cff */
[----:B------:R-:W-:Y:S02]  /*5360*/  IADD3 R37, PT, PT, R59, R12, RZ ;  /* 0x0000000c3b257210 */ /* 0x000fe40007ffe0ff */
[----:B------:R-:W-:-:S03]  /*5370*/  IADD3 R21, PT, PT, R57, R18, RZ ;  /* 0x0000001239157210 */ /* 0x000fc60007ffe0ff */
[----:B------:R-:W-:Y:S02]  /*5380*/  IMAD R37, R37, 0x2, R56 ;  /* 0x0000000225257824 */ /* 0x000fe400078e0238 */
[----:B------:R-:W-:Y:S01]  /*5390*/  IMAD.WIDE.U32 R28, R21, 0x2, R60 ;  /* 0x00000002151c7825 */ /* 0x000fe200078e003c */
        /* <DEDUP_REMOVED lines=12> */
[----:B------:R-:W-:Y:S04]  /*5460*/  LDGSTS.E.BYPASS.128 [R37+0x100], desc[UR8][R14.64] ;  /* 0x001000000e257fae */ /* 0x000fe8000b981808 */
[----:B------:R-:W2:Y:S02]  /*5470*/  LDS R13, [R62+-0x4] ;  /* 0xfffffc003e0d7984 */ /* 0x000ea40000000800 */
[----:B--2---:R-:W-:-:S05]  /*5480*/  LEA R13, R13, R58, 0xc ;  /* 0x0000003a0d0d7211 */ /* 0x004fca00078e60ff */
        /* <DEDUP_REMOVED lines=13> */
[----:B--2---:R-:W-:-:S05]  /*5560*/  IADD3 R13, PT, PT, R21, 0x80, RZ ;  /* 0x00000080150d7810 */ /* 0x004fca0007ffe0ff */
[----:B------:R-:W-:Y:S01]  /*5570*/  IMAD.WIDE.U32 R12, R13, 0x2, R60 ;  /* 0x000000020d0c7825 */ /* 0x000fe200078e003c */
[----:B------:R-:W-:-:S04]  /*5580*/  DEPBAR.LE SB0, 0x2 ;  /* 0x000080800000791a */ /* 0x000fc80000000000 */
[----:B------:R-:W-:Y:S06]  /*5590*/  BAR.SYNC.DEFER_BLOCKING 0x0 ;  /* 0x0000000000007b1d */ /* 0x000fec0000010000 */
[----:B------:R-:W2:Y:S04]  /*55a0*/  LD.E.128 R28, desc[UR8][R28.64] ;  /* 0x000000081c1c7980 */ /* 0x000ea8000c101d00 */
[----:B------:R-:W3:Y:S01]  /*55b0*/  LD.E.128 R12, desc[UR8][R12.64] ;  /* 0x000000080c0c7980 */ /* 0x000ee2000c101d00 */
[----:B-1----:R-:W-:-:S03]  /*55c0*/  VIADD R17, R21, 0x100 ;  /* 0x0000010015117836 */ /* 0x002fc60000000000 */
[----:B------:R-:W1:Y:S01]  /*55d0*/  LDS R25, [R62+-0xc] ;  /* 0xfffff4003e197984 */ /* 0x000e620000000800 */
[----:B------:R-:W-:-:S06]  /*55e0*/  IMAD.WIDE.U32 R16, R17, 0x2, R60 ;  /* 0x0000000211107825 */ /* 0x000fcc00078e003c */
[----:B------:R-:W4:Y:S01]  /*55f0*/  LD.E.128 R16, desc[UR8][R16.64] ;  /* 0x0000000810107980 */ /* 0x000f22000c101d00 */
[----:B------:R-:W-:-:S05]  /*5600*/  IADD3 R21, PT, PT, R21, 0x180, RZ ;  /* 0x0000018015157810 */ /* 0x000fca0007ffe0ff */
[----:B------:R-:W-:-:S06]  /*5610*/  IMAD.WIDE.U32 R20, R21, 0x2, R60 ;  /* 0x0000000215147825 */ /* 0x000fcc00078e003c */
[----:B------:R-:W5:Y:S01]  /*5620*/  LD.E.128 R20, desc[UR8][R20.64] ;  /* 0x0000000814147980 */ /* 0x000f62000c101d00 */
[----:B------:R-:W-:Y:S02]  /*5630*/  LOP3.LUT R34, R42, 0x2000, R35, 0xf6, !PT ;  /* 0x000020002a227812 */ /* 0x000fe400078ef623 */
[----:B------:R-:W-:Y:S02]  /*5640*/  IADD3 R43, PT, PT, R59, 0x80, RZ ;  /* 0x000000803b2b7810 */ /* 0x000fe40007ffe0ff */
[----:B-1----:R-:W-:-:S05]  /*5650*/  LEA R25, R25, R58, 0xc ;  /* 0x0000003a19197211 */ /* 0x002fca00078e60ff */
[----:B------:R-:W-:-:S05]  /*5660*/  IMAD.WIDE.U32 R24, R25, 0x2, R66 ;  /* 0x0000000219187825 */ /* 0x000fca00078e0042 */
[----:B------:R-:W-:Y:S01]  /*5670*/  @!PT LDS RZ, [RZ] ;  /* 0x00000000fffff984 */ /* 0x000fe20000000800 */
[----:B------:R-:W-:Y:S01]  /*5680*/  @!PT LDS RZ, [RZ] ;  /* 0x00000000fffff984 */ /* 0x000fe20000000800 */
[----:B------:R-:W-:Y:S01]  /*5690*/  @!PT LDS RZ, [RZ] ;  /* 0x00000000fffff984 */ /* 0x000fe20000000800 */
[----:B------:R-:W-:Y:S04]  /*56a0*/  LDGSTS.E.BYPASS.128 [R37+0x2000], desc[UR8][R24.64] ;  /* 0x0200000018257fae */ /* 0x000fe8000b981808 */
[----:B------:R-:W1:Y:S02]  /*56b0*/  LDS R27, [R62+-0x8] ;  /* 0xfffff8003e1b7984 */ /* 0x000e640000000800 */
        /* <DEDUP_REMOVED lines=12> */
[----:B------:R1:W-:Y:S04]  /*5780*/  LDGSTS.E.BYPASS.128 [R37+0x2200], desc[UR8][R26.64] ;  /* 0x022000001a257fae */ /* 0x0003e8000b981808 */
[----:B------:R-:W1:Y:S02]  /*5790*/  LDS R39, [R62] ;  /* 0x000000003e277984 */ /* 0x000e640000000800 */
[----:B-1----:R-:W-:Y:S01]  /*57a0*/  IMAD.IADD R27, R59, 0x1, R34 ;  /* 0x000000013b1b7824 */ /* 0x002fe200078e0222 */
[----:B------:R-:W-:-:S05]  /*57b0*/  LEA R39, R39, R58, 0xc ;  /* 0x0000003a27277211 */ /* 0x000fca00078e60ff */
[----:B------:R-:W-:-:S05]  /*57c0*/  IMAD.WIDE.U32 R24, R39, 0x2, R66 ;  /* 0x0000000227187825 */ /* 0x000fca00078e0042 */
[----:B------:R-:W-:Y:S01]  /*57d0*/  @!PT LDS RZ, [RZ] ;  /* 0x00000000fffff984 */ /* 0x000fe20000000800 */
[----:B------:R-:W-:Y:S01]  /*57e0*/  @!PT LDS RZ, [RZ] ;  /* 0x00000000fffff984 */ /* 0x000fe20000000800 */
[----:B------:R-:W-:Y:S01]  /*57f0*/  @!PT LDS RZ, [RZ] ;  /* 0x00000000fffff984 */ /* 0x000fe20000000800 */
[----:B------:R1:W-:Y:S04]  /*5800*/  LDGSTS.E.BYPASS.128 [R37+0x2300], desc[UR8][R24.64] ;  /* 0x0230000018257fae */ /* 0x0003e8000b981808 */
[----:B------:R-:W0:Y:S01]  /*5810*/  LDGDEPBAR ;  /* 0x00000000000079af */ /* 0x000e220000000000 */
[----:B-1----:R-:W-:Y:S01]  /*5820*/  IMAD.WIDE.U32 R24, R27, 0x2, R60 ;  /* 0x000000021b187825 */ /* 0x002fe200078e003c */
[----:B------:R-:W-:Y:S01]  /*5830*/  IADD3 R35, P0, PT, R34, R43, RZ ;  /* 0x0000002b22237210 */ /* 0x000fe20007f1e0ff */
[----:B------:R-:W-:-:S04]  /*5840*/  DEPBAR.LE SB0, 0x2 ;  /* 0x000080800000791a */ /* 0x000fc80000000000 */
[----:B------:R-:W-:Y:S06]  /*5850*/  BAR.SYNC.DEFER_BLOCKING 0x0 ;  /* 0x0000000000007b1d */ /* 0x000fec0000010000 */
[----:B------:R-:W5:Y:S01]  /*5860*/  LD.E.128 R24, desc[UR8][R24.64+0x2000] ;  /* 0x0020000818187980 */ /* 0x000f62000c101d00 */
[--C-:B--2---:R-:W-:Y:S02]  /*5870*/  HADD2.F32 R39, -RZ, R28.reuse.H0_H0 ;  /* 0x2000001cff277230 */ /* 0x104fe40000004100 */
[----:B------:R-:W-:Y:S02]  /*5880*/  HADD2.F32 R28, -RZ, R28.H1_H1 ;  /* 0x3000001cff1c7230 */ /* 0x000fe40000004100 */
[----:B------:R-:W-:-:S02]  /*5890*/  HADD2.F32 R32, -RZ, R29.H0_H0 ;  /* 0x2000001dff207230 */ /* 0x000fc40000004100 */
[----:B------:R-:W-:Y:S01]  /*58a0*/  FFMA R39, R10, R39, RZ ;  /* 0x000000270a277223 */ /* 0x000fe200000000ff */
[----:B------:R-:W-:-:S03]  /*58b0*/  HADD2.F32 R29, -RZ, R29.H1_H1 ;  /* 0x3000001dff1d7230 */ /* 0x000fc60000004100 */
[----:B------:R-:W-:Y:S01]  /*58c0*/  FFMA R39, R0, R28, R39 ;  /* 0x0000001c00277223 */ /* 0x000fe20000000027 */
[----:B------:R-:W-:-:S03]  /*58d0*/  HADD2.F32 R28, -RZ, R30.H0_H0 ;  /* 0x2000001eff1c7230 */ /* 0x000fc60000004100 */
[----:B------:R-:W-:Y:S01]  /*58e0*/  FFMA R32, R2, R32, R39 ;  /* 0x0000002002207223 */ /* 0x000fe20000000027 */
[----:B---3--:R-:W-:-:S03]  /*58f0*/  HADD2.F32 R33, -RZ, R12.H0_H0 ;  /* 0x2000000cff217230 */ /* 0x008fc60000004100 */
[----:B------:R-:W-:Y:S01]  /*5900*/  FFMA R29, R3, R29, R32 ;  /* 0x0000001d031d7223 */ /* 0x000fe20000000020 */
[----:B------:R-:W-:Y:S02]  /*5910*/  HADD2.F32 R30, -RZ, R30.H1_H1 ;  /* 0x3000001eff1e7230 */ /* 0x000fe40000004100 */
[----:B------:R-:W-:Y:S01]  /*5920*/  FFMA R33, R10, R33, RZ ;  /* 0x000000210a217223 */ /* 0x000fe200000000ff */
[----:B------:R-:W-:Y:S02]  /*5930*/  HADD2.F32 R12, -RZ, R12.H1_H1 ;  /* 0x3000000cff0c7230 */ /* 0x000fe40000004100 */
[----:B------:R-:W-:-:S04]  /*5940*/  FFMA R28, R4, R28, R29 ;  /* 0x0000001c041c7223 */ /* 0x000fc8000000001d */
[----:B------:R-:W-:Y:S01]  /*5950*/  FFMA R29, R5, R30, R28 ;  /* 0x0000001e051d7223 */ /* 0x000fe2000000001c */
[----:B------:R-:W-:Y:S01]  /*5960*/  FFMA R33, R0, R12, R33 ;  /* 0x0000000c00217223 */ /* 0x000fe20000000021 */
[----:B------:R-:W-:Y:S01]  /*5970*/  IADD3.X R28, PT, PT, RZ, RZ, RZ, P0, !PT ;  /* 0x000000ffff1c7210 */ /* 0x000fe200007fe4ff */
[----:B------:R-:W-:Y:S01]  /*5980*/  HADD2.F32 R12, -RZ, R31.H0_H0 ;  /* 0x2000001fff0c7230 */ /* 0x000fe20000004100 */
[----:B------:R-:W-:-:S04]  /*5990*/  LEA R68, P0, R35, R60, 0x1 ;  /* 0x0000003c23447211 */ /* 0x000fc800078008ff */
[----:B------:R-:W-:Y:S01]  /*59a0*/  LEA.HI.X R69, R35, R61, R28, 0x1, P0 ;  /* 0x0000003d23457211 */ /* 0x000fe200000f0c1c */
[----:B------:R-:W-:Y:S01]  /*59b0*/  FFMA R12, R6, R12, R29 ;  /* 0x0000000c060c7223 */ /* 0x000fe2000000001d */
[----:B------:R-:W-:Y:S02]  /*59c0*/  HADD2.F32 R28, -RZ, R13.H0_H0 ;  /* 0x2000000dff1c7230 */ /* 0x000fe40000004100 */
[--C-:B----4-:R-:W-:Y:S02]  /*59d0*/  HADD2.F32 R29, -RZ, R16.reuse.H0_H0 ;  /* 0x20000010ff1d7230 */ /* 0x110fe40000004100 */
[----:B------:R-:W-:Y:S02]  /*59e0*/  HADD2.F32 R31, -RZ, R31.H1_H1 ;  /* 0x3000001fff1f7230 */ /* 0x000fe40000004100 */
[----:B------:R-:W-:Y:S01]  /*59f0*/  FFMA R28, R2, R28, R33 ;  /* 0x0000001c021c7223 */ /* 0x000fe20000000021 */
[----:B------:R-:W-:Y:S02]  /*5a00*/  HADD2.F32 R13, -RZ, R13.H1_H1 ;  /* 0x3000000dff0d7230 */ /* 0x000fe40000004100 */
[----:B------:R-:W-:Y:S01]  /*5a10*/  FFMA R29, R10, R29, RZ ;  /* 0x0000001d0a1d7223 */ /* 0x000fe200000000ff */
[----:B------:R-:W-:-:S02]  /*5a20*/  HADD2.F32 R16, -RZ, R16.H1_H1 ;  /* 0x30000010ff107230 */ /* 0x000fc40000004100 */
[----:B------:R-:W-:Y:S01]  /*5a30*/  FFMA R12, R7, R31, R12 ;  /* 0x0000001f070c7223 */ /* 0x000fe2000000000c */
[----:B------:R-:W-:Y:S02]  /*5a40*/  FFMA R13, R3, R13, R28 ;  /* 0x0000000d030d7223 */ /* 0x000fe4000000001c */
[----:B------:R-:W-:Y:S01]  /*5a50*/  FFMA R33, R0, R16, R29 ;  /* 0x0000001000217223 */ /* 0x000fe2000000001d */
[----:B------:R-:W-:Y:S01]  /*5a60*/  HADD2.F32 R16, -RZ, R14.H0_H0 ;  /* 0x2000000eff107230 */ /* 0x000fe20000004100 */
[----:B------:R-:W2:Y:S01]  /*5a70*/  LD.E.128 R28, desc[UR8][R68.64+0x2000] ;  /* 0x00200008441c7980 */ /* 0x000ea2000c101d00 */
[----:B-----5:R-:W-:-:S03]  /*5a80*/  HADD2.F32 R37, -RZ, R20.H0_H0 ;  /* 0x20000014ff257230 */ /* 0x020fc60000004100 */
[----:B------:R-:W-:Y:S01]  /*5a90*/  FFMA R16, R4, R16, R13 ;  /* 0x0000001004107223 */ /* 0x000fe2000000000d */
[----:B------:R-:W-:Y:S02]  /*5aa0*/  HADD2.F32 R13, -RZ, R14.H1_H1 ;  /* 0x3000000eff0d7230 */ /* 0x000fe40000004100 */
[--C-:B------:R-:W-:Y:S02]  /*5ab0*/  HADD2.F32 R14, -RZ, R17.reuse.H0_H0 ;  /* 0x20000011ff0e7230 */ /* 0x100fe40000004100 */
[----:B------:R-:W-:Y:S02]  /*5ac0*/  HADD2.F32 R17, -RZ, R17.H1_H1 ;  /* 0x30000011ff117230 */ /* 0x000fe40000004100 */
[----:B------:R-:W-:Y:S01]  /*5ad0*/  FFMA R37, R10, R37, RZ ;  /* 0x000000250a257223 */ /* 0x000fe200000000ff */
[----:B------:R-:W-:Y:S02]  /*5ae0*/  HADD2.F32 R20, -RZ, R20.H1_H1 ;  /* 0x30000014ff147230 */ /* 0x000fe40000004100 */
[----:B------:R-:W-:-:S02]  /*5af0*/  FFMA R14, R2, R14, R33 ;  /* 0x0000000e020e7223 */ /* 0x000fc40000000021 */
[----:B------:R-:W3:Y:S02]  /*5b00*/  LD.E.128 R32, desc[UR8][R68.64+0x2100] ;  /* 0x0021000844207980 */ /* 0x000ee4000c101d00 */
[----:B------:R-:W-:Y:S01]  /*5b10*/  FFMA R17, R3, R17, R14 ;  /* 0x0000001103117223 */ /* 0x000fe2000000000e */
[----:B------:R-:W-:Y:S01]  /*5b20*/  FFMA R37, R0, R20, R37 ;  /* 0x0000001400257223 */ /* 0x000fe20000000025 */
[----:B------:R-:W-:-:S05]  /*5b30*/  HADD2.F32 R14, -RZ, R21.H0_H0 ;  /* 0x20000015ff0e7230 */ /* 0x000fca0000004100 */
[----:B------:R-:W-:Y:S02]  /*5b40*/  FFMA R14, R2, R14, R37 ;  /* 0x0000000e020e7223 */ /* 0x000fe40000000025 */
[----:B------:R1:W4:Y:S01]  /*5b50*/  LD.E.128 R36, desc[UR8][R68.64+0x2200] ;  /* 0x0022000844247980 */ /* 0x000322000c101d00 */
[----:B------:R-:W-:Y:S02]  /*5b60*/  HADD2.F32 R21, -RZ, R21.H1_H1 ;  /* 0x30000015ff157230 */ /* 0x000fe40000004100 */
[----:B------:R-:W-:-:S03]  /*5b70*/  FFMA R13, R5, R13, R16 ;  /* 0x0000000d050d7223 */ /* 0x000fc60000000010 */
[----:B------:R-:W-:Y:S01]  /*5b80*/  FFMA R21, R3, R21, R14 ;  /* 0x0000001503157223 */ /* 0x000fe2000000000e */
[----:B------:R-:W-:-:S05]  /*5b90*/  HADD2.F32 R14, -RZ, R15.H0_H0 ;  /* 0x2000000fff0e7230 */ /* 0x000fca0000004100 */
[----:B------:R-:W-:Y:S01]  /*5ba0*/  FFMA R14, R6, R14, R13 ;  /* 0x0000000e060e7223 */ /* 0x000fe2000000000d */
[--C-:B------:R-:W-:Y:S02]  /*5bb0*/  HADD2.F32 R13, -RZ, R18.reuse.H0_H0 ;  /* 0x20000012ff0d7230 */ /* 0x100fe40000004100 */
[----:B------:R-:W-:-:S03]  /*5bc0*/  HADD2.F32 R18, -RZ, R18.H1_H1 ;  /* 0x30000012ff127230 */ /* 0x000fc60000004100 */
[C---:B------:R-:W-:Y:S01]  /*5bd0*/  FFMA R16, R4.reuse, R13, R17 ;  /* 0x0000000d04107223 */ /* 0x040fe20000000011 */
[----:B------:R-:W-:Y:S02]  /*5be0*/  HADD2.F32 R13, -RZ, R15.H1_H1 ;  /* 0x3000000fff0d7230 */ /* 0x000fe40000004100 */
[--C-:B------:R-:W-:Y:S02]  /*5bf0*/  HADD2.F32 R20, -RZ, R22.reuse.H0_H0 ;  /* 0x20000016ff147230 */ /* 0x100fe40000004100 */
[----:B------:R-:W-:Y:S01]  /*5c00*/  FFMA R15, R5, R18, R16 ;  /* 0x00000012050f7223 */ /* 0x000fe20000000010 */
[----:B------:R-:W-:Y:S01]  /*5c10*/  FFMA R13, R7, R13, R14 ;  /* 0x0000000d070d7223 */ /* 0x000fe2000000000e */
[----:B------:R-:W-:Y:S02]  /*5c20*/  HADD2.F32 R14, -RZ, R19.H0_H0 ;  /* 0x20000013ff0e7230 */ /* 0x000fe40000004100 */
[----:B------:R-:W-:Y:S01]  /*5c30*/  FFMA R20, R4, R20, R21 ;  /* 0x0000001404147223 */ /* 0x000fe20000000015 */
[----:B------:R-:W-:-:S02]  /*5c40*/  HADD2.F32 R17, -RZ, R22.H1_H1 ;  /* 0x30000016ff117230 */ /* 0x000fc40000004100 */
[----:B------:R-:W-:Y:S02]  /*5c50*/  HADD2.F32 R19, -RZ, R19.H1_H1 ;  /* 0x30000013ff137230 */ /* 0x000fe40000004100 */
[C---:B------:R-:W-:Y:S01]  /*5c60*/  FFMA R14, R6.reuse, R14, R15 ;  /* 0x0000000e060e7223 */ /* 0x040fe2000000000f */
[--C-:B------:R-:W-:Y:S02]  /*5c70*/  HADD2.F32 R16, -RZ, R23.reuse.H0_H0 ;  /* 0x20000017ff107230 */ /* 0x100fe40000004100 */
[----:B------:R-:W-:Y:S01]  /*5c80*/  FFMA R17, R5, R17, R20 ;  /* 0x0000001105117223 */ /* 0x000fe20000000014 */
[----:B------:R-:W5:Y:S01]  /*5c90*/  SHFL.BFLY PT, R15, R12, 0x8, 0x1f ;  /* 0x0d001f000c0f7f89 */ /* 0x000f6200000e0000 */
[----:B------:R-:W-:Y:S02]  /*5ca0*/  HADD2.F32 R23, -RZ, R23.H1_H1 ;  /* 0x30000017ff177230 */ /* 0x000fe40000004100 */
[C---:B------:R-:W-:Y:S01]  /*5cb0*/  FFMA R19, R7.reuse, R19, R14 ;  /* 0x0000001307137223 */ /* 0x040fe2000000000e */
[----:B------:R-:W-:Y:S01]  /*5cc0*/  FFMA R16, R6, R16, R17 ;  /* 0x0000001006107223 */ /* 0x000fe20000000011 */
[----:B------:R-:W1:Y:S03]  /*5cd0*/  SHFL.BFLY PT, R14, R13, 0x8, 0x1f ;  /* 0x0d001f000d0e7f89 */ /* 0x000e6600000e0000 */
[----:B------:R-:W-:Y:S01]  /*5ce0*/  FFMA R23, R7, R23, R16 ;  /* 0x0000001707177223 */ /* 0x000fe20000000010 */
[----:B------:R-:W1:Y:S04]  /*5cf0*/  SHFL.BFLY PT, R18, R19, 0x8, 0x1f ;  /* 0x0d001f0013127f89 */ /* 0x000e6800000e0000 */
[----:B------:R-:W1:Y:S01]  /*5d00*/  SHFL.BFLY PT, R20, R23, 0x8, 0x1f ;  /* 0x0d001f0017147f89 */ /* 0x000e6200000e0000 */
[----:B-----5:R-:W-:Y:S01]  /*5d10*/  FADD R15, R12, R15 ;  /* 0x0000000f0c0f7221 */ /* 0x020fe20000000000 */
[----:B-1----:R-:W-:-:S04]  /*5d20*/  FADD R16, R13, R14 ;  /* 0x0000000e0d107221 */ /* 0x002fc80000000000 */
[----:B------:R-:W1:Y:S01]  /*5d30*/  SHFL.BFLY PT, R14, R15, 0x4, 0x1f ;  /* 0x0c801f000f0e7f89 */ /* 0x000e6200000e0000 */
[----:B------:R-:W-:-:S03]  /*5d40*/  FADD R18, R19, R18 ;  /* 0x0000001213127221 */ /* 0x000fc60000000000 */
[----:B------:R-:W5:Y:S01]  /*5d50*/  SHFL.BFLY PT, R17, R16, 0x4, 0x1f ;  /* 0x0c801f0010117f89 */ /* 0x000f6200000e0000 */
[----:B------:R-:W-:-:S03]  /*5d60*/  FADD R22, R23, R20 ;  /* 0x0000001417167221 */ /* 0x000fc60000000000 */
[----:B------:R-:W5:Y:S04]  /*5d70*/  SHFL.BFLY PT, R21, R18, 0x4, 0x1f ;  /* 0x0c801f0012157f89 */ /* 0x000f6800000e0000 */
[----:B------:R-:W5:Y:S01]  /*5d80*/  SHFL.BFLY PT, R55, R22, 0x4, 0x1f ;  /* 0x0c801f0016377f89 */ /* 0x000f6200000e0000 */
[----:B-1----:R-:W-:Y:S01]  /*5d90*/  FADD R14, R15, R14 ;  /* 0x0000000e0f0e7221 */ /* 0x002fe20000000000 */
[----:B-----5:R-:W-:-:S04]  /*5da0*/  FADD R17, R16, R17 ;  /* 0x0000001110117221 */ /* 0x020fc80000000000 */
        /* <DEDUP_REMOVED lines=15> */
[----:B-----5:R-:W-:-:S03]  /*5ea0*/  FADD R16, R18, R15 ;  /* 0x0000000f12107221 */ /* 0x020fc60000000000 */
[-C--:B------:R-:W-:Y:S01]  /*5eb0*/  FMUL R15, R12, R11.reuse ;  /* 0x0000000b0c0f7220 */ /* 0x080fe20000400000 */
[----:B------:R-:W-:Y:S01]  /*5ec0*/  FADD R14, R20, R19 ;  /* 0x00000013140e7221 */ /* 0x000fe20000000000 */
[----:B------:R-:W-:-:S03]  /*5ed0*/  FMUL R16, R16, R11 ;  /* 0x0000000b10107220 */ /* 0x000fc60000400000 */
[----:B------:R-:W-:Y:S01]  /*5ee0*/  FMNMX R17, R15, R64, !PT ;  /* 0x000000400f117209 */ /* 0x000fe20007800000 */
[----:B------:R-:W-:Y:S01]  /*5ef0*/  FADD R12, R68, R23 ;  /* 0x00000017440c7221 */ /* 0x000fe20000000000 */
[-C--:B------:R-:W-:Y:S02]  /*5f00*/  FMUL R14, R14, R11.reuse ;  /* 0x0000000b0e0e7220 */ /* 0x080fe40000400000 */
[----:B------:R-:W-:Y:S01]  /*5f10*/  FMNMX R17, R17, R16, !PT ;  /* 0x0000001011117209 */ /* 0x000fe20007800000 */
[----:B------:R-:W-:-:S03]  /*5f20*/  FMUL R12, R12, R11 ;  /* 0x0000000b0c0c7220 */ /* 0x000fc60000400000 */
[----:B------:R-:W-:-:S04]  /*5f30*/  FMNMX R17, R17, R14, !PT ;  /* 0x0000000e11117209 */ /* 0x000fc80007800000 */
[----:B------:R-:W-:-:S05]  /*5f40*/  FMNMX R55, R17, R12, !PT ;  /* 0x0000000c11377209 */ /* 0x000fca0007800000 */
[----:B------:R-:W-:-:S06]  /*5f50*/  FADD R20, R15, -R55 ;  /* 0x800000370f147221 */ /* 0x000fcc0000000000 */
[----:B------:R-:W1:Y:S01]  /*5f60*/  MUFU.EX2 R20, R20 ;  /* 0x0000001400147308 */ /* 0x000e620000000800 */
[----:B------:R-:W-:Y:S01]  /*5f70*/  FADD R13, -R55, R64 ;  /* 0x00000040370d7221 */ /* 0x000fe20000000100 */
[----:B------:R-:W-:-:S06]  /*5f80*/  HADD2.F32 R15, -RZ, R27.H0_H0 ;  /* 0x2000001bff0f7230 */ /* 0x000fcc0000004100 */
[----:B------:R-:W5:Y:S01]  /*5f90*/  MUFU.EX2 R13, R13 ;  /* 0x0000000d000d7308 */ /* 0x000f620000000800 */
[--C-:B------:R-:W-:Y:S02]  /*5fa0*/  HADD2.F32 R17, -RZ, R24.reuse.H0_H0 ;  /* 0x20000018ff117230 */ /* 0x100fe40000004100 */
[----:B-1----:R-:W-:Y:S01]  /*5fb0*/  FMUL R18, R20, R15 ;  /* 0x0000000f14127220 */ /* 0x002fe20000400000 */
[----:B------:R-:W-:Y:S01]  /*5fc0*/  FADD R15, R16, -R55 ;  /* 0x80000037100f7221 */ /* 0x000fe20000000000 */
[----:B------:R-:W-:Y:S02]  /*5fd0*/  HADD2.F32 R21, -RZ, R25.H0_H0 ;  /* 0x20000019ff157230 */ /* 0x000fe40000004100 */
[----:B------:R-:W-:-:S03]  /*5fe0*/  HADD2.F32 R23, -RZ, R24.H1_H1 ;  /* 0x30000018ff177230 */ /* 0x000fc60000004100 */
[----:B------:R-:W1:Y:S01]  /*5ff0*/  MUFU.EX2 R15, R15 ;  /* 0x0000000f000f7308 */ /* 0x000e620000000800 */
[----:B------:R-:W-:Y:S02]  /*6000*/  HADD2.F32 R25, -RZ, R25.H1_H1 ;  /* 0x30000019ff197230 */ /* 0x000fe40000004100 */
[--C-:B------:R-:W-:Y:S02]  /*6010*/  HADD2.F32 R65, -RZ, R26.reuse.H0_H0 ;  /* 0x2000001aff417230 */ /* 0x100fe40000004100 */
        /* <DEDUP_REMOVED lines=9> */
[C---:B-----5:R-:W-:Y:S01]  /*60b0*/  FFMA R44, R13.reuse, R44, R20 ;  /* 0x0000002c0d2c7223 */ /* 0x060fe20000000014 */
[C---:B------:R-:W-:Y:S01]  /*60c0*/  FFMA R20, R13.reuse, R45, R26 ;  /* 0x0000002d0d147223 */ /* 0x040fe2000000001a */
[C---:B------:R-:W-:Y:S01]  /*60d0*/  FFMA R46, R13.reuse, R46, R23 ;  /* 0x0000002e0d2e7223 */ /* 0x040fe20000000017 */
[C---:B------:R-:W-:Y:S01]  /*60e0*/  FFMA R24, R13.reuse, R47, R24 ;  /* 0x0000002f0d187223 */ /* 0x040fe20000000018 */
[C---:B------:R-:W-:Y:S01]  /*60f0*/  FFMA R48, R13.reuse, R48, R21 ;  /* 0x000000300d307223 */ /* 0x040fe20000000015 */
[C---:B------:R-:W-:Y:S01]  /*6100*/  FFMA R22, R13.reuse, R49, R22 ;  /* 0x000000310d167223 */ /* 0x040fe20000000016 */
[C---:B------:R-:W-:Y:S01]  /*6110*/  FFMA R50, R13.reuse, R50, R17 ;  /* 0x000000320d327223 */ /* 0x040fe20000000011 */
[C---:B------:R-:W-:Y:S01]  /*6120*/  FFMA R18, R13.reuse, R51, R18 ;  /* 0x000000330d127223 */ /* 0x040fe20000000012 */
[----:B------:R-:W-:Y:S01]  /*6130*/  FFMA R52, R13, R52, R19 ;  /* 0x000000340d347223 */ /* 0x000fe20000000013 */
[----:B------:R-:W-:-:S06]  /*6140*/  FADD R13, R14, -R55 ;  /* 0x800000370e0d7221 */ /* 0x000fcc0000000000 */
[----:B------:R-:W5:Y:S01]  /*6150*/  MUFU.EX2 R13, R13 ;  /* 0x0000000d000d7308 */ /* 0x000f620000000800 */
[----:B------:R-:W-:Y:S01]  /*6160*/  UIADD3 UR4, UPT, UPT, UR4, 0x80, URZ ;  /* 0x0000008004047890 */ /* 0x000fe2000fffe0ff */
[----:B-1----:R-:W-:-:S03]  /*6170*/  FADD R44, R44, R15 ;  /* 0x0000000f2c2c7221 */ /* 0x002fc60000000000 */
[----:B------:R-:W-:Y:S01]  /*6180*/  UISETP.NE.AND UP0, UPT, UR4, 0x800, UPT ;  /* 0x000008000400788c */ /* 0x000fe2000bf05270 */
[----:B------:R-:W-:Y:S02]  /*6190*/  IADD3 R63, PT, PT, R63, 0x1, RZ ;  /* 0x000000013f3f7810 */ /* 0x000fe40007ffe0ff */
[----:B------:R-:W-:Y:S02]  /*61a0*/  IADD3 R62, PT, PT, R62, 0x80, RZ ;  /* 0x000000803e3e7810 */ /* 0x000fe40007ffe0ff */
[----:B------:R-:W-:Y:S01]  /*61b0*/  MOV R64, R55 ;  /* 0x0000003700407202 */ /* 0x000fe20000000f00 */
[--C-:B--2---:R-:W-:Y:S02]  /*61c0*/  HADD2.F32 R25, -RZ, R31.reuse.H0_H0 ;  /* 0x2000001fff197230 */ /* 0x104fe40000004100 */
[----:B------:R-:W-:-:S05]  /*61d0*/  HADD2.F32 R31, -RZ, R31.H1_H1 ;  /* 0x3000001fff1f7230 */ /* 0x000fca0000004100 */
[----:B------:R-:W-:Y:S01]  /*61e0*/  FFMA R14, R15, R31, R52 ;  /* 0x0000001f0f0e7223 */ /* 0x000fe20000000034 */
[----:B------:R-:W-:Y:S01]  /*61f0*/  FADD R52, R12, -R55 ;  /* 0x800000370c347221 */ /* 0x000fe20000000000 */
[--C-:B------:R-:W-:Y:S02]  /*6200*/  HADD2.F32 R19, -RZ, R29.reuse.H0_H0 ;  /* 0x2000001dff137230 */ /* 0x100fe40000004100 */
[--C-:B------:R-:W-:Y:S02]  /*6210*/  HADD2.F32 R16, -RZ, R28.reuse.H0_H0 ;  /* 0x2000001cff107230 */ /* 0x100fe40000004100 */
[----:B------:R-:W-:Y:S01]  /*6220*/  HADD2.F32 R17, -RZ, R28.H1_H1 ;  /* 0x3000001cff117230 */ /* 0x000fe20000004100 */
[----:B------:R-:W1:Y:S01]  /*6230*/  MUFU.EX2 R52, R52 ;  /* 0x0000003400347308 */ /* 0x000e620000000800 */
[----:B------:R-:W-:Y:S02]  /*6240*/  HADD2.F32 R29, -RZ, R29.H1_H1 ;  /* 0x3000001dff1d7230 */ /* 0x000fe40000004100 */
[----:B------:R-:W-:-:S02]  /*6250*/  HADD2.F32 R21, -RZ, R30.H0_H0 ;  /* 0x2000001eff157230 */ /* 0x000fc40000004100 */
[----:B------:R-:W-:Y:S02]  /*6260*/  HADD2.F32 R23, -RZ, R30.H1_H1 ;  /* 0x3000001eff177230 */ /* 0x000fe40000004100 */
[C---:B------:R-:W-:Y:S01]  /*6270*/  FFMA R24, R15.reuse, R19, R24 ;  /* 0x000000130f187223 */ /* 0x040fe20000000018 */
[C---:B------:R-:W-:Y:S01]  /*6280*/  FFMA R18, R15.reuse, R25, R18 ;  /* 0x000000190f127223 */ /* 0x040fe20000000012 */
[----:B---3--:R-:W-:Y:S02]  /*6290*/  HADD2.F32 R19, -RZ, R33.H0_H0 ;  /* 0x20000021ff137230 */ /* 0x008fe40000004100 */
[C---:B------:R-:W-:Y:S01]  /*62a0*/  FFMA R20, R15.reuse, R16, R20 ;  /* 0x000000100f147223 */ /* 0x040fe20000000014 */
[----:B------:R-:W-:Y:S02]  /*62b0*/  HADD2.F32 R25, -RZ, R35.H0_H0 ;  /* 0x20000023ff197230 */ /* 0x000fe40000004100 */
[C---:B------:R-:W-:Y:S01]  /*62c0*/  FFMA R46, R15.reuse, R17, R46 ;  /* 0x000000110f2e7223 */ /* 0x040fe2000000002e */
[C---:B------:R-:W-:Y:S01]  /*62d0*/  FFMA R48, R15.reuse, R29, R48 ;  /* 0x0000001d0f307223 */ /* 0x040fe20000000030 */
[C---:B------:R-:W-:Y:S01]  /*62e0*/  FFMA R22, R15.reuse, R21, R22 ;  /* 0x000000150f167223 */ /* 0x040fe20000000016 */
[----:B------:R-:W-:Y:S01]  /*62f0*/  FFMA R50, R15, R23, R50 ;  /* 0x000000170f327223 */ /* 0x000fe20000000032 */
[----:B------:R-:W-:-:S02]  /*6300*/  HADD2.F32 R33, -RZ, R33.H1_H1 ;  /* 0x30000021ff217230 */ /* 0x000fc40000004100 */
[----:B------:R-:W-:Y:S02]  /*6310*/  HADD2.F32 R35, -RZ, R35.H1_H1 ;  /* 0x30000023ff237230 */ /* 0x000fe40000004100 */
[--C-:B------:R-:W-:Y:S02]  /*6320*/  HADD2.F32 R15, -RZ, R32.reuse.H0_H0 ;  /* 0x20000020ff0f7230 */ /* 0x100fe40000004100 */
[----:B------:R-:W-:Y:S02]  /*6330*/  HADD2.F32 R17, -RZ, R32.H1_H1 ;  /* 0x30000020ff117230 */ /* 0x000fe40000004100 */
[--C-:B------:R-:W-:Y:S02]  /*6340*/  HADD2.F32 R21, -RZ, R34.reuse.H0_H0 ;  /* 0x20000022ff157230 */ /* 0x100fe40000004100 */
[----:B------:R-:W-:Y:S02]  /*6350*/  HADD2.F32 R23, -RZ, R34.H1_H1 ;  /* 0x30000022ff177230 */ /* 0x000fe40000004100 */
[C---:B-----5:R-:W-:Y:S01]  /*6360*/  FFMA R33, R13.reuse, R33, R48 ;  /* 0x000000210d217223 */ /* 0x060fe20000000030 */
[C---:B------:R-:W-:Y:S01]  /*6370*/  FFMA R25, R13.reuse, R25, R18 ;  /* 0x000000190d197223 */ /* 0x040fe20000000012 */
[----:B------:R-:W-:Y:S01]  /*6380*/  FFMA R35, R13, R35, R14 ;  /* 0x000000230d237223 */ /* 0x000fe2000000000e */
[----:B----4-:R-:W-:-:S02]  /*6390*/  HADD2.F32 R12, -RZ, R36.H0_H0 ;  /* 0x20000024ff0c7230 */ /* 0x010fc40000004100 */
[C---:B------:R-:W-:Y:S01]  /*63a0*/  FFMA R45, R13.reuse, R15, R20 ;  /* 0x0000000f0d2d7223 */ /* 0x040fe20000000014 */
[----:B------:R-:W-:Y:S02]  /*63b0*/  HADD2.F32 R16, -RZ, R38.H0_H0 ;  /* 0x20000026ff107230 */ /* 0x000fe40000004100 */
[C---:B------:R-:W-:Y:S01]  /*63c0*/  FFMA R17, R13.reuse, R17, R46 ;  /* 0x000000110d117223 */ /* 0x040fe2000000002e */
[----:B------:R-:W-:Y:S02]  /*63d0*/  HADD2.F32 R36, -RZ, R36.H1_H1 ;  /* 0x30000024ff247230 */ /* 0x000fe40000004100 */
[C---:B------:R-:W-:Y:S01]  /*63e0*/  FFMA R19, R13.reuse, R19, R24 ;  /* 0x000000130d137223 */ /* 0x040fe20000000018 */
[--C-:B------:R-:W-:Y:S02]  /*63f0*/  HADD2.F32 R14, -RZ, R37.reuse.H0_H0 ;  /* 0x20000025ff0e7230 */ /* 0x100fe40000004100 */
[----:B------:R-:W-:Y:S01]  /*6400*/  FFMA R21, R13, R21, R22 ;  /* 0x000000150d157223 */ /* 0x000fe20000000016 */
[----:B------:R-:W-:-:S02]  /*6410*/  HADD2.F32 R48, -RZ, R37.H1_H1 ;  /* 0x30000025ff307230 */ /* 0x000fc40000004100 */
[----:B------:R-:W-:Y:S01]  /*6420*/  FFMA R23, R13, R23, R50 ;  /* 0x000000170d177223 */ /* 0x000fe20000000032 */
[----:B------:R-:W-:Y:S02]  /*6430*/  HADD2.F32 R38, -RZ, R38.H1_H1 ;  /* 0x30000026ff267230 */ /* 0x000fe40000004100 */
[----:B------:R-:W-:Y:S01]  /*6440*/  FADD R15, R44, R13 ;  /* 0x0000000d2c0f7221 */ /* 0x000fe20000000000 */
[--C-:B------:R-:W-:Y:S02]  /*6450*/  HADD2.F32 R18, -RZ, R39.reuse.H0_H0 ;  /* 0x20000027ff127230 */ /* 0x100fe40000004100 */
[----:B------:R-:W-:Y:S02]  /*6460*/  HADD2.F32 R20, -RZ, R39.H1_H1 ;  /* 0x30000027ff147230 */ /* 0x000fe40000004100 */
[C---:B-1----:R-:W-:Y:S01]  /*6470*/  FFMA R45, R52.reuse, R12, R45 ;  /* 0x0000000c342d7223 */ /* 0x042fe2000000002d */
        /* <DEDUP_REMOVED lines=8> */
[----:B------:R-:W-:Y:S06]  /*6500*/  BRA.U UP0, `(.L_x_291) ;  /* 0xffffffed00807547 */ /* 0x000fec000b83ffff */
[----:B------:R-:W-:Y:S01]  /*6510*/  IMAD.WIDE.U32 R58, R57, 0x2, R60 ;  /* 0x00000002393a7825 */ /* 0x000fe200078e003c */
[----:B------:R-:W-:-:S04]  /*6520*/  DEPBAR.LE SB0, 0x1 ;  /* 0x000080400000791a */ /* 0x000fc80000000000 */
[----:B------:R-:W-:Y:S06]  /*6530*/  BAR.SYNC.DEFER_BLOCKING 0x0 ;  /* 0x0000000000007b1d */ /* 0x000fec0000010000 */
[----:B------:R-:W2:Y:S01]  /*6540*/  LD.E.128 R12, desc[UR8][R58.64+0x4000] ;  /* 0x004000083a0c7980 */ /* 0x000ea2000c101d00 */
[----:B------:R-:W-:-:S04]  /*6550*/  IMAD.IADD R57, R42, 0x1, R43 ;  /* 0x000000012a397824 */ /* 0x000fc800078e022b */
[----:B------:R-:W-:-:S05]  /*6560*/  IMAD.WIDE.U32 R56, R57, 0x2, R60 ;  /* 0x0000000239387825 */ /* 0x000fca00078e003c */
        /* <DEDUP_REMOVED lines=10> */
[----:B--2---:R-:W-:-:S02]  /*6610*/  HADD2.F32 R63, -RZ, R12.H0_H0 ;  /* 0x2000000cff3f7230 */ /* 0x004fc40000004100 */
[----:B------:R-:W-:Y:S02]  /*6620*/  HADD2.F32 R12, -RZ, R12.H1_H1 ;  /* 0x3000000cff0c7230 */ /* 0x000fe40000004100 */
[--C-:B------:R-:W-:Y:S02]  /*6630*/  HADD2.F32 R62, -RZ, R13.reuse.H0_H0 ;  /* 0x2000000dff3e7230 */ /* 0x100fe40000004100 */
[----:B------:R-:W-:Y:S01]  /*6640*/  FFMA R63, R10, R63, RZ ;  /* 0x0000003f0a3f7223 */ /* 0x000fe200000000ff */
[----:B------:R-:W-:-:S03]  /*6650*/  HADD2.F32 R13, -RZ, R13.H1_H1 ;  /* 0x3000000dff0d7230 */ /* 0x000fc60000004100 */
[----:B------:R-:W-:Y:S01]  /*6660*/  FFMA R63, R0, R12, R63 ;  /* 0x0000000c003f7223 */ /* 0x000fe2000000003f */
[----:B------:R-:W-:Y:S02]  /*6670*/  HADD2.F32 R12, -RZ, R14.H0_H0 ;  /* 0x2000000eff0c7230 */ /* 0x000fe40000004100 */
[----:B---3--:R-:W-:Y:S02]  /*6680*/  HADD2.F32 R59, -RZ, R16.H0_H0 ;  /* 0x20000010ff3b7230 */ /* 0x008fe40000004100 */
[----:B------:R-:W-:Y:S01]  /*6690*/  FFMA R62, R2, R62, R63 ;  /* 0x0000003e023e7223 */ /* 0x000fe2000000003f */
[----:B------:R-:W-:Y:S02]  /*66a0*/  HADD2.F32 R14, -RZ, R14.H1_H1 ;  /* 0x3000000eff0e7230 */ /* 0x000fe40000004100 */
[----:B-1----:R-:W-:Y:S02]  /*66b0*/  HADD2.F32 R56, -RZ, R16.H1_H1 ;  /* 0x30000010ff387230 */ /* 0x002fe40000004100 */
[----:B------:R-:W-:Y:S01]  /*66c0*/  FFMA R13, R3, R13, R62 ;  /* 0x0000000d030d7223 */ /* 0x000fe2000000003e */
[----:B------:R-:W-:Y:S01]  /*66d0*/  FFMA R59, R10, R59, RZ ;  /* 0x0000003b0a3b7223 */ /* 0x000fe200000000ff */
[----:B------:R-:W-:-:S02]  /*66e0*/  HADD2.F32 R16, -RZ, R15.H0_H0 ;  /* 0x2000000fff107230 */ /* 0x000fc40000004100 */
[----:B------:R-:W-:Y:S01]  /*66f0*/  FFMA R12, R4, R12, R13 ;  /* 0x0000000c040c7223 */ /* 0x000fe2000000000d */
[----:B------:R-:W-:Y:S01]  /*6700*/  FFMA R59, R0, R56, R59 ;  /* 0x00000038003b7223 */ /* 0x000fe2000000003b */
[----:B------:R-:W-:Y:S02]  /*6710*/  HADD2.F32 R15, -RZ, R15.H1_H1 ;  /* 0x3000000fff0f7230 */ /* 0x000fe40000004100 */
[----:B------:R-:W-:Y:S01]  /*6720*/  FFMA R13, R5, R14, R12 ;  /* 0x0000000e050d7223 */ /* 0x000fe2000000000c */
[--C-:B------:R-:W-:Y:S02]  /*6730*/  HADD2.F32 R14, -RZ, R17.reuse.H0_H0 ;  /* 0x20000011ff0e7230 */ /* 0x100fe40000004100 */
[----:B------:R-:W-:Y:S02]  /*6740*/  HADD2.F32 R17, -RZ, R17.H1_H1 ;  /* 0x30000011ff117230 */ /* 0x000fe40000004100 */
[----:B------:R-:W-:Y:S01]  /*6750*/  FFMA R12, R6, R16, R13 ;  /* 0x00000010060c7223 */ /* 0x000fe2000000000d */
[----:B----4-:R-:W-:-:S02]  /*6760*/  HADD2.F32 R57, -RZ, R20.H0_H0 ;  /* 0x20000014ff397230 */ /* 0x010fc40000004100 */
[----:B------:R-:W-:Y:S01]  /*6770*/  FFMA R14, R2, R14, R59 ;  /* 0x0000000e020e7223 */ /* 0x000fe2000000003b */
[----:B------:R-:W-:Y:S02]  /*6780*/  HADD2.F32 R20, -RZ, R20.H1_H1 ;  /* 0x30000014ff147230 */ /* 0x000fe40000004100 */
[----:B------:R-:W-:Y:S01]  /*6790*/  FFMA R12, R7, R15, R12 ;  /* 0x0000000f070c7223 */ /* 0x000fe2000000000c */
[----:B------:R-:W-:Y:S02]  /*67a0*/  HADD2.F32 R15, -RZ, R18.H0_H0 ;  /* 0x20000012ff0f7230 */ /* 0x000fe40000004100 */
[----:B------:R-:W-:Y:S01]  /*67b0*/  FFMA R17, R3, R17, R14 ;  /* 0x0000001103117223 */ /* 0x000fe2000000000e */
[----:B------:R-:W-:Y:S01]  /*67c0*/  FFMA R57, R10, R57, RZ ;  /* 0x000000390a397223 */ /* 0x000fe200000000ff */
[----:B-----5:R-:W-:Y:S02]  /*67d0*/  HADD2.F32 R59, -RZ, R24.H0_H0 ;  /* 0x20000018ff3b7230 */ /* 0x020fe40000004100 */
[----:B------:R-:W-:Y:S01]  /*67e0*/  FFMA R16, R4, R15, R17 ;  /* 0x0000000f04107223 */ /* 0x000fe20000000011 */
[----:B------:R-:W-:-:S02]  /*67f0*/  HADD2.F32 R15, -RZ, R21.H0_H0 ;  /* 0x20000015ff0f7230 */ /* 0x000fc40000004100 */
[----:B------:R-:W-:Y:S01]  /*6800*/  FFMA R57, R0, R20, R57 ;  /* 0x0000001400397223 */ /* 0x000fe20000000039 */
[----:B------:R-:W-:Y:S02]  /*6810*/  HADD2.F32 R18, -RZ, R18.H1_H1 ;  /* 0x30000012ff127230 */ /* 0x000fe40000004100 */
[----:B------:R-:W-:Y:S01]  /*6820*/  FFMA R59, R10, R59, RZ ;  /* 0x0000003b0a3b7223 */ /* 0x000fe200000000ff */
[----:B------:R-:W-:Y:S02]  /*6830*/  HADD2.F32 R24, -RZ, R24.H1_H1 ;  /* 0x30000018ff187230 */ /* 0x000fe40000004100 */
[----:B------:R-:W-:Y:S01]  /*6840*/  FFMA R10, R2, R15, R57 ;  /* 0x0000000f020a7223 */ /* 0x000fe20000000039 */
[----:B------:R-:W-:Y:S02]  /*6850*/  HADD2.F32 R21, -RZ, R21.H1_H1 ;  /* 0x30000015ff157230 */ /* 0x000fe40000004100 */
[----:B------:R-:W-:Y:S01]  /*6860*/  FFMA R15, R5, R18, R16 ;  /* 0x00000012050f7223 */ /* 0x000fe20000000010 */
[----:B------:R-:W-:-:S02]  /*6870*/  HADD2.F32 R16, -RZ, R25.H0_H0 ;  /* 0x20000019ff107230 */ /* 0x000fc40000004100 */
[----:B------:R-:W-:Y:S01]  /*6880*/  FFMA R59, R0, R24, R59 ;  /* 0x00000018003b7223 */ /* 0x000fe2000000003b */
[----:B------:R-:W-:Y:S02]  /*6890*/  HADD2.F32 R13, -RZ, R19.H0_H0 ;  /* 0x20000013ff0d7230 */ /* 0x000fe40000004100 */
[----:B------:R-:W-:Y:S01]  /*68a0*/  FFMA R21, R3, R21, R10 ;  /* 0x0000001503157223 */ /* 0x000fe2000000000a */
[--C-:B------:R-:W-:Y:S02]  /*68b0*/  HADD2.F32 R10, -RZ, R22.reuse.H0_H0 ;  /* 0x20000016ff0a7230 */ /* 0x100fe40000004100 */
[----:B------:R-:W-:Y:S01]  /*68c0*/  FFMA R16, R2, R16, R59 ;  /* 0x0000001002107223 */ /* 0x000fe2000000003b */
[----:B------:R-:W-:Y:S02]  /*68d0*/  HADD2.F32 R25, -RZ, R25.H1_H1 ;  /* 0x30000019ff197230 */ /* 0x000fe40000004100 */
[----:B------:R-:W-:Y:S01]  /*68e0*/  FFMA R0, R6, R13, R15 ;  /* 0x0000000d06007223 */ /* 0x000fe2000000000f */
[----:B------:R-:W-:-:S02]  /*68f0*/  HADD2.F32 R22, -RZ, R22.H1_H1 ;  /* 0x30000016ff167230 */ /* 0x000fc40000004100 */
[C---:B------:R-:W-:Y:S01]  /*6900*/  FFMA R10, R4.reuse, R10, R21 ;  /* 0x0000000a040a7223 */ /* 0x040fe20000000015 */
[--C-:B------:R-:W-:Y:S02]  /*6910*/  HADD2.F32 R13, -RZ, R26.reuse.H0_H0 ;  /* 0x2000001aff0d7230 */ /* 0x100fe40000004100 */
[----:B------:R-:W-:Y:S01]  /*6920*/  FFMA R25, R3, R25, R16 ;  /* 0x0000001903197223 */ /* 0x000fe20000000010 */
[----:B------:R-:W-:Y:S02]  /*6930*/  HADD2.F32 R14, -RZ, R19.H1_H1 ;  /* 0x30000013ff0e7230 */ /* 0x000fe40000004100 */
[----:B------:R-:W-:Y:S01]  /*6940*/  FFMA R3, R5, R22, R10 ;  /* 0x0000001605037223 */ /* 0x000fe2000000000a */
[----:B------:R-:W-:Y:S02]  /*6950*/  HADD2.F32 R26, -RZ, R26.H1_H1 ;  /* 0x3000001aff1a7230 */ /* 0x000fe40000004100 */
[----:B------:R-:W-:Y:S01]  /*6960*/  FFMA R4, R4, R13, R25 ;  /* 0x0000000d04047223 */ /* 0x000fe20000000019 */
[----:B------:R-:W-:-:S02]  /*6970*/  HADD2.F32 R2, -RZ, R23.H0_H0 ;  /* 0x20000017ff027230 */ /* 0x000fc40000004100 */
[----:B------:R-:W-:Y:S01]  /*6980*/  FFMA R14, R7, R14, R0 ;  /* 0x0000000e070e7223 */ /* 0x000fe20000000000 */
[----:B------:R-:W-:Y:S02]  /*6990*/  HADD2.F32 R23, -RZ, R23.H1_H1 ;  /* 0x30000017ff177230 */ /* 0x000fe40000004100 */
[----:B------:R-:W-:Y:S01]  /*69a0*/  FFMA R5, R5, R26, R4 ;  /* 0x0000001a05057223 */ /* 0x000fe20000000004 */
[--C-:B------:R-:W-:Y:S02]  /*69b0*/  HADD2.F32 R0, -RZ, R27.reuse.H0_H0 ;  /* 0x2000001bff007230 */ /* 0x100fe40000004100 */
[C---:B------:R-:W-:Y:S01]  /*69c0*/  FFMA R2, R6.reuse, R2, R3 ;  /* 0x0000000206027223 */ /* 0x040fe20000000003 */
[----:B------:R-:W-:Y:S01]  /*69d0*/  HADD2.F32 R27, -RZ, R27.H1_H1 ;  /* 0x3000001bff1b7230 */ /* 0x000fe20000004100 */
[----:B------:R-:W1:Y:S01]  /*69e0*/  SHFL.BFLY PT, R3, R12, 0x8, 0x1f ;  /* 0x0d001f000c037f89 */ /* 0x000e6200000e0000 */
[----:B------:R-:W-:Y:S02]  /*69f0*/  HADD2.F32 R16, -RZ, R31.H1_H1 ;  /* 0x3000001fff107230 */ /* 0x000fe40000004100 */
[----:B------:R-:W-:Y:S01]  /*6a00*/  FFMA R23, R7, R23, R2 ;  /* 0x0000001707177223 */ /* 0x000fe20000000002 */
[----:B------:R-:W-:Y:S01]  /*6a10*/  FFMA R0, R6, R0, R5 ;  /* 0x0000000006007223 */ /* 0x000fe20000000005 */
[--C-:B------:R-:W-:Y:S01]  /*6a20*/  HADD2.F32 R19, -RZ, R35.reuse.H0_H0 ;  /* 0x20000023ff137230 */ /* 0x100fe20000004100 */
[----:B------:R-:W2:Y:S01]  /*6a30*/  SHFL.BFLY PT, R5, R14, 0x8, 0x1f ;  /* 0x0d001f000e057f89 */ /* 0x000ea200000e0000 */
[----:B------:R-:W-:-:S02]  /*6a40*/  HADD2.F32 R35, -RZ, R35.H1_H1 ;  /* 0x30000023ff237230 */ /* 0x000fc40000004100 */
[----:B------:R-:W-:Y:S01]  /*6a50*/  FFMA R27, R7, R27, R0 ;  /* 0x0000001b071b7223 */ /* 0x000fe20000000000 */
[----:B------:R-:W-:Y:S01]  /*6a60*/  LOP3.LUT P0, R18, R54, 0xf, RZ, 0xc0, !PT ;  /* 0x0000000f36127812 */ /* 0x000fe2000780c0ff */
        /* <DEDUP_REMOVED lines=28> */
[-C--:B------:R-:W-:Y:S01]  /*6c30*/  FMUL R2, R2, R11.reuse ;  /* 0x0000000b02027220 */ /* 0x080fe20000400000 */
[----:B---3--:R-:W-:Y:S01]  /*6c40*/  FADD R4, R12, R3 ;  /* 0x000000030c047221 */ /* 0x008fe20000000000 */
[----:B------:R-:W-:-:S03]  /*6c50*/  FMUL R13, R6, R11 ;  /* 0x0000000b060d7220 */ /* 0x000fc60000400000 */
[----:B------:R-:W-:Y:S01]  /*6c60*/  FMNMX R0, R55, R2, !PT ;  /* 0x0000000237007209 */ /* 0x000fe20007800000 */
[--C-:B------:R-:W-:Y:S02]  /*6c70*/  HADD2.F32 R12, -RZ, R30.reuse.H0_H0 ;  /* 0x2000001eff0c7230 */ /* 0x100fe40000004100 */
[----:B----4-:R-:W-:Y:S01]  /*6c80*/  FADD R6, R14, R15 ;  /* 0x0000000f0e067221 */ /* 0x010fe20000000000 */
[----:B------:R-:W-:Y:S01]  /*6c90*/  FMUL R3, R4, R11 ;  /* 0x0000000b04037220 */ /* 0x000fe20000400000 */
[----:B------:R-:W-:Y:S01]  /*6ca0*/  FMNMX R0, R0, R13, !PT ;  /* 0x0000000d00007209 */ /* 0x000fe20007800000 */
[--C-:B------:R-:W-:Y:S02]  /*6cb0*/  HADD2.F32 R4, -RZ, R29.reuse.H0_H0 ;  /* 0x2000001dff047230 */ /* 0x100fe40000004100 */
[----:B------:R-:W-:Y:S01]  /*6cc0*/  FMUL R11, R6, R11 ;  /* 0x0000000b060b7220 */ /* 0x000fe20000400000 */
[----:B------:R-:W-:Y:S01]  /*6cd0*/  HADD2.F32 R6, -RZ, R29.H1_H1 ;  /* 0x3000001dff067230 */ /* 0x000fe20000004100 */
[----:B------:R-:W-:Y:S01]  /*6ce0*/  FMNMX R0, R0, R3, !PT ;  /* 0x0000000300007209 */ /* 0x000fe20007800000 */
[----:B------:R-:W-:-:S02]  /*6cf0*/  HADD2.F32 R30, -RZ, R30.H1_H1 ;  /* 0x3000001eff1e7230 */ /* 0x000fc40000004100 */
[----:B------:R-:W-:Y:S01]  /*6d00*/  HADD2.F32 R14, -RZ, R31.H0_H0 ;  /* 0x2000001fff0e7230 */ /* 0x000fe20000004100 */
[----:B------:R-:W-:Y:S01]  /*6d10*/  FMNMX R10, R0, R11, !PT ;  /* 0x0000000b000a7209 */ /* 0x000fe20007800000 */
[--C-:B------:R-:W-:Y:S02]  /*6d20*/  HADD2.F32 R0, -RZ, R28.reuse.H0_H0 ;  /* 0x2000001cff007230 */ /* 0x100fe40000004100 */
[----:B------:R-:W-:Y:S02]  /*6d30*/  HADD2.F32 R28, -RZ, R28.H1_H1 ;  /* 0x3000001cff1c7230 */ /* 0x000fe40000004100 */
[--C-:B------:R-:W-:Y:S01]  /*6d40*/  FADD R2, R2, -R10.reuse ;  /* 0x8000000a02027221 */ /* 0x100fe20000000000 */
[--C-:B------:R-:W-:Y:S01]  /*6d50*/  FADD R55, R55, -R10.reuse ;  /* 0x8000000a37377221 */ /* 0x100fe20000000000 */
[--C-:B------:R-:W-:Y:S01]  /*6d60*/  FADD R13, R13, -R10.reuse ;  /* 0x8000000a0d0d7221 */ /* 0x100fe20000000000 */
[----:B------:R-:W-:Y:S01]  /*6d70*/  FADD R3, R3, -R10 ;  /* 0x8000000a03037221 */ /* 0x000fe20000000000 */
[----:B------:R1:W2:Y:S08]  /*6d80*/  MUFU.EX2 R5, R2 ;  /* 0x0000000200057308 */ /* 0x0002b00000000800 */
[----:B------:R-:W3:Y:S01]  /*6d90*/  MUFU.EX2 R55, R55 ;  /* 0x0000003700377308 */ /* 0x000ee20000000800 */
[----:B-1----:R-:W-:-:S07]  /*6da0*/  HADD2.F32 R2, -RZ, R32.H0_H0 ;  /* 0x20000020ff027230 */ /* 0x002fce0000004100 */
[----:B------:R-:W1:Y:S01]  /*6db0*/  MUFU.EX2 R13, R13 ;  /* 0x0000000d000d7308 */ /* 0x000e620000000800 */
[C---:B--2---:R-:W-:Y:S01]  /*6dc0*/  FMUL R0, R5.reuse, R0 ;  /* 0x0000000005007220 */ /* 0x044fe20000400000 */
[C---:B------:R-:W-:Y:S01]  /*6dd0*/  FMUL R7, R5.reuse, R28 ;  /* 0x0000001c05077220 */ /* 0x040fe20000400000 */
[C---:B------:R-:W-:Y:S01]  /*6de0*/  FMUL R4, R5.reuse, R4 ;  /* 0x0000000405047220 */ /* 0x040fe20000400000 */
[C---:B------:R-:W-:Y:S01]  /*6df0*/  FMUL R15, R5.reuse, R6 ;  /* 0x00000006050f7220 */ /* 0x040fe20000400000 */
[C---:B------:R-:W-:Y:S01]  /*6e00*/  FMUL R12, R5.reuse, R12 ;  /* 0x0000000c050c7220 */ /* 0x040fe20000400000 */
[C---:B------:R-:W-:Y:S01]  /*6e10*/  FMUL R17, R5.reuse, R30 ;  /* 0x0000001e05117220 */ /* 0x040fe20000400000 */
[----:B------:R-:W-:Y:S01]  /*6e20*/  FMUL R14, R5, R14 ;  /* 0x0000000e050e7220 */ /* 0x000fe20000400000 */
[----:B------:R-:W2:Y:S01]  /*6e30*/  MUFU.EX2 R3, R3 ;  /* 0x0000000300037308 */ /* 0x000ea20000000800 */
[-C--:B---3--:R-:W-:Y:S01]  /*6e40*/  FFMA R0, R45, R55.reuse, R0 ;  /* 0x000000372d007223 */ /* 0x088fe20000000000 */
[-C--:B------:R-:W-:Y:S01]  /*6e50*/  FFMA R44, R44, R55.reuse, R5 ;  /* 0x000000372c2c7223 */ /* 0x080fe20000000005 */
[----:B------:R-:W-:Y:S01]  /*6e60*/  FMUL R5, R5, R16 ;  /* 0x0000001005057220 */ /* 0x000fe20000400000 */
[-C--:B------:R-:W-:Y:S01]  /*6e70*/  FFMA R46, R46, R55.reuse, R7 ;  /* 0x000000372e2e7223 */ /* 0x080fe20000000007 */
[-C--:B------:R-:W-:Y:S01]  /*6e80*/  FFMA R48, R48, R55.reuse, R15 ;  /* 0x0000003730307223 */ /* 0x080fe2000000000f */
[-C--:B------:R-:W-:Y:S01]  /*6e90*/  FFMA R50, R50, R55.reuse, R17 ;  /* 0x0000003732327223 */ /* 0x080fe20000000011 */
[----:B------:R-:W-:Y:S01]  /*6ea0*/  FFMA R52, R52, R55, R5 ;  /* 0x0000003734347223 */ /* 0x000fe20000000005 */
[----:B------:R-:W-:-:S02]  /*6eb0*/  HADD2.F32 R5, -RZ, R32.H1_H1 ;  /* 0x30000020ff057230 */ /* 0x000fc40000004100 */
[----:B-1----:R-:W-:Y:S01]  /*6ec0*/  FFMA R2, R13, R2, R0 ;  /* 0x000000020d027223 */ /* 0x002fe20000000000 */
[----:B------:R-:W-:Y:S01]  /*6ed0*/  FADD R0, R11, -R10 ;  /* 0x8000000a0b007221 */ /* 0x000fe20000000000 */
[--C-:B------:R-:W-:Y:S02]  /*6ee0*/  HADD2.F32 R7, -RZ, R33.reuse.H0_H0 ;  /* 0x20000021ff077230 */ /* 0x100fe40000004100 */
[-C--:B------:R-:W-:Y:S01]  /*6ef0*/  FFMA R12, R49, R55.reuse, R12 ;  /* 0x00000037310c7223 */ /* 0x080fe2000000000c */
[--C-:B------:R-:W-:Y:S02]  /*6f00*/  HADD2.F32 R15, -RZ, R34.reuse.H0_H0 ;  /* 0x20000022ff0f7230 */ /* 0x100fe40000004100 */
[----:B------:R-:W-:Y:S01]  /*6f10*/  FFMA R4, R47, R55, R4 ;  /* 0x000000372f047223 */ /* 0x000fe20000000004 */
[----:B------:R-:W-:Y:S01]  /*6f20*/  HADD2.F32 R33, -RZ, R33.H1_H1 ;  /* 0x30000021ff217230 */ /* 0x000fe20000004100 */
[----:B------:R-:W1:Y:S01]  /*6f30*/  MUFU.EX2 R0, R0 ;  /* 0x0000000000007308 */ /* 0x000e620000000800 */
[----:B------:R-:W-:-:S02]  /*6f40*/  HADD2.F32 R17, -RZ, R34.H1_H1 ;  /* 0x30000022ff117230 */ /* 0x000fc40000004100 */
[----:B------:R-:W-:Y:S01]  /*6f50*/  FFMA R14, R51, R55, R14 ;  /* 0x00000037330e7223 */ /* 0x000fe2000000000e */
[C---:B------:R-:W-:Y:S01]  /*6f60*/  FFMA R46, R13.reuse, R5, R46 ;  /* 0x000000050d2e7223 */ /* 0x040fe2000000002e */
[C---:B------:R-:W-:Y:S01]  /*6f70*/  FFMA R12, R13.reuse, R15, R12 ;  /* 0x0000000f0d0c7223 */ /* 0x040fe2000000000c */
[----:B------:R-:W-:Y:S02]  /*6f80*/  HADD2.F32 R5, -RZ, R36.H0_H0 ;  /* 0x20000024ff057230 */ /* 0x000fe40000004100 */
[C---:B------:R-:W-:Y:S01]  /*6f90*/  FFMA R4, R13.reuse, R7, R4 ;  /* 0x000000070d047223 */ /* 0x040fe20000000004 */
[C---:B------:R-:W-:Y:S01]  /*6fa0*/  FFMA R48, R13.reuse, R33, R48 ;  /* 0x000000210d307223 */ /* 0x040fe20000000030 */
[C---:B------:R-:W-:Y:S01]  /*6fb0*/  FFMA R50, R13.reuse, R17, R50 ;  /* 0x000000110d327223 */ /* 0x040fe20000000032 */
[C---:B------:R-:W-:Y:S01]  /*6fc0*/  FFMA R14, R13.reuse, R19, R14 ;  /* 0x000000130d0e7223 */ /* 0x040fe2000000000e */
[----:B------:R-:W-:Y:S01]  /*6fd0*/  FADD R44, R44, R13 ;  /* 0x0000000d2c2c7221 */ /* 0x000fe20000000000 */
[----:B------:R-:W-:Y:S01]  /*6fe0*/  FFMA R52, R13, R35, R52 ;  /* 0x000000230d347223 */ /* 0x000fe20000000034 */
[----:B------:R-:W-:-:S02]  /*6ff0*/  HADD2.F32 R15, -RZ, R38.H0_H0 ;  /* 0x20000026ff0f7230 */ /* 0x000fc40000004100 */
[C---:B--2---:R-:W-:Y:S01]  /*7000*/  FFMA R5, R3.reuse, R5, R2 ;  /* 0x0000000503057223 */ /* 0x044fe20000000002 */
[----:B------:R-:W-:Y:S02]  /*7010*/  HADD2.F32 R13, -RZ, R37.H0_H0 ;  /* 0x20000025ff0d7230 */ /* 0x000fe40000004100 */
[----:B------:R-:W-:Y:S01]  /*7020*/  FADD R11, R44, R3 ;  /* 0x000000032c0b7221 */ /* 0x000fe20000000000 */
        /* <DEDUP_REMOVED lines=8> */
[----:B------:R-:W-:Y:S02]  /*70b0*/  HADD2.F32 R39, -RZ, R39.H1_H1 ;  /* 0x30000027ff277230 */ /* 0x000fe40000004100 */
[C---:B------:R-:W-:Y:S01]  /*70c0*/  FFMA R37, R3.reuse, R37, R48 ;  /* 0x0000002503257223 */ /* 0x040fe20000000030 */
[--C-:B------:R-:W-:Y:S02]  /*70d0*/  HADD2.F32 R2, -RZ, R40.reuse.H0_H0 ;  /* 0x20000028ff027230 */ /* 0x100fe40000004100 */
[----:B------:R-:W-:Y:S01]  /*70e0*/  FFMA R17, R3, R17, R50 ;  /* 0x0000001103117223 */ /* 0x000fe20000000032 */
[----:B------:R-:W-:-:S02]  /*70f0*/  HADD2.F32 R40, -RZ, R40.H1_H1 ;  /* 0x30000028ff287230 */ /* 0x000fc40000004100 */
[----:B------:R-:W-:Y:S01]  /*7100*/  FFMA R39, R3, R39, R52 ;  /* 0x0000002703277223 */ /* 0x000fe20000000034 */
[--C-:B------:R-:W-:Y:S02]  /*7110*/  HADD2.F32 R12, -RZ, R42.reuse.H0_H0 ;  /* 0x2000002aff0c7230 */ /* 0x100fe40000004100 */
[C---:B-1----:R-:W-:Y:S01]  /*7120*/  FFMA R2, R0.reuse, R2, R5 ;  /* 0x0000000200027223 */ /* 0x042fe20000000005 */
        /* <DEDUP_REMOVED lines=9> */
[----:B------:R-:W-:Y:S01]  /*71c0*/  FFMA R17, R0, R42, R17 ;  /* 0x0000002a00117223 */ /* 0x000fe20000000011 */
[----:B------:R-:W-:Y:S01]  /*71d0*/  SHF.L.U32 R3, R54, 0x3, RZ ;  /* 0x0000000336037819 */ /* 0x000fe200000006ff */
[C---:B------:R-:W-:Y:S01]  /*71e0*/  FFMA R14, R0.reuse, R14, R19 ;  /* 0x0000000e000e7223 */ /* 0x040fe20000000013 */
[----:B------:R-:W-:Y:S01]  /*71f0*/  @!P0 SHF.R.U32.HI R37, RZ, 0x3, R54 ;  /* 0x00000003ff258819 */ /* 0x000fe20000011636 */
[----:B------:R-:W-:Y:S01]  /*7200*/  FFMA R35, R0, R16, R39 ;  /* 0x0000001000237223 */ /* 0x000fe20000000027 */
        /* <DEDUP_REMOVED lines=15> */
[----:B------:R-:W4:Y:S04]  /*7300*/  LD.E.128 R12, desc[UR8][R62.64] ;  /* 0x000000083e0c7980 */ /* 0x000f28000c101d00 */
[----:B------:R-:W5:Y:S04]  /*7310*/  LD.E.128 R16, desc[UR8][R62.64+0x100] ;  /* 0x000100083e107980 */ /* 0x000f68000c101d00 */
[----:B------:R-:W5:Y:S04]  /*7320*/  LD.E.128 R24, desc[UR8][R62.64+0x200] ;  /* 0x000200083e187980 */ /* 0x000f68000c101d00 */
[----:B-1----:R-:W5:Y:S04]  /*7330*/  LD.E.128 R32, desc[UR8][R62.64+0x300] ;  /* 0x000300083e207980 */ /* 0x002f68000c101d00 */
[----:B--2---:R-:W2:Y:S04]  /*7340*/  LD.E.128 R36, desc[UR8][R62.64+0x400] ;  /* 0x000400083e247980 */ /* 0x004ea8000c101d00 */
[----:B------:R-:W2:Y:S04]  /*7350*/  LD.E.128 R40, desc[UR8][R60.64+0x8130] ;  /* 0x008130083c287980 */ /* 0x000ea8000c101d00 */
[----:B------:R-:W2:Y:S04]  /*7360*/  LD.E.128 R44, desc[UR8][R62.64+0x500] ;  /* 0x000500083e2c7980 */ /* 0x000ea8000c101d00 */
[----:B------:R-:W2:Y:S04]  /*7370*/  LD.E.128 R48, desc[UR8][R62.64+0x600] ;  /* 0x000600083e307980 */ /* 0x000ea8000c101d00 */
[----:B------:R1:W2:Y:S01]  /*7380*/  LD.E.128 R56, desc[UR8][R62.64+0x700] ;  /* 0x000700083e387980 */ /* 0x0002a2000c101d00 */
[----:B------:R-:W-:-:S05]  /*7390*/  CS2R.32 R69, SR_CgaSize ;  /* 0x0000000000457805 */ /* 0x000fca0000008a00 */
[----:B------:R-:W-:-:S05]  /*73a0*/  IMAD R69, R69, -0xa0, RZ ;  /* 0xffffff6045457824 */ /* 0x000fca00078e02ff */
[----:B------:R-:W-:-:S14]  /*73b0*/  R2UR UR7, R69 ;  /* 0x00000000450772ca */ /* 0x000fdc00000e0000 */
[----:B------:R-:W1:Y:S01]  /*73c0*/  LDCU UR7, c[0x0][UR7+0x2cc] ;  /* 0x00005980070777ac */ /* 0x000e620008000800 */
[----:B------:R-:W-:Y:S01]  /*73d0*/  ISETP.NE.AND P0, PT, R54, RZ, PT ;  /* 0x000000ff3600720c */ /* 0x000fe20003f05270 */
[----:B-1----:R-:W-:Y:S01]  /*73e0*/  UISETP.GE.U32.AND UP0, UPT, UR7, 0x2, UPT ;  /* 0x000000020700788c */ /* 0x002fe2000bf06070 */
        /* <DEDUP_REMOVED lines=9> */
[----:B------:R-:W5:Y:S01]  /*7480*/  MUFU.EX2 R4, R4 ;  /* 0x0000000400047308 */ /* 0x000f620000000800 */
[----:B-1----:R-:W-:-:S07]  /*7490*/  FMUL R0, RZ, R10 ;  /* 0x0000000aff007220 */ /* 0x002fce0000400000 */
[----:B------:R-:W1:Y:S01]  /*74a0*/  MUFU.EX2 R6, R6 ;  /* 0x0000000600067308 */ /* 0x000e620000000800 */
[----:B---3--:R-:W-:Y:S01]  /*74b0*/  FFMA R5, R5, R52, R0 ;  /* 0x0000003405057223 */ /* 0x008fe20000000000 */
[----:B----4-:R-:W-:Y:S02]  /*74c0*/  HADD2.F32 R55, -RZ, R12.H1_H1 ;  /* 0x3000000cff377230 */ /* 0x010fe40000004100 */
[--C-:B------:R-:W-:Y:S02]  /*74d0*/  HADD2.F32 R63, -RZ, R13.reuse.H0_H0 ;  /* 0x2000000dff3f7230 */ /* 0x100fe40000004100 */
[----:B-----5:R-:W-:Y:S01]  /*74e0*/  FMUL R5, R5, R4 ;  /* 0x0000000405057220 */ /* 0x020fe20000400000 */
[----:B------:R-:W-:Y:S02]  /*74f0*/  HADD2.F32 R13, -RZ, R13.H1_H1 ;  /* 0x3000000dff0d7230 */ /* 0x000fe40000004100 */
[--C-:B------:R-:W-:Y:S02]  /*7500*/  HADD2.F32 R65, -RZ, R14.reuse.H0_H0 ;  /* 0x2000000eff417230 */ /* 0x100fe40000004100 */
[----:B------:R-:W-:-:S02]  /*7510*/  HADD2.F32 R67, -RZ, R14.H1_H1 ;  /* 0x3000000eff437230 */ /* 0x000fc40000004100 */
[--C-:B------:R-:W-:Y:S02]  /*7520*/  HADD2.F32 R69, -RZ, R15.reuse.H0_H0 ;  /* 0x2000000fff457230 */ /* 0x100fe40000004100 */
[----:B-1----:R-:W-:Y:S01]  /*7530*/  FFMA R7, R6, R7, R5 ;  /* 0x0000000706077223 */ /* 0x002fe20000000005 */
[----:B------:R-:W-:Y:S02]  /*7540*/  HADD2.F32 R5, -RZ, R12.H0_H0 ;  /* 0x2000000cff057230 */ /* 0x000fe40000004100 */
        /* <DEDUP_REMOVED lines=9> */
[-C--:B------:R-:W-:Y:S01]  /*75e0*/  FFMA R69, RZ, R10.reuse, R55 ;  /* 0x0000000aff457223 */ /* 0x080fe20000000037 */
[-C--:B------:R-:W-:Y:S01]  /*75f0*/  FFMA R67, RZ, R10.reuse, R63 ;  /* 0x0000000aff437223 */ /* 0x080fe2000000003f */
[-C--:B------:R-:W-:Y:S01]  /*7600*/  FFMA R65, RZ, R10.reuse, R13 ;  /* 0x0000000aff417223 */ /* 0x080fe2000000000d */
[-C--:B------:R-:W-:Y:S01]  /*7610*/  FFMA R63, RZ, R10.reuse, R15 ;  /* 0x0000000aff3f7223 */ /* 0x080fe2000000000f */
[-C--:B------:R-:W-:Y:S01]  /*7620*/  FFMA R55, RZ, R10.reuse, R12 ;  /* 0x0000000aff377223 */ /* 0x080fe2000000000c */
[-C--:B------:R-:W-:Y:S01]  /*7630*/  FFMA R5, RZ, R10.reuse, R0 ;  /* 0x0000000aff057223 */ /* 0x080fe20000000000 */
[-C--:B------:R-:W-:Y:S01]  /*7640*/  FFMA R15, RZ, R10.reuse, R14 ;  /* 0x0000000aff0f7223 */ /* 0x080fe2000000000e */
[----:B------:R-:W-:Y:S01]  /*7650*/  FFMA R13, RZ, R10, R62 ;  /* 0x0000000aff0d7223 */ /* 0x000fe2000000003e */
[----:B------:R-:W-:Y:S01]  /*7660*/  FMNMX R12, R11, R20, !PT ;  /* 0x000000140b0c7209 */ /* 0x000fe20007800000 */
[----:B------:R-:W-:-:S02]  /*7670*/  HADD2.F32 R10, -RZ, R17.H0_H0 ;  /* 0x20000011ff0a7230 */ /* 0x000fc40000004100 */
[----:B------:R-:W-:Y:S02]  /*7680*/  HADD2.F32 R14, -RZ, R17.H1_H1 ;  /* 0x30000011ff0e7230 */ /* 0x000fe40000004100 */
[----:B------:R-:W-:Y:S02]  /*7690*/  HADD2.F32 R17, -RZ, R18.H0_H0 ;  /* 0x20000012ff117230 */ /* 0x000fe40000004100 */
[--C-:B------:R-:W-:Y:S01]  /*76a0*/  FADD R11, R11, -R12.reuse ;  /* 0x8000000c0b0b7221 */ /* 0x100fe20000000000 */
[----:B------:R-:W-:Y:S02]  /*76b0*/  FADD R52, R20, -R12 ;  /* 0x8000000c14347221 */ /* 0x000fe40000000000 */
[----:B------:R-:W-:Y:S01]  /*76c0*/  FMUL R62, R6, R17 ;  /* 0x00000011063e7220 */ /* 0x000fe20000400000 */
[----:B------:R-:W-:Y:S01]  /*76d0*/  FMNMX R17, R12, R22, !PT ;  /* 0x000000160c117209 */ /* 0x000fe20007800000 */
[----:B------:R-:W1:Y:S01]  /*76e0*/  MUFU.EX2 R64, R11 ;  /* 0x0000000b00407308 */ /* 0x000e620000000800 */
[----:B------:R-:W-:-:S03]  /*76f0*/  HADD2.F32 R0, -RZ, R16.H0_H0 ;  /* 0x20000010ff007230 */ /* 0x000fc60000004100 */
[----:B------:R-:W-:Y:S01]  /*7700*/  FADD R12, R12, -R17 ;  /* 0x800000110c0c7221 */ /* 0x000fe20000000000 */
[----:B------:R-:W-:-:S03]  /*7710*/  FADD R22, -R17, R22 ;  /* 0x0000001611167221 */ /* 0x000fc60000000100 */
[----:B------:R-:W3:Y:S01]  /*7720*/  MUFU.EX2 R52, R52 ;  /* 0x0000003400347308 */ /* 0x000ee20000000800 */
[----:B------:R-:W-:Y:S02]  /*7730*/  HADD2.F32 R16, -RZ, R16.H1_H1 ;  /* 0x30000010ff107230 */ /* 0x000fe40000004100 */
[----:B------:R-:W-:Y:S02]  /*7740*/  HADD2.F32 R18, -RZ, R18.H1_H1 ;  /* 0x30000012ff127230 */ /* 0x000fe40000004100 */
[--C-:B------:R-:W-:Y:S02]  /*7750*/  HADD2.F32 R20, -RZ, R19.reuse.H0_H0 ;  /* 0x20000013ff147230 */ /* 0x100fe40000004100 */
[----:B------:R-:W-:Y:S01]  /*7760*/  HADD2.F32 R19, -RZ, R19.H1_H1 ;  /* 0x30000013ff137230 */ /* 0x000fe20000004100 */
[----:B------:R-:W4:Y:S01]  /*7770*/  MUFU.EX2 R12, R12 ;  /* 0x0000000c000c7308 */ /* 0x000f220000000800 */
[C---:B------:R-:W-:Y:S01]  /*7780*/  FMUL R0, R6.reuse, R0 ;  /* 0x0000000006007220 */ /* 0x040fe20000400000 */
[C---:B------:R-:W-:Y:S01]  /*7790*/  FMUL R16, R6.reuse, R16 ;  /* 0x0000001006107220 */ /* 0x040fe20000400000 */
[C---:B------:R-:W-:Y:S01]  /*77a0*/  FMUL R10, R6.reuse, R10 ;  /* 0x0000000a060a7220 */ /* 0x040fe20000400000 */
[C---:B------:R-:W-:Y:S01]  /*77b0*/  FMUL R14, R6.reuse, R14 ;  /* 0x0000000e060e7220 */ /* 0x040fe20000400000 */
[C---:B------:R-:W-:Y:S01]  /*77c0*/  FMUL R18, R6.reuse, R18 ;  /* 0x0000001206127220 */ /* 0x040fe20000400000 */
[C---:B------:R-:W-:Y:S01]  /*77d0*/  FMUL R20, R6.reuse, R20 ;  /* 0x0000001406147220 */ /* 0x040fe20000400000 */
[----:B------:R-:W-:Y:S01]  /*77e0*/  FMUL R6, R6, R19 ;  /* 0x0000001306067220 */ /* 0x000fe20000400000 */
[----:B------:R-:W5:Y:S01]  /*77f0*/  MUFU.EX2 R22, R22 ;  /* 0x0000001600167308 */ /* 0x000f620000000800 */
[----:B------:R-:W-:Y:S01]  /*7800*/  FFMA R5, R5, R4, R0 ;  /* 0x0000000405057223 */ /* 0x000fe20000000000 */
[----:B-1----:R-:W-:Y:S01]  /*7810*/  FMUL R0, R7, R64 ;  /* 0x0000004007007220 */ /* 0x002fe20000400000 */
[----:B------:R-:W-:-:S02]  /*7820*/  HADD2.F32 R11, -RZ, R24.H1_H1 ;  /* 0x30000018ff0b7230 */ /* 0x000fc40000004100 */
[----:B------:R-:W-:Y:S01]  /*7830*/  FFMA R13, R13, R4, R6 ;  /* 0x000000040d0d7223 */ /* 0x000fe20000000006 */
[----:B------:R-:W-:Y:S01]  /*7840*/  HADD2.F32 R7, -RZ, R24.H0_H0 ;  /* 0x20000018ff077230 */ /* 0x000fe20000004100 */
[----:B------:R-:W-:Y:S01]  /*7850*/  FMNMX R6, R17, R28, !PT ;  /* 0x0000001c11067209 */ /* 0x000fe20007800000 */
[-C--:B------:R-:W-:Y:S01]  /*7860*/  FFMA R69, R69, R4.reuse, R16 ;  /* 0x0000000445457223 */ /* 0x080fe20000000010 */
[-C--:B------:R-:W-:Y:S01]  /*7870*/  FFMA R67, R67, R4.reuse, R10 ;  /* 0x0000000443437223 */ /* 0x080fe2000000000a */
[-C--:B------:R-:W-:Y:S01]  /*7880*/  FFMA R65, R65, R4.reuse, R14 ;  /* 0x0000000441417223 */ /* 0x080fe2000000000e */
[-C--:B------:R-:W-:Y:S01]  /*7890*/  FFMA R63, R63, R4.reuse, R62 ;  /* 0x000000043f3f7223 */ /* 0x080fe2000000003e */
[-C--:B------:R-:W-:Y:S01]  /*78a0*/  FFMA R55, R55, R4.reuse, R18 ;  /* 0x0000000437377223 */ /* 0x080fe20000000012 */
[----:B------:R-:W-:Y:S01]  /*78b0*/  FFMA R15, R15, R4, R20 ;  /* 0x000000040f0f7223 */ /* 0x000fe20000000014 */
[----:B---3--:R-:W-:Y:S01]  /*78c0*/  FFMA R21, R21, R52, R0 ;  /* 0x0000003415157223 */ /* 0x008fe20000000000 */
[C---:B------:R-:W-:Y:S01]  /*78d0*/  FMUL R4, R52.reuse, R11 ;  /* 0x0000000b34047220 */ /* 0x040fe20000400000 */
[----:B------:R-:W-:Y:S01]  /*78e0*/  FMUL R0, R52, R7 ;  /* 0x0000000734007220 */ /* 0x000fe20000400000 */
[----:B------:R-:W-:Y:S01]  /*78f0*/  FADD R28, R28, -R6 ;  /* 0x800000061c1c7221 */ /* 0x000fe20000000000 */
[----:B----4-:R-:W-:Y:S01]  /*7900*/  FMUL R21, R21, R12 ;  /* 0x0000000c15157220 */ /* 0x010fe20000400000 */
[-C--:B------:R-:W-:Y:S01]  /*7910*/  FFMA R69, R69, R64.reuse, R4 ;  /* 0x0000004045457223 */ /* 0x080fe20000000004 */
[----:B------:R-:W-:Y:S01]  /*7920*/  FADD R4, R17, -R6 ;  /* 0x8000000611047221 */ /* 0x000fe20000000000 */
[----:B------:R-:W-:Y:S01]  /*7930*/  FFMA R7, R5, R64, R0 ;  /* 0x0000004005077223 */ /* 0x000fe20000000000 */
[----:B------:R-:W-:Y:S01]  /*7940*/  HADD2.F32 R19, -RZ, R25.H0_H0 ;  /* 0x20000019ff137230 */ /* 0x000fe20000004100 */
[----:B------:R-:W1:Y:S01]  /*7950*/  MUFU.EX2 R0, R28 ;  /* 0x0000001c00007308 */ /* 0x000e620000000800 */
[----:B------:R-:W-:-:S02]  /*7960*/  HADD2.F32 R18, -RZ, R27.H0_H0 ;  /* 0x2000001bff127230 */ /* 0x000fc40000004100 */
[----:B-----5:R-:W-:Y:S01]  /*7970*/  FFMA R23, R22, R23, R21 ;  /* 0x0000001716177223 */ /* 0x020fe20000000015 */
[----:B------:R-:W-:Y:S02]  /*7980*/  HADD2.F32 R25, -RZ, R25.H1_H1 ;  /* 0x30000019ff197230 */ /* 0x000fe40000004100 */
[----:B------:R-:W-:Y:S02]  /*7990*/  HADD2.F32 R21, -RZ, R26.H0_H0 ;  /* 0x2000001aff157230 */ /* 0x000fe40000004100 */
[C---:B------:R-:W-:Y:S01]  /*79a0*/  FMUL R10, R52.reuse, R19 ;  /* 0x00000013340a7220 */ /* 0x040fe20000400000 */
[----:B------:R-:W3:Y:S01]  /*79b0*/  MUFU.EX2 R4, R4 ;  /* 0x0000000400047308 */ /* 0x000ee20000000800 */
[C---:B------:R-:W-:Y:S01]  /*79c0*/  FMUL R18, R52.reuse, R18 ;  /* 0x0000001234127220 */ /* 0x040fe20000400000 */
[----:B------:R-:W-:Y:S02]  /*79d0*/  HADD2.F32 R19, -RZ, R33.H0_H0 ;  /* 0x20000021ff137230 */ /* 0x000fe40000004100 */
[----:B------:R-:W-:Y:S01]  /*79e0*/  FMUL R14, R52, R25 ;  /* 0x00000019340e7220 */ /* 0x000fe20000400000 */
[----:B------:R-:W-:-:S02]  /*79f0*/  HADD2.F32 R11, -RZ, R32.H0_H0 ;  /* 0x20000020ff0b7230 */ /* 0x000fc40000004100 */
[----:B------:R-:W-:Y:S01]  /*7a00*/  FMUL R16, R52, R21 ;  /* 0x0000001534107220 */ /* 0x000fe20000400000 */
[----:B------:R-:W-:Y:S01]  /*7a10*/  HADD2.F32 R26, -RZ, R26.H1_H1 ;  /* 0x3000001aff1a7230 */ /* 0x000fe20000004100 */
[----:B------:R-:W-:Y:S01]  /*7a20*/  FMNMX R5, R6, R30, !PT ;  /* 0x0000001e06057209 */ /* 0x000fe20007800000 */
[----:B------:R-:W-:Y:S02]  /*7a30*/  HADD2.F32 R17, -RZ, R32.H1_H1 ;  /* 0x30000020ff117230 */ /* 0x000fe40000004100 */
[-C--:B------:R-:W-:Y:S01]  /*7a40*/  FFMA R15, R15, R64.reuse, R18 ;  /* 0x000000400f0f7223 */ /* 0x080fe20000000012 */
[----:B------:R-:W-:Y:S02]  /*7a50*/  HADD2.F32 R27, -RZ, R27.H1_H1 ;  /* 0x3000001bff1b7230 */ /* 0x000fe40000004100 */
[-C--:B------:R-:W-:Y:S01]  /*7a60*/  FFMA R65, R65, R64.reuse, R14 ;  /* 0x0000004041417223 */ /* 0x080fe2000000000e */
[C---:B------:R-:W-:Y:S01]  /*7a70*/  FMUL R18, R22.reuse, R19 ;  /* 0x0000001316127220 */ /* 0x040fe20000400000 */
[----:B------:R-:W-:Y:S01]  /*7a80*/  FFMA R63, R63, R64, R16 ;  /* 0x000000403f3f7223 */ /* 0x000fe20000000010 */
[----:B------:R-:W-:Y:S01]  /*7a90*/  FMUL R14, R22, R11 ;  /* 0x0000000b160e7220 */ /* 0x000fe20000400000 */
[----:B--2---:R-:W-:-:S02]  /*7aa0*/  HADD2.F32 R19, -RZ, R36.H1_H1 ;  /* 0x30000024ff137230 */ /* 0x004fc40000004100 */
[----:B------:R-:W-:Y:S01]  /*7ab0*/  FMUL R26, R52, R26 ;  /* 0x0000001a341a7220 */ /* 0x000fe20000400000 */
[----:B------:R-:W-:Y:S01]  /*7ac0*/  FMUL R16, R22, R17 ;  /* 0x0000001116107220 */ /* 0x000fe20000400000 */
[----:B------:R-:W-:Y:S01]  /*7ad0*/  FMUL R52, R52, R27 ;  /* 0x0000001b34347220 */ /* 0x000fe20000400000 */
[----:B------:R-:W-:Y:S01]  /*7ae0*/  FADD R6, R6, -R5 ;  /* 0x8000000506067221 */ /* 0x000fe20000000000 */
[----:B------:R-:W-:Y:S02]  /*7af0*/  HADD2.F32 R33, -RZ, R33.H1_H1 ;  /* 0x30000021ff217230 */ /* 0x000fe40000004100 */
[----:B------:R-:W-:Y:S01]  /*7b00*/  FFMA R7, R7, R12, R14 ;  /* 0x0000000c07077223 */ /* 0x000fe2000000000e */
[--C-:B------:R-:W-:Y:S02]  /*7b10*/  HADD2.F32 R21, -RZ, R34.reuse.H0_H0 ;  /* 0x20000022ff157230 */ /* 0x100fe40000004100 */
[----:B------:R-:W-:Y:S02]  /*7b20*/  HADD2.F32 R25, -RZ, R34.H1_H1 ;  /* 0x30000022ff197230 */ /* 0x000fe40000004100 */
[----:B------:R-:W-:-:S02]  /*7b30*/  HADD2.F32 R27, -RZ, R35.H0_H0 ;  /* 0x20000023ff1b7230 */ /* 0x000fc40000004100 */
[----:B------:R-:W-:Y:S01]  /*7b40*/  FFMA R67, R67, R64, R10 ;  /* 0x0000004043437223 */ /* 0x000fe2000000000a */
[----:B------:R-:W-:Y:S02]  /*7b50*/  HADD2.F32 R35, -RZ, R35.H1_H1 ;  /* 0x30000023ff237230 */ /* 0x000fe40000004100 */
[----:B------:R-:W-:Y:S01]  /*7b60*/  FFMA R69, R69, R12, R16 ;  /* 0x0000000c45457223 */ /* 0x000fe20000000010 */
[C---:B------:R-:W-:Y:S01]  /*7b70*/  FMNMX R11, R5.reuse, R40, !PT ;  /* 0x00000028050b7209 */ /* 0x040fe20007800000 */
[----:B-1----:R-:W-:Y:S01]  /*7b80*/  FMUL R14, R0, R19 ;  /* 0x00000013000e7220 */ /* 0x002fe20000400000 */
[----:B------:R-:W-:Y:S01]  /*7b90*/  FADD R10, -R5, R30 ;  /* 0x0000001e050a7221 */ /* 0x000fe20000000100 */
[-C--:B------:R-:W-:Y:S01]  /*7ba0*/  FFMA R55, R55, R64.reuse, R26 ;  /* 0x0000004037377223 */ /* 0x080fe2000000001a */
[----:B------:R-:W1:Y:S01]  /*7bb0*/  MUFU.EX2 R6, R6 ;  /* 0x0000000600067308 */ /* 0x000e620000000800 */
[C---:B------:R-:W-:Y:S01]  /*7bc0*/  FMUL R20, R22.reuse, R33 ;  /* 0x0000002116147220 */ /* 0x040fe20000400000 */
[C---:B------:R-:W-:Y:S01]  /*7bd0*/  FMUL R24, R22.reuse, R21 ;  /* 0x0000001516187220 */ /* 0x040fe20000400000 */
[C---:B------:R-:W-:Y:S01]  /*7be0*/  FMUL R26, R22.reuse, R25 ;  /* 0x00000019161a7220 */ /* 0x040fe20000400000 */
[C---:B------:R-:W-:Y:S01]  /*7bf0*/  FMUL R28, R22.reuse, R27 ;  /* 0x0000001b161c7220 */ /* 0x040fe20000400000 */
[----:B------:R-:W-:Y:S01]  /*7c00*/  FFMA R13, R13, R64, R52 ;  /* 0x000000400d0d7223 */ /* 0x000fe20000000034 */
[----:B---3--:R-:W-:Y:S01]  /*7c10*/  FMUL R30, R23, R4 ;  /* 0x00000004171e7220 */ /* 0x008fe20000400000 */
[----:B------:R-:W-:Y:S01]  /*7c20*/  FMUL R22, R22, R35 ;  /* 0x0000002316167220 */ /* 0x000fe20000400000 */
[----:B------:R-:W-:-:S02]  /*7c30*/  HADD2.F32 R17, -RZ, R36.H0_H0 ;  /* 0x20000024ff117230 */ /* 0x000fc40000004100 */
[----:B------:R-:W-:Y:S01]  /*7c40*/  FFMA R69, R69, R4, R14 ;  /* 0x0000000445457223 */ /* 0x000fe2000000000e */
[----:B------:R-:W-:Y:S02]  /*7c50*/  HADD2.F32 R21, -RZ, R37.H0_H0 ;  /* 0x20000025ff157230 */ /* 0x000fe40000004100 */
[----:B------:R-:W-:Y:S01]  /*7c60*/  FADD R14, R5, -R11 ;  /* 0x8000000b050e7221 */ /* 0x000fe20000000000 */
[----:B------:R-:W-:Y:S02]  /*7c70*/  HADD2.F32 R27, -RZ, R39.H0_H0 ;  /* 0x20000027ff1b7230 */ /* 0x000fe40000004100 */
[----:B------:R-:W-:Y:S02]  /*7c80*/  HADD2.F32 R37, -RZ, R37.H1_H1 ;  /* 0x30000025ff257230 */ /* 0x000fe40000004100 */
[--C-:B------:R-:W-:Y:S02]  /*7c90*/  HADD2.F32 R23, -RZ, R38.reuse.H0_H0 ;  /* 0x20000026ff177230 */ /* 0x100fe40000004100 */
[----:B------:R-:W-:-:S02]  /*7ca0*/  HADD2.F32 R25, -RZ, R38.H1_H1 ;  /* 0x30000026ff197230 */ /* 0x000fc40000004100 */
[----:B------:R-:W-:Y:S01]  /*7cb0*/  HADD2.F32 R39, -RZ, R39.H1_H1 ;  /* 0x30000027ff277230 */ /* 0x000fe20000004100 */
[----:B------:R-:W2:Y:S01]  /*7cc0*/  MUFU.EX2 R10, R10 ;  /* 0x0000000a000a7308 */ /* 0x000ea20000000800 */
[-C--:B------:R-:W-:Y:S01]  /*7cd0*/  FFMA R67, R67, R12.reuse, R18 ;  /* 0x0000000c43437223 */ /* 0x080fe20000000012 */
[-C--:B------:R-:W-:Y:S01]  /*7ce0*/  FFMA R65, R65, R12.reuse, R20 ;  /* 0x0000000c41417223 */ /* 0x080fe20000000014 */
[-C--:B------:R-:W-:Y:S01]  /*7cf0*/  FFMA R63, R63, R12.reuse, R24 ;  /* 0x0000000c3f3f7223 */ /* 0x080fe20000000018 */
[-C--:B------:R-:W-:Y:S01]  /*7d00*/  FFMA R55, R55, R12.reuse, R26 ;  /* 0x0000000c37377223 */ /* 0x080fe2000000001a */
[-C--:B------:R-:W-:Y:S01]  /*7d10*/  FFMA R15, R15, R12.reuse, R28 ;  /* 0x0000000c0f0f7223 */ /* 0x080fe2000000001c */
[----:B------:R-:W-:Y:S01]  /*7d20*/  FFMA R13, R13, R12, R22 ;  /* 0x0000000c0d0d7223 */ /* 0x000fe20000000016 */
[C---:B------:R-:W-:Y:S01]  /*7d30*/  FMUL R12, R0.reuse, R17 ;  /* 0x00000011000c7220 */ /* 0x040fe20000400000 */
[----:B------:R-:W-:Y:S01]  /*7d40*/  FFMA R29, R29, R0, R30 ;  /* 0x000000001d1d7223 */ /* 0x000fe2000000001e */
[C---:B------:R-:W-:Y:S01]  /*7d50*/  FMUL R16, R0.reuse, R21 ;  /* 0x0000001500107220 */ /* 0x040fe20000400000 */
[C---:B------:R-:W-:Y:S01]  /*7d60*/  FMUL R18, R0.reuse, R37 ;  /* 0x0000002500127220 */ /* 0x040fe20000400000 */
[C---:B------:R-:W-:Y:S01]  /*7d70*/  FMUL R20, R0.reuse, R23 ;  /* 0x0000001700147220 */ /* 0x040fe20000400000 */
[C---:B------:R-:W-:Y:S01]  /*7d80*/  FMUL R22, R0.reuse, R25 ;  /* 0x0000001900167220 */ /* 0x040fe20000400000 */
[C---:B------:R-:W-:Y:S01]  /*7d90*/  FMUL R24, R0.reuse, R27 ;  /* 0x0000001b00187220 */ /* 0x040fe20000400000 */
[----:B------:R-:W-:Y:S01]  /*7da0*/  FMUL R26, R0, R39 ;  /* 0x00000027001a7220 */ /* 0x000fe20000400000 */
[----:B------:R-:W-:Y:S01]  /*7db0*/  FADD R40, R40, -R11 ;  /* 0x8000000b28287221 */ /* 0x000fe20000000000 */
[----:B------:R-:W-:Y:S01]  /*7dc0*/  FMNMX R0, R11, R42, !PT ;  /* 0x0000002a0b007209 */ /* 0x000fe20007800000 */
[----:B------:R-:W3:Y:S01]  /*7dd0*/  MUFU.EX2 R14, R14 ;  /* 0x0000000e000e7308 */ /* 0x000ee20000000800 */
[-C--:B------:R-:W-:Y:S01]  /*7de0*/  FFMA R7, R7, R4.reuse, R12 ;  /* 0x0000000407077223 */ /* 0x080fe2000000000c */
[-C--:B------:R-:W-:Y:S01]  /*7df0*/  FFMA R67, R67, R4.reuse, R16 ;  /* 0x0000000443437223 */ /* 0x080fe20000000010 */
[-C--:B------:R-:W-:Y:S01]  /*7e00*/  FFMA R65, R65, R4.reuse, R18 ;  /* 0x0000000441417223 */ /* 0x080fe20000000012 */
[-C--:B------:R-:W-:Y:S01]  /*7e10*/  FFMA R63, R63, R4.reuse, R20 ;  /* 0x000000043f3f7223 */ /* 0x080fe20000000014 */
[-C--:B------:R-:W-:Y:S01]  /*7e20*/  FFMA R55, R55, R4.reuse, R22 ;  /* 0x0000000437377223 */ /* 0x080fe20000000016 */
[-C--:B------:R-:W-:Y:S01]  /*7e30*/  FFMA R15, R15, R4.reuse, R24 ;  /* 0x000000040f0f7223 */ /* 0x080fe20000000018 */
[----:B------:R-:W-:Y:S01]  /*7e40*/  FFMA R13, R13, R4, R26 ;  /* 0x000000040d0d7223 */ /* 0x000fe2000000001a */
[----:B------:R-:W4:Y:S01]  /*7e50*/  MUFU.EX2 R12, R40 ;  /* 0x00000028000c7308 */ /* 0x000f220000000800 */
[----:B------:R-:W-:Y:S01]  /*7e60*/  FADD R4, R11, -R0 ;  /* 0x800000000b047221 */ /* 0x000fe20000000000 */
[----:B------:R-:W-:Y:S01]  /*7e70*/  FADD R16, -R0, R42 ;  /* 0x0000002a00107221 */ /* 0x000fe20000000100 */
[----:B-1----:R-:W-:Y:S01]  /*7e80*/  FMUL R29, R29, R6 ;  /* 0x000000061d1d7220 */ /* 0x002fe20000400000 */
[----:B------:R-:W-:-:S02]  /*7e90*/  HADD2.F32 R11, -RZ, R45.H0_H0 ;  /* 0x2000002dff0b7230 */ /* 0x000fc40000004100 */
[----:B------:R-:W-:Y:S02]  /*7ea0*/  HADD2.F32 R19, -RZ, R46.H0_H0 ;  /* 0x2000002eff137230 */ /* 0x000fe40000004100 */
[--C-:B------:R-:W-:Y:S01]  /*7eb0*/  HADD2.F32 R5, -RZ, R44.reuse.H0_H0 ;  /* 0x2000002cff057230 */ /* 0x100fe20000004100 */
[----:B------:R-:W1:Y:S01]  /*7ec0*/  MUFU.EX2 R4, R4 ;  /* 0x0000000400047308 */ /* 0x000e620000000800 */
[----:B------:R-:W-:Y:S02]  /*7ed0*/  HADD2.F32 R17, -RZ, R44.H1_H1 ;  /* 0x3000002cff117230 */ /* 0x000fe40000004100 */
[----:B------:R-:W-:Y:S02]  /*7ee0*/  HADD2.F32 R45, -RZ, R45.H1_H1 ;  /* 0x3000002dff2d7230 */ /* 0x000fe40000004100 */
[----:B------:R-:W-:Y:S02]  /*7ef0*/  HADD2.F32 R21, -RZ, R46.H1_H1 ;  /* 0x3000002eff157230 */ /* 0x000fe40000004100 */
[----:B------:R-:W-:-:S02]  /*7f00*/  HADD2.F32 R23, -RZ, R47.H0_H0 ;  /* 0x2000002fff177230 */ /* 0x000fc40000004100 */
[----:B------:R-:W-:Y:S02]  /*7f10*/  HADD2.F32 R47, -RZ, R47.H1_H1 ;  /* 0x3000002fff2f7230 */ /* 0x000fe40000004100 */
[C---:B--2---:R-:W-:Y:S01]  /*7f20*/  FFMA R31, R10.reuse, R31, R29 ;  /* 0x0000001f0a1f7223 */ /* 0x044fe2000000001d */
[----:B------:R-:W2:Y:S01]  /*7f30*/  MUFU.EX2 R16, R16 ;  /* 0x0000001000107308 */ /* 0x000ea20000000800 */
        /* <DEDUP_REMOVED lines=8> */
[----:B------:R-:W-:Y:S01]  /*7fc0*/  FMUL R10, R10, R47 ;  /* 0x0000002f0a0a7220 */ /* 0x000fe20000400000 */
[--C-:B------:R-:W-:Y:S02]  /*7fd0*/  HADD2.F32 R11, -RZ, R48.reuse.H0_H0 ;  /* 0x20000030ff0b7230 */ /* 0x100fe40000004100 */
[----:B---3--:R-:W-:Y:S01]  /*7fe0*/  FMUL R32, R31, R14 ;  /* 0x0000000e1f207220 */ /* 0x008fe20000400000 */
[----:B------:R-:W-:Y:S02]  /*7ff0*/  HADD2.F32 R17, -RZ, R48.H1_H1 ;  /* 0x30000030ff117230 */ /* 0x000fe40000004100 */
[----:B------:R-:W-:Y:S02]  /*8000*/  HADD2.F32 R49, -RZ, R49.H1_H1 ;  /* 0x30000031ff317230 */ /* 0x000fe40000004100 */
[--C-:B------:R-:W-:Y:S02]  /*8010*/  HADD2.F32 R21, -RZ, R50.reuse.H0_H0 ;  /* 0x20000032ff157230 */ /* 0x100fe40000004100 */
[----:B------:R-:W-:-:S02]  /*8020*/  HADD2.F32 R23, -RZ, R50.H1_H1 ;  /* 0x30000032ff177230 */ /* 0x000fc40000004100 */
[--C-:B------:R-:W-:Y:S02]  /*8030*/  HADD2.F32 R25, -RZ, R51.reuse.H0_H0 ;  /* 0x20000033ff197230 */ /* 0x100fe40000004100 */
        /* <DEDUP_REMOVED lines=9> */
[----:B----4-:R-:W-:Y:S01]  /*80d0*/  FFMA R41, R41, R12, R32 ;  /* 0x0000000c29297223 */ /* 0x010fe20000000020 */
        /* <DEDUP_REMOVED lines=8> */
[----:B------:R-:W-:-:S02]  /*8160*/  HADD2.F32 R19, -RZ, R56.H1_H1 ;  /* 0x30000038ff137230 */ /* 0x000fc40000004100 */
[--C-:B------:R-:W-:Y:S02]  /*8170*/  HADD2.F32 R21, -RZ, R57.reuse.H0_H0 ;  /* 0x20000039ff157230 */ /* 0x100fe40000004100 */
[----:B------:R-:W-:Y:S01]  /*8180*/  FFMA R17, R13, R14, R12 ;  /* 0x0000000e0d117223 */ /* 0x000fe2000000000c */
[----:B------:R-:W-:Y:S02]  /*8190*/  HADD2.F32 R13, -RZ, R56.H0_H0 ;  /* 0x20000038ff0d7230 */ /* 0x000fe40000004100 */
[----:B-1----:R-:W-:Y:S01]  /*81a0*/  FMUL R7, R41, R4 ;  /* 0x0000000429077220 */ /* 0x002fe20000400000 */
[----:B------:R-:W-:Y:S02]  /*81b0*/  HADD2.F32 R57, -RZ, R57.H1_H1 ;  /* 0x30000039ff397230 */ /* 0x000fe40000004100 */
[--C-:B------:R-:W-:Y:S02]  /*81c0*/  HADD2.F32 R23, -RZ, R58.reuse.H0_H0 ;  /* 0x2000003aff177230 */ /* 0x100fe40000004100 */
[----:B------:R-:W-:-:S02]  /*81d0*/  HADD2.F32 R25, -RZ, R58.H1_H1 ;  /* 0x3000003aff197230 */ /* 0x000fc40000004100 */
[--C-:B------:R-:W-:Y:S02]  /*81e0*/  HADD2.F32 R27, -RZ, R59.reuse.H0_H0 ;  /* 0x2000003bff1b7230 */ /* 0x100fe40000004100 */
[----:B------:R-:W-:Y:S02]  /*81f0*/  HADD2.F32 R59, -RZ, R59.H1_H1 ;  /* 0x3000003bff3b7230 */ /* 0x000fe40000004100 */
[-C--:B------:R-:W-:Y:S01]  /*8200*/  FFMA R69, R69, R14.reuse, R10 ;  /* 0x0000000e45457223 */ /* 0x080fe2000000000a */
[----:B------:R1:W-:Y:S01]  /*8210*/  @!P0 STS [R9+0x4], R0 ;  /* 0x0000040009008388 */ /* 0x0003e20000000800 */
[-C--:B------:R-:W-:Y:S01]  /*8220*/  FFMA R5, R5, R14.reuse, R6 ;  /* 0x0000000e05057223 */ /* 0x080fe20000000006 */
[-C--:B------:R-:W-:Y:S01]  /*8230*/  FFMA R67, R67, R14.reuse, R18 ;  /* 0x0000000e43437223 */ /* 0x080fe20000000012 */
[-C--:B------:R-:W-:Y:S01]  /*8240*/  FFMA R11, R65, R14.reuse, R20 ;  /* 0x0000000e410b7223 */ /* 0x080fe20000000014 */
[-C--:B------:R-:W-:Y:S01]  /*8250*/  FFMA R63, R63, R14.reuse, R22 ;  /* 0x0000000e3f3f7223 */ /* 0x080fe20000000016 */
[-C--:B------:R-:W-:Y:S01]  /*8260*/  FFMA R55, R55, R14.reuse, R24 ;  /* 0x0000000e37377223 */ /* 0x080fe20000000018 */
[----:B------:R-:W-:Y:S01]  /*8270*/  FFMA R15, R15, R14, R26 ;  /* 0x0000000e0f0f7223 */ /* 0x000fe2000000001a */
        /* <DEDUP_REMOVED lines=8> */
[C---:B--2---:R-:W-:Y:S01]  /*8300*/  FMUL R10, R16.reuse, R19 ;  /* 0x00000013100a7220 */ /* 0x044fe20000400000 */
[C---:B------:R-:W-:Y:S01]  /*8310*/  FFMA R7, R16.reuse, R43, R7 ;  /* 0x0000002b10077223 */ /* 0x040fe20000000007 */
[C---:B------:R-:W-:Y:S01]  /*8320*/  FMUL R6, R16.reuse, R13 ;  /* 0x0000000d10067220 */ /* 0x040fe20000400000 */
[C---:B------:R-:W-:Y:S01]  /*8330*/  FMUL R12, R16.reuse, R21 ;  /* 0x00000015100c7220 */ /* 0x040fe20000400000 */
[C---:B------:R-:W-:Y:S01]  /*8340*/  FMUL R14, R16.reuse, R57 ;  /* 0x00000039100e7220 */ /* 0x040fe20000400000 */
[C---:B------:R-:W-:Y:S01]  /*8350*/  FMUL R18, R16.reuse, R23 ;  /* 0x0000001710127220 */ /* 0x040fe20000400000 */
[C---:B------:R-:W-:Y:S01]  /*8360*/  FMUL R20, R16.reuse, R25 ;  /* 0x0000001910147220 */ /* 0x040fe20000400000 */
[C---:B------:R-:W-:Y:S01]  /*8370*/  FMUL R22, R16.reuse, R27 ;  /* 0x0000001b10167220 */ /* 0x040fe20000400000 */
[----:B------:R-:W-:Y:S01]  /*8380*/  FMUL R16, R16, R59 ;  /* 0x0000003b10107220 */ /* 0x000fe20000400000 */
[-C--:B-1----:R-:W-:Y:S01]  /*8390*/  FFMA R9, R69, R4.reuse, R10 ;  /* 0x0000000445097223 */ /* 0x082fe2000000000a */
        /* <DEDUP_REMOVED lines=8> */
[----:B------:R-:W-:Y:S01]  /*8420*/  CCTL.IVALL ;  /* 0x00000000ff00798f */ /* 0x000fe20002000000 */
[----:B------:R-:W-:Y:S05]  /*8430*/  BRA.U !UP0, `(.L_x_292) ;  /* 0x0000001108d07547 */ /* 0x000fea000b800000 */
[----:B------:R-:W-:Y:S02]  /*8440*/  UIADD3 UR6, UPT, UPT, UR7, -0x2, URZ ;  /* 0xfffffffe07067890 */ /* 0x000fe4000fffe0ff */
[----:B------:R-:W-:Y:S02]  /*8450*/  UIADD3 UR4, UPT, UPT, UR7, -0x1, URZ ;  /* 0xffffffff07047890 */ /* 0x000fe4000fffe0ff */
[----:B------:R-:W-:Y:S02]  /*8460*/  UISETP.GE.U32.AND UP0, UPT, UR6, 0x3, UPT ;  /* 0x000000030600788c */ /* 0x000fe4000bf06070 */
[----:B------:R-:W-:Y:S01]  /*8470*/  ULOP3.LUT UR5, UR4, 0x3, URZ, 0xc0, !UPT ;  /* 0x0000000304057892 */ /* 0x000fe2000f8ec0ff */
[----:B------:R-:W-:-:S06]  /*8480*/  UMOV UR6, 0x1 ;  /* 0x0000000100067882 */ /* 0x000fcc0000000000 */
[----:B------:R-:W-:Y:S05]  /*8490*/  BRA.U !UP0, `(.L_x_293) ;  /* 0x0000000d08b87547 */ /* 0x000fea000b800000 */
[----:B------:R-:W-:Y:S01]  /*84a0*/  ULOP3.LUT UR4, UR4, 0xfffffffc, URZ, 0xc0, !UPT ;  /* 0xfffffffc04047892 */ /* 0x000fe2000f8ec0ff */
[----:B------:R-:W-:Y:S01]  /*84b0*/  IADD3 R14, PT, PT, R8, 0x2, RZ ;  /* 0x00000002080e7810 */ /* 0x000fe20007ffe0ff */
[----:B------:R-:W-:Y:S02]  /*84c0*/  UMOV UR6, 0x2 ;  /* 0x0000000200067882 */ /* 0x000fe40000000000 */
[----:B------:R-:W-:-:S12]  /*84d0*/  UIADD3 UR4, UPT, UPT, -UR4, URZ, URZ ;  /* 0x000000ff04047290 */ /* 0x000fd8000fffe1ff */
.L_x_310:
[----:B------:R-:W-:Y:S01]  /*84e0*/  UIADD3 UR4, UPT, UPT, UR4, 0x4, URZ ;  /* 0x0000000404047890 */ /* 0x000fe2000fffe0ff */
[----:B------:R-:W-:Y:S03]  /*84f0*/  BSSY.RECONVERGENT B0, `(.L_x_294) ;  /* 0x000001f000007945 */ /* 0x000fe60003800200 */
[----:B------:R-:W-:Y:S01]  /*8500*/  UISETP.NE.AND UP0, UPT, UR4, URZ, UPT ;  /* 0x000000ff0400728c */ /* 0x000fe2000bf05270 */
[----:B-1234-:R-:W-:Y:S10]  /*8510*/  @P0 BRA `(.L_x_295) ;  /* 0x0000000000700947 */ /* 0x01eff40003800000 */
[----:B------:R-:W1:Y:S01]  /*8520*/  I2F.U32.RP R8, UR7 ;  /* 0x0000000700087d06 */ /* 0x000e620008209000 */
[----:B------:R-:W-:Y:S01]  /*8530*/  IMAD.MOV.U32 R4, RZ, RZ, RZ ;  /* 0x000000ffff047224 */ /* 0x000fe200078e00ff */
[----:B------:R-:W2:Y:S01]  /*8540*/  S2UR UR10, SR_CgaCtaId ;  /* 0x00000000000a79c3 */ /* 0x000ea20000008800 */
[----:B------:R-:W3:Y:S01]  /*8550*/  S2R R18, SR_SWINHI ;  /* 0x0000000000127919 */ /* 0x000ee20000002f00 */
[----:B------:R-:W-:-:S04]  /*8560*/  ISETP.NE.U32.AND P1, PT, RZ, UR7, PT ;  /* 0x00000007ff007c0c */ /* 0x000fc8000bf25070 */
[----:B-1----:R-:W1:Y:S02]  /*8570*/  MUFU.RCP R8, R8 ;  /* 0x0000000800087308 */ /* 0x002e640000001000 */
[----:B-1----:R-:W-:Y:S02]  /*8580*/  IADD3 R5, PT, PT, R8, 0xffffffe, RZ ;  /* 0x0ffffffe08057810 */ /* 0x002fe40007ffe0ff */
[----:B--2---:R-:W-:-:S04]  /*8590*/  MOV R8, UR10 ;  /* 0x0000000a00087c02 */ /* 0x004fc80008000f00 */
[----:B------:R-:W1:Y:S02]  /*85a0*/  F2I.FTZ.U32.TRUNC.NTZ R5, R5 ;  /* 0x0000000500057305 */ /* 0x000e64000021f000 */
[----:B-1----:R-:W-:-:S05]  /*85b0*/  IADD3 R17, PT, PT, RZ, -R5, RZ ;  /* 0x80000005ff117210 */ /* 0x002fca0007ffe0ff */
[----:B------:R-:W-:-:S04]  /*85c0*/  IMAD R17, R17, UR7, RZ ;  /* 0x0000000711117c24 */ /* 0x000fc8000f8e02ff */
[----:B------:R-:W-:Y:S01]  /*85d0*/  IMAD.HI.U32 R17, R5, R17, R4 ;  /* 0x0000001105117227 */ /* 0x000fe200078e0004 */
[----:B------:R-:W-:Y:S02]  /*85e0*/  IADD3 R4, PT, PT, R14, -0x1, RZ ;  /* 0xffffffff0e047810 */ /* 0x000fe40007ffe0ff */
[----:B------:R-:W-:-:S03]  /*85f0*/  MOV R5, 0x400 ;  /* 0x0000040000057802 */ /* 0x000fc60000000f00 */
[----:B------:R-:W-:Y:S01]  /*8600*/  IMAD.HI.U32 R17, R17, R4, RZ ;  /* 0x0000000411117227 */ /* 0x000fe200078e00ff */
[----:B------:R-:W-:-:S04]  /*8610*/  IADD3 R5, PT, PT, R5, 0x4, RZ ;  /* 0x0000000405057810 */ /* 0x000fc80007ffe0ff */
[----:B------:R-:W-:Y:S02]  /*8620*/  IADD3 R17, PT, PT, -R17, RZ, RZ ;  /* 0x000000ff11117210 */ /* 0x000fe40007ffe1ff */
[----:B------:R-:W-:-:S03]  /*8630*/  LEA R5, R8, R5, 0x18 ;  /* 0x0000000508057211 */ /* 0x000fc600078ec0ff */
[----:B------:R-:W-:Y:S01]  /*8640*/  IMAD R17, R17, UR7, R4 ;  /* 0x0000000711117c24 */ /* 0x000fe2000f8e0204 */
[----:B------:R-:W-:Y:S02]  /*8650*/  MOV R4, R5 ;  /* 0x0000000500047202 */ /* 0x000fe40000000f00 */
[----:B---3--:R-:W-:Y:S02]  /*8660*/  MOV R5, R18 ;  /* 0x0000001200057202 */ /* 0x008fe40000000f00 */
[----:B------:R-:W-:-:S13]  /*8670*/  ISETP.GE.U32.AND P0, PT, R17, UR7, PT ;  /* 0x0000000711007c0c */ /* 0x000fda000bf06070 */
[----:B------:R-:W-:-:S04]  /*8680*/  @P0 IADD3 R17, PT, PT, R17, -UR7, RZ ;  /* 0x8000000711110c10 */ /* 0x000fc8000fffe0ff */
[----:B------:R-:W-:-:S13]  /*8690*/  ISETP.GE.U32.AND P0, PT, R17, UR7, PT ;  /* 0x0000000711007c0c */ /* 0x000fda000bf06070 */
[----:B------:R-:W-:Y:S01]  /*86a0*/  @P0 VIADD R17, R17, -UR7 ;  /* 0x8000000711110c36 */ /* 0x000fe20008000000 */
[----:B------:R-:W-:-:S04]  /*86b0*/  @!P1 LOP3.LUT R17, RZ, UR7, RZ, 0x33, !PT ;  /* 0x00000007ff119c12 */ /* 0x000fc8000f8e33ff */
[----:B------:R-:W-:Y:S02]  /*86c0*/  PRMT R4, R17, 0x654, R4 ;  /* 0x0000065411047816 */ /* 0x000fe40000000004 */
[----:B------:R-:W-:-:S07]  /*86d0*/  MOV R5, R5 ;  /* 0x0000000500057202 */ /* 0x000fce0000000f00 */
.L_x_295:
[----:B------:R-:W-:Y:S05]  /*86e0*/  BSYNC.RECONVERGENT B0 ;  /* 0x0000000000007941 */ /* 0x000fea0003800200 */
.L_x_294:
        /* <DEDUP_REMOVED lines=9> */
[----:B------:R-:W-:Y:S05]  /*8780*/  BSSY.RECONVERGENT B0, `(.L_x_296) ;  /* 0x0000007000007945 */ /* 0x000fea0003800200 */
[----:B------:R-:W-:Y:S01]  /*8790*/  UCGABAR_WAIT ;  /* 0x0000000000007dc7 */ /* 0x000fe20008000000 */
[----:B------:R-:W-:Y:S01]  /*87a0*/  CCTL.IVALL ;  /* 0x00000000ff00798f */ /* 0x000fe20002000000 */
[----:B------:R-:W-:Y:S05]  /*87b0*/  @P0 BRA `(.L_x_297) ;  /* 0x00000000000c0947 */ /* 0x000fea0003800000 */
[----:B------:R-:W2:Y:S02]  /*87c0*/  LD.E R17, desc[UR8][R4.64] ;  /* 0x0000000804117980 */ /* 0x000ea4000c101900 */
[----:B--2---:R-:W-:-:S05]  /*87d0*/  FMNMX R17, R0, R17, !PT ;  /* 0x0000001100117209 */ /* 0x004fca0007800000 */
[----:B------:R1:W-:Y:S02]  /*87e0*/  ST.E desc[UR8][R4.64], R17 ;  /* 0x0000001104007985 */ /* 0x0003e4000c101908 */
.L_x_297:
[----:B------:R-:W-:Y:S05]  /*87f0*/  BSYNC.RECONVERGENT B0 ;  /* 0x0000000000007941 */ /* 0x000fea0003800200 */
.L_x_296:
        /* <DEDUP_REMOVED lines=12> */
[----:B------:R-:W2:Y:S01]  /*88c0*/  I2F.U32.RP R8, UR7 ;  /* 0x0000000700087d06 */ /* 0x000ea20008209000 */
[----:B-1----:R-:W-:Y:S01]  /*88d0*/  HFMA2 R4, -RZ, RZ, 0, 0 ;  /* 0x00000000ff047431 */ /* 0x002fe200000001ff */
[----:B------:R-:W1:Y:S01]  /*88e0*/  S2UR UR10, SR_CgaCtaId ;  /* 0x00000000000a79c3 */ /* 0x000e620000008800 */
[----:B------:R-:W3:Y:S01]  /*88f0*/  S2R R18, SR_SWINHI ;  /* 0x0000000000127919 */ /* 0x000ee20000002f00 */
[----:B------:R-:W-:-:S04]  /*8900*/  ISETP.NE.U32.AND P2, PT, RZ, UR7, PT ;  /* 0x00000007ff007c0c */ /* 0x000fc8000bf45070 */
[----:B--2---:R-:W2:Y:S02]  /*8910*/  MUFU.RCP R8, R8 ;  /* 0x0000000800087308 */ /* 0x004ea40000001000 */
[----:B--2---:R-:W-:Y:S02]  /*8920*/  IADD3 R5, PT, PT, R8, 0xffffffe, RZ ;  /* 0x0ffffffe08057810 */ /* 0x004fe40007ffe0ff */
[----:B-1----:R-:W-:-:S04]  /*8930*/  MOV R8, UR10 ;  /* 0x0000000a00087c02 */ /* 0x002fc80008000f00 */
[----:B------:R-:W1:Y:S02]  /*8940*/  F2I.FTZ.U32.TRUNC.NTZ R5, R5 ;  /* 0x0000000500057305 */ /* 0x000e64000021f000 */
[----:B-1----:R-:W-:-:S05]  /*8950*/  IADD3 R17, PT, PT, RZ, -R5, RZ ;  /* 0x80000005ff117210 */ /* 0x002fca0007ffe0ff */
[----:B------:R-:W-:-:S04]  /*8960*/  IMAD R17, R17, UR7, RZ ;  /* 0x0000000711117c24 */ /* 0x000fc8000f8e02ff */
[----:B------:R-:W-:-:S06]  /*8970*/  IMAD.HI.U32 R17, R5, R17, R4 ;  /* 0x0000001105117227 */ /* 0x000fcc00078e0004 */
[----:B------:R-:W-:-:S05]  /*8980*/  IMAD.HI.U32 R4, R17, R14, RZ ;  /* 0x0000000e11047227 */ /* 0x000fca00078e00ff */
[----:B------:R-:W-:Y:S02]  /*8990*/  IADD3 R17, PT, PT, -R4, RZ, RZ ;  /* 0x000000ff04117210 */ /* 0x000fe40007ffe1ff */
[----:B------:R-:W-:-:S03]  /*89a0*/  MOV R4, 0x400 ;  /* 0x0000040000047802 */ /* 0x000fc60000000f00 */
[----:B------:R-:W-:Y:S02]  /*89b0*/  IMAD R17, R17, UR7, R14 ;  /* 0x0000000711117c24 */ /* 0x000fe4000f8e020e */
[----:B------:R-:W-:-:S03]  /*89c0*/  VIADD R5, R4, 0x4 ;  /* 0x0000000404057836 */ /* 0x000fc60000000000 */
[----:B------:R-:W-:Y:S02]  /*89d0*/  ISETP.GE.U32.AND P1, PT, R17, UR7, PT ;  /* 0x0000000711007c0c */ /* 0x000fe4000bf26070 */
[----:B------:R-:W-:-:S04]  /*89e0*/  LEA R5, R8, R5, 0x18 ;  /* 0x0000000508057211 */ /* 0x000fc800078ec0ff */
[----:B------:R-:W-:Y:S02]  /*89f0*/  MOV R4, R5 ;  /* 0x0000000500047202 */ /* 0x000fe40000000f00 */
[----:B---3--:R-:W-:-:S05]  /*8a00*/  MOV R5, R18 ;  /* 0x0000001200057202 */ /* 0x008fca0000000f00 */
[----:B------:R-:W-:-:S04]  /*8a10*/  @P1 IADD3 R17, PT, PT, R17, -UR7, RZ ;  /* 0x8000000711111c10 */ /* 0x000fc8000fffe0ff */
[----:B------:R-:W-:-:S13]  /*8a20*/  ISETP.GE.U32.AND P1, PT, R17, UR7, PT ;  /* 0x0000000711007c0c */ /* 0x000fda000bf26070 */
[----:B------:R-:W-:Y:S02]  /*8a30*/  @P1 IADD3 R17, PT, PT, R17, -UR7, RZ ;  /* 0x8000000711111c10 */ /* 0x000fe4000fffe0ff */
[----:B------:R-:W-:-:S04]  /*8a40*/  @!P2 LOP3.LUT R17, RZ, UR7, RZ, 0x33, !PT ;  /* 0x00000007ff11ac12 */ /* 0x000fc8000f8e33ff */
[----:B------:R-:W-:Y:S02]  /*8a50*/  PRMT R4, R17, 0x654, R4 ;  /* 0x0000065411047816 */ /* 0x000fe40000000004 */
[----:B------:R-:W-:-:S07]  /*8a60*/  MOV R5, R5 ;  /* 0x0000000500057202 */ /* 0x000fce0000000f00 */
.L_x_299:
[----:B------:R-:W-:Y:S05]  /*8a70*/  BSYNC.RECONVERGENT B0 ;  /* 0x0000000000007941 */ /* 0x000fea0003800200 */
.L_x_298:
        /* <DEDUP_REMOVED lines=12> */
[----:B-1----:R-:W2:Y:S02]  /*8b40*/  LD.E R17, desc[UR8][R4.64] ;  /* 0x0000000804117980 */ /* 0x002ea4000c101900 */
[----:B--2---:R-:W-:-:S05]  /*8b50*/  FMNMX R17, R0, R17, !PT ;  /* 0x0000001100117209 */ /* 0x004fca0007800000 */
[----:B------:R2:W-:Y:S02]  /*8b60*/  ST.E desc[UR8][R4.64], R17 ;  /* 0x0000001104007985 */ /* 0x0005e4000c101908 */
.L_x_301:
[----:B------:R-:W-:Y:S05]  /*8b70*/  BSYNC.RECONVERGENT B0 ;  /* 0x0000000000007941 */ /* 0x000fea0003800200 */
.L_x_300:
        /* <DEDUP_REMOVED lines=12> */
[----:B------:R-:W3:Y:S01]  /*8c40*/  I2F.U32.RP R8, UR7 ;  /* 0x0000000700087d06 */ /* 0x000ee20008209000 */
[----:B-12---:R-:W-:Y:S01]  /*8c50*/  MOV R4, RZ ;  /* 0x000000ff00047202 */ /* 0x006fe20000000f00 */
[----:B------:R-:W1:Y:S01]  /*8c60*/  S2UR UR10, SR_CgaCtaId ;  /* 0x00000000000a79c3 */ /* 0x000e620000008800 */
[----:B------:R-:W-:-:S05]  /*8c70*/  ISETP.NE.U32.AND P2, PT, RZ, UR7, PT ;  /* 0x00000007ff007c0c */ /* 0x000fca000bf45070 */
[----:B---3--:R-:W2:Y:S02]  /*8c80*/  MUFU.RCP R8, R8 ;  /* 0x0000000800087308 */ /* 0x008ea40000001000 */
[----:B--2---:R-:W-:Y:S02]  /*8c90*/  IADD3 R18, PT, PT, R8, 0xffffffe, RZ ;  /* 0x0ffffffe08127810 */ /* 0x004fe40007ffe0ff */
[----:B-1----:R-:W-:-:S04]  /*8ca0*/  MOV R8, UR10 ;  /* 0x0000000a00087c02 */ /* 0x002fc80008000f00 */
[----:B------:R1:W2:Y:S02]  /*8cb0*/  F2I.FTZ.U32.TRUNC.NTZ R5, R18 ;  /* 0x0000001200057305 */ /* 0x0002a4000021f000 */
[----:B-1----:R-:W1:Y:S01]  /*8cc0*/  S2R R18, SR_SWINHI ;  /* 0x0000000000127919 */ /* 0x002e620000002f00 */
[----:B--2---:R-:W-:-:S05]  /*8cd0*/  IADD3 R17, PT, PT, RZ, -R5, RZ ;  /* 0x80000005ff117210 */ /* 0x004fca0007ffe0ff */
[----:B------:R-:W-:-:S04]  /*8ce0*/  IMAD R17, R17, UR7, RZ ;  /* 0x0000000711117c24 */ /* 0x000fc8000f8e02ff */
[----:B------:R-:W-:-:S04]  /*8cf0*/  IMAD.HI.U32 R5, R5, R17, R4 ;  /* 0x0000001105057227 */ /* 0x000fc800078e0004 */
[----:B------:R-:W-:-:S04]  /*8d00*/  VIADD R4, R14, 0x1 ;  /* 0x000000010e047836 */ /* 0x000fc80000000000 */
[----:B------:R-:W-:-:S05]  /*8d10*/  IMAD.HI.U32 R5, R5, R4, RZ ;  /* 0x0000000405057227 */ /* 0x000fca00078e00ff */
[----:B------:R-:W-:-:S05]  /*8d20*/  IADD3 R5, PT, PT, -R5, RZ, RZ ;  /* 0x000000ff05057210 */ /* 0x000fca0007ffe1ff */
[----:B------:R-:W-:Y:S01]  /*8d30*/  IMAD R17, R5, UR7, R4 ;  /* 0x0000000705117c24 */ /* 0x000fe2000f8e0204 */
[----:B------:R-:W-:-:S04]  /*8d40*/  MOV R4, 0x400 ;  /* 0x0000040000047802 */ /* 0x000fc80000000f00 */
[----:B------:R-:W-:Y:S02]  /*8d50*/  ISETP.GE.U32.AND P1, PT, R17, UR7, PT ;  /* 0x0000000711007c0c */ /* 0x000fe4000bf26070 */
[----:B------:R-:W-:-:S04]  /*8d60*/  IADD3 R5, PT, PT, R4, 0x4, RZ ;  /* 0x0000000404057810 */ /* 0x000fc80007ffe0ff */
[----:B------:R-:W-:-:S04]  /*8d70*/  LEA R5, R8, R5, 0x18 ;  /* 0x0000000508057211 */ /* 0x000fc800078ec0ff */
[----:B------:R-:W-:Y:S02]  /*8d80*/  MOV R4, R5 ;  /* 0x0000000500047202 */ /* 0x000fe40000000f00 */
[----:B-1----:R-:W-:Y:S02]  /*8d90*/  MOV R5, R18 ;  /* 0x0000001200057202 */ /* 0x002fe40000000f00 */
[----:B------:R-:W-:-:S04]  /*8da0*/  @P1 IADD3 R17, PT, PT, R17, -UR7, RZ ;  /* 0x8000000711111c10 */ /* 0x000fc8000fffe0ff */
[----:B------:R-:W-:-:S13]  /*8db0*/  ISETP.GE.U32.AND P1, PT, R17, UR7, PT ;  /* 0x0000000711007c0c */ /* 0x000fda000bf26070 */
[----:B------:R-:W-:Y:S02]  /*8dc0*/  @P1 IADD3 R17, PT, PT, R17, -UR7, RZ ;  /* 0x8000000711111c10 */ /* 0x000fe4000fffe0ff */
[----:B------:R-:W-:-:S04]  /*8dd0*/  @!P2 LOP3.LUT R17, RZ, UR7, RZ, 0x33, !PT ;  /* 0x00000007ff11ac12 */ /* 0x000fc8000f8e33ff */
[----:B------:R-:W-:Y:S02]  /*8de0*/  PRMT R4, R17, 0x654, R4 ;  /* 0x0000065411047816 */ /* 0x000fe40000000004 */
[----:B------:R-:W-:-:S07]  /*8df0*/  MOV R5, R5 ;  /* 0x0000000500057202 */ /* 0x000fce0000000f00 */
.L_x_303:
[----:B------:R-:W-:Y:S05]  /*8e00*/  BSYNC.RECONVERGENT B0 ;  /* 0x0000000000007941 */ /* 0x000fea0003800200 */
.L_x_302:
        /* <DEDUP_REMOVED lines=12> */
[----:B-12---:R-:W2:Y:S02]  /*8ed0*/  LD.E R17, desc[UR8][R4.64] ;  /* 0x0000000804117980 */ /* 0x006ea4000c101900 */
[----:B--2---:R-:W-:-:S05]  /*8ee0*/  FMNMX R17, R0, R17, !PT ;  /* 0x0000001100117209 */ /* 0x004fca0007800000 */
[----:B------:R3:W-:Y:S02]  /*8ef0*/  ST.E desc[UR8][R4.64], R17 ;  /* 0x0000001104007985 */ /* 0x0007e4000c101908 */
.L_x_305:
[----:B------:R-:W-:Y:S05]  /*8f00*/  BSYNC.RECONVERGENT B0 ;  /* 0x0000000000007941 */ /* 0x000fea0003800200 */
.L_x_304:
        /* <DEDUP_REMOVED lines=12> */
[----:B------:R-:W4:Y:S01]  /*8fd0*/  I2F.U32.RP R8, UR7 ;  /* 0x0000000700087d06 */ /* 0x000f220008209000 */
[----:B-123--:R-:W-:Y:S01]  /*8fe0*/  HFMA2 R4, -RZ, RZ, 0, 0 ;  /* 0x00000000ff047431 */ /* 0x00efe200000001ff */
[----:B------:R-:W1:Y:S01]  /*8ff0*/  S2UR UR10, SR_CgaCtaId ;  /* 0x00000000000a79c3 */ /* 0x000e620000008800 */
[----:B------:R-:W-:-:S05]  /*9000*/  ISETP.NE.U32.AND P2, PT, RZ, UR7, PT ;  /* 0x00000007ff007c0c */ /* 0x000fca000bf45070 */
[----:B----4-:R-:W2:Y:S02]  /*9010*/  MUFU.RCP R8, R8 ;  /* 0x0000000800087308 */ /* 0x010ea40000001000 */
[----:B--2---:R-:W-:Y:S01]  /*9020*/  VIADD R18, R8, 0xffffffe ;  /* 0x0ffffffe08127836 */ /* 0x004fe20000000000 */
[----:B-1----:R-:W-:-:S05]  /*9030*/  MOV R8, UR10 ;  /* 0x0000000a00087c02 */ /* 0x002fca0008000f00 */
[----:B------:R1:W2:Y:S02]  /*9040*/  F2I.FTZ.U32.TRUNC.NTZ R5, R18 ;  /* 0x0000001200057305 */ /* 0x0002a4000021f000 */
[----:B-1----:R-:W1:Y:S01]  /*9050*/  S2R R18, SR_SWINHI ;  /* 0x0000000000127919 */ /* 0x002e620000002f00 */
[----:B--2---:R-:W-:-:S05]  /*9060*/  IADD3 R17, PT, PT, RZ, -R5, RZ ;  /* 0x80000005ff117210 */ /* 0x004fca0007ffe0ff */
[----:B------:R-:W-:-:S04]  /*9070*/  IMAD R17, R17, UR7, RZ ;  /* 0x0000000711117c24 */ /* 0x000fc8000f8e02ff */
[----:B------:R-:W-:Y:S01]  /*9080*/  IMAD.HI.U32 R5, R5, R17, R4 ;  /* 0x0000001105057227 */ /* 0x000fe200078e0004 */
[----:B------:R-:W-:-:S05]  /*9090*/  IADD3 R4, PT, PT, R14, 0x2, RZ ;  /* 0x000000020e047810 */ /* 0x000fca0007ffe0ff */
[----:B------:R-:W-:-:S05]  /*90a0*/  IMAD.HI.U32 R5, R5, R4, RZ ;  /* 0x0000000405057227 */ /* 0x000fca00078e00ff */
[----:B------:R-:W-:-:S05]  /*90b0*/  IADD3 R5, PT, PT, -R5, RZ, RZ ;  /* 0x000000ff05057210 */ /* 0x000fca0007ffe1ff */
[----:B------:R-:W-:Y:S01]  /*90c0*/  IMAD R17, R5, UR7, R4 ;  /* 0x0000000705117c24 */ /* 0x000fe2000f8e0204 */
[----:B------:R-:W-:-:S04]  /*90d0*/  MOV R4, 0x400 ;  /* 0x0000040000047802 */ /* 0x000fc80000000f00 */
[----:B------:R-:W-:Y:S01]  /*90e0*/  ISETP.GE.U32.AND P1, PT, R17, UR7, PT ;  /* 0x0000000711007c0c */ /* 0x000fe2000bf26070 */
[----:B------:R-:W-:-:S05]  /*90f0*/  VIADD R5, R4, 0x4 ;  /* 0x0000000404057836 */ /* 0x000fca0000000000 */
        /* <DEDUP_REMOVED lines=9> */
.L_x_307:
[----:B------:R-:W-:Y:S05]  /*9190*/  BSYNC.RECONVERGENT B0 ;  /* 0x0000000000007941 */ /* 0x000fea0003800200 */
.L_x_306:
        /* <DEDUP_REMOVED lines=12> */
[----:B-123--:R-:W2:Y:S02]  /*9260*/  LD.E R17, desc[UR8][R4.64] ;  /* 0x0000000804117980 */ /* 0x00eea4000c101900 */
[----:B--2---:R-:W-:-:S05]  /*9270*/  FMNMX R17, R0, R17, !PT ;  /* 0x0000001100117209 */ /* 0x004fca0007800000 */
[----:B------:R4:W-:Y:S02]  /*9280*/  ST.E desc[UR8][R4.64], R17 ;  /* 0x0000001104007985 */ /* 0x0009e4000c101908 */
.L_x_309:
[----:B------:R-:W-:Y:S05]  /*9290*/  BSYNC.RECONVERGENT B0 ;  /* 0x0000000000007941 */ /* 0x000fea0003800200 */
.L_x_308:
        /* <DEDUP_REMOVED lines=8> */
[----:B------:R-:W-:Y:S01]  /*9320*/  IADD3 R14, PT, PT, R14, 0x4, RZ ;  /* 0x000000040e0e7810 */ /* 0x000fe20007ffe0ff */
[----:B------:R-:W-:-:S04]  /*9330*/  UIADD3 UR6, UPT, UPT, UR6, 0x4, URZ ;  /* 0x0000000406067890 */ /* 0x000fc8000fffe0ff */
[----:B------:R-:W-:Y:S01]  /*9340*/  UCGABAR_WAIT ;  /* 0x0000000000007dc7 */ /* 0x000fe20008000000 */
[----:B------:R-:W-:Y:S01]  /*9350*/  CCTL.IVALL ;  /* 0x00000000ff00798f */ /* 0x000fe20002000000 */
[----:B------:R-:W-:Y:S06]  /*9360*/  BRA.U UP0, `(.L_x_310) ;  /* 0xfffffff1005c7547 */ /* 0x000fec000b83ffff */
[----:B------:R-:W-:-:S12]  /*9370*/  UIADD3 UR6, UPT, UPT, UR6, -0x1, URZ ;  /* 0xffffffff06067890 */ /* 0x000fd8000fffe0ff */
.L_x_293:
[----:B------:R-:W-:-:S09]  /*9380*/  UISETP.NE.AND UP0, UPT, UR5, URZ, UPT ;  /* 0x000000ff0500728c */ /* 0x000fd2000bf05270 */
[----:B------:R-:W-:Y:S05]  /*9390*/  BRA.U !UP0, `(.L_x_292) ;  /* 0x0000000108f87547 */ /* 0x000fea000b800000 */
[----:B------:R-:W-:Y:S01]  /*93a0*/  IADD3 R8, PT, PT, R8, UR6, RZ ;  /* 0x0000000608087c10 */ /* 0x000fe2000fffe0ff */
[----:B------:R-:W-:-:S12]  /*93b0*/  UIADD3 UR5, UPT, UPT, -UR5, URZ, URZ ;  /* 0x000000ff05057290 */ /* 0x000fd8000fffe1ff */
.L_x_315:
[----:B------:R-:W-:Y:S01]  /*93c0*/  UIADD3 UR5, UPT, UPT, UR5, 0x1, URZ ;  /* 0x0000000105057890 */ /* 0x000fe2000fffe0ff */
[----:B------:R-:W-:Y:S03]  /*93d0*/  BSSY.RECONVERGENT B0, `(.L_x_311) ;  /* 0x000001d000007945 */ /* 0x000fe60003800200 */
[----:B------:R-:W-:Y:S01]  /*93e0*/  UISETP.NE.AND UP0, UPT, UR5, URZ, UPT ;  /* 0x000000ff0500728c */ /* 0x000fe2000bf05270 */
[----:B------:R-:W-:Y:S10]  /*93f0*/  @P0 BRA `(.L_x_312) ;  /* 0x0000000000680947 */ /* 0x000ff40003800000 */
[----:B------:R-:W5:Y:S01]  /*9400*/  I2F.U32.RP R14, UR7 ;  /* 0x00000007000e7d06 */ /* 0x000f620008209000 */
[----:B-1234-:R-:W-:Y:S01]  /*9410*/  MOV R4, RZ ;  /* 0x000000ff00047202 */ /* 0x01efe20000000f00 */
[----:B------:R-:W1:Y:S01]  /*9420*/  S2R R19, SR_CgaCtaId ;  /* 0x0000000000137919 */ /* 0x000e620000008800 */
[----:B------:R-:W-:Y:S01]  /*9430*/  ISETP.NE.U32.AND P1, PT, RZ, UR7, PT ;  /* 0x00000007ff007c0c */ /* 0x000fe2000bf25070 */
[----:B------:R-:W2:Y:S04]  /*9440*/  S2R R21, SR_SWINHI ;  /* 0x0000000000157919 */ /* 0x000ea80000002f00 */
[----:B-----5:R-:W3:Y:S02]  /*9450*/  MUFU.RCP R14, R14 ;  /* 0x0000000e000e7308 */ /* 0x020ee40000001000 */
[----:B---3--:R-:W-:-:S06]  /*9460*/  IADD3 R5, PT, PT, R14, 0xffffffe, RZ ;  /* 0x0ffffffe0e057810 */ /* 0x008fcc0007ffe0ff */
[----:B------:R-:W3:Y:S02]  /*9470*/  F2I.FTZ.U32.TRUNC.NTZ R5, R5 ;  /* 0x0000000500057305 */ /* 0x000ee4000021f000 */
[----:B---3--:R-:W-:-:S04]  /*9480*/  IMAD.MOV R17, RZ, RZ, -R5 ;  /* 0x000000ffff117224 */ /* 0x008fc800078e0a05 */
[----:B------:R-:W-:-:S04]  /*9490*/  IMAD R17, R17, UR7, RZ ;  /* 0x0000000711117c24 */ /* 0x000fc8000f8e02ff */
[----:B------:R-:W-:-:S06]  /*94a0*/  IMAD.HI.U32 R17, R5, R17, R4 ;  /* 0x0000001105117227 */ /* 0x000fcc00078e0004 */
[----:B------:R-:W-:-:S05]  /*94b0*/  IMAD.HI.U32 R4, R17, R8, RZ ;  /* 0x0000000811047227 */ /* 0x000fca00078e00ff */
[----:B------:R-:W-:Y:S02]  /*94c0*/  IADD3 R17, PT, PT, -R4, RZ, RZ ;  /* 0x000000ff04117210 */ /* 0x000fe40007ffe1ff */
[----:B------:R-:W-:-:S03]  /*94d0*/  MOV R4, 0x400 ;  /* 0x0000040000047802 */ /* 0x000fc60000000f00 */
[----:B------:R-:W-:Y:S01]  /*94e0*/  IMAD R17, R17, UR7, R8 ;  /* 0x0000000711117c24 */ /* 0x000fe2000f8e0208 */
[----:B------:R-:W-:-:S04]  /*94f0*/  IADD3 R4, PT, PT, R4, 0x4, RZ ;  /* 0x0000000404047810 */ /* 0x000fc80007ffe0ff */
[----:B------:R-:W-:Y:S02]  /*9500*/  ISETP.GE.U32.AND P0, PT, R17, UR7, PT ;  /* 0x0000000711007c0c */ /* 0x000fe4000bf06070 */
[----:B-1----:R-:W-:-:S04]  /*9510*/  LEA R4, R19, R4, 0x18 ;  /* 0x0000000413047211 */ /* 0x002fc800078ec0ff */
[----:B------:R-:W-:Y:S02]  /*9520*/  MOV R4, R4 ;  /* 0x0000000400047202 */ /* 0x000fe40000000f00 */
[----:B--2---:R-:W-:-:S05]  /*9530*/  MOV R5, R21 ;  /* 0x0000001500057202 */ /* 0x004fca0000000f00 */
[----:B------:R-:W-:-:S04]  /*9540*/  @P0 IADD3 R17, PT, PT, R17, -UR7, RZ ;  /* 0x8000000711110c10 */ /* 0x000fc8000fffe0ff */
[----:B------:R-:W-:-:S13]  /*9550*/  ISETP.GE.U32.AND P0, PT, R17, UR7, PT ;  /* 0x0000000711007c0c */ /* 0x000fda000bf06070 */
[----:B------:R-:W-:Y:S02]  /*9560*/  @P0 IADD3 R17, PT, PT, R17, -UR7, RZ ;  /* 0x8000000711110c10 */ /* 0x000fe4000fffe0ff */
[----:B------:R-:W-:-:S04]  /*9570*/  @!P1 LOP3.LUT R17, RZ, UR7, RZ, 0x33, !PT ;  /* 0x00000007ff119c12 */ /* 0x000fc8000f8e33ff */
[----:B------:R-:W-:Y:S02]  /*9580*/  PRMT R4, R17, 0x654, R4 ;  /* 0x0000065411047816 */ /* 0x000fe40000000004 */
[----:B------:R-:W-:-:S07]  /*9590*/  MOV R5, R5 ;  /* 0x0000000500057202 */ /* 0x000fce0000000f00 */
.L_x_312:
[----:B------:R-:W-:Y:S05]  /*95a0*/  BSYNC.RECONVERGENT B0 ;  /* 0x0000000000007941 */ /* 0x000fea0003800200 */
.L_x_311:
        /* <DEDUP_REMOVED lines=13> */
[----:B-1234-:R-:W2:Y:S02]  /*9680*/  LD.E R17, desc[UR8][R4.64] ;  /* 0x0000000804117980 */ /* 0x01eea4000c101900 */
[----:B--2---:R-:W-:-:S05]  /*9690*/  FMNMX R17, R0, R17, !PT ;  /* 0x0000001100117209 */ /* 0x004fca0007800000 */
[----:B------:R1:W-:Y:S02]  /*96a0*/  ST.E desc[UR8][R4.64], R17 ;  /* 0x0000001104007985 */ /* 0x0003e4000c101908 */
.L_x_314:
[----:B------:R-:W-:Y:S05]  /*96b0*/  BSYNC.RECONVERGENT B0 ;  /* 0x0000000000007941 */ /* 0x000fea0003800200 */
.L_x_313:
        /* <DEDUP_REMOVED lines=8> */
[----:B------:R-:W-:-:S05]  /*9740*/  VIADD R8, R8, 0x1 ;  /* 0x0000000108087836 */ /* 0x000fca0000000000 */
[----:B------:R-:W-:Y:S01]  /*9750*/  UCGABAR_WAIT ;  /* 0x0000000000007dc7 */ /* 0x000fe20008000000 */
[----:B------:R-:W-:Y:S01]  /*9760*/  CCTL.IVALL ;  /* 0x00000000ff00798f */ /* 0x000fe20002000000 */
[----:B------:R-:W-:Y:S05]  /*9770*/  BRA.U UP0, `(.L_x_315) ;  /* 0xfffffffd00107547 */ /* 0x000fea000b83ffff */
.L_x_292:
[----:B------:R-:W5:Y:S01]  /*9780*/  S2UR UR4, SR_CgaCtaId ;  /* 0x00000000000479c3 */ /* 0x000f620000008800 */
[----:B-1234-:R-:W-:Y:S01]  /*9790*/  MOV R17, 0x400 ;  /* 0x0000040000117802 */ /* 0x01efe20000000f00 */
[----:B------:R-:W-:Y:S01]  /*97a0*/  UISETP.GE.U32.AND UP0, UPT, UR7, 0x2, UPT ;  /* 0x000000020700788c */ /* 0x000fe2000bf06070 */
[----:B-----5:R-:W-:-:S04]  /*97b0*/  MOV R14, UR4 ;  /* 0x00000004000e7c02 */ /* 0x020fc80008000f00 */
        /* <DEDUP_REMOVED lines=8> */
[----:B------:R-:W-:Y:S01]  /*9840*/  FMUL R11, R12, R0 ;  /* 0x000000000c0b7220 */ /* 0x000fe20000400000 */
[----:B------:R1:W-:Y:S01]  /*9850*/  @!P0 STS [R18], R7 ;  /* 0x0000000712008388 */ /* 0x0003e20000000800 */
        /* <DEDUP_REMOVED lines=8> */
[-C--:B------:R-:W-:Y:S01]  /*98e0*/  FMUL R12, R13, R0.reuse ;  /* 0x000000000d0c7220 */ /* 0x080fe20000400000 */
[-C--:B------:R-:W-:Y:S01]  /*98f0*/  FMUL R6, R6, R0.reuse ;  /* 0x0000000006067220 */ /* 0x080fe20000400000 */
[-C--:B------:R-:W-:Y:S01]  /*9900*/  FMUL R15, R15, R0.reuse ;  /* 0x000000000f0f7220 */ /* 0x080fe20000400000 */
[----:B------:R-:W-:-:S02]  /*9910*/  FMUL R13, R16, R0 ;  /* 0x00000000100d7220 */ /* 0x000fc40000400000 */
[----:B------:R-:W-:Y:S01]  /*9920*/  UCGABAR_WAIT ;  /* 0x0000000000007dc7 */ /* 0x000fe20008000000 */
[----:B------:R-:W-:Y:S01]  /*9930*/  CCTL.IVALL ;  /* 0x00000000ff00798f */ /* 0x000fe20002000000 */
[----:B-1----:R-:W-:Y:S05]  /*9940*/  BRA.U !UP0, `(.L_x_316) ;  /* 0x0000003108207547 */ /* 0x002fea000b800000 */
[----:B------:R-:W-:Y:S02]  /*9950*/  UIADD3 UR4, UPT, UPT, UR7, -0x2, URZ ;  /* 0xfffffffe07047890 */ /* 0x000fe4000fffe0ff */
[----:B------:R-:W-:Y:S02]  /*9960*/  UIADD3 UR5, UPT, UPT, UR7, -0x1, URZ ;  /* 0xffffffff07057890 */ /* 0x000fe4000fffe0ff */
[----:B------:R-:W-:Y:S02]  /*9970*/  UISETP.GE.U32.AND UP0, UPT, UR4, 0x3, UPT ;  /* 0x000000030400788c */ /* 0x000fe4000bf06070 */
[----:B------:R-:W-:Y:S01]  /*9980*/  ULOP3.LUT UR6, UR5, 0x3, URZ, 0xc0, !UPT ;  /* 0x0000000305067892 */ /* 0x000fe2000f8ec0ff */
[----:B------:R-:W-:-:S06]  /*9990*/  UMOV UR4, 0x1 ;  /* 0x0000000100047882 */ /* 0x000fcc0000000000 */
[----:B------:R-:W-:Y:S05]  /*99a0*/  BRA.U !UP0, `(.L_x_317) ;  /* 0x0000002508707547 */ /* 0x000fea000b800000 */
[----:B------:R-:W-:Y:S01]  /*99b0*/  ULOP3.LUT UR4, UR5, 0xfffffffc, URZ, 0xc0, !UPT ;  /* 0xfffffffc05047892 */ /* 0x000fe2000f8ec0ff */
[----:B------:R-:W-:Y:S04]  /*99c0*/  BSSY.RECONVERGENT B0, `(.L_x_318) ;  /* 0x0000019000007945 */ /* 0x000fe80003800200 */
[----:B------:R-:W-:Y:S07]  /*99d0*/  @P0 BRA `(.L_x_319) ;  /* 0x00000000005c0947 */ /* 0x000fee0003800000 */
[----:B------:R-:W1:Y:S01]  /*99e0*/  I2F.U32.RP R16, UR7 ;  /* 0x0000000700107d06 */ /* 0x000e620008209000 */
[----:B------:R-:W-:Y:S01]  /*99f0*/  HFMA2 R4, -RZ, RZ, 0, 0 ;  /* 0x00000000ff047431 */ /* 0x000fe200000001ff */
[----:B------:R-:W-:Y:S01]  /*9a00*/  IADD3 R0, PT, PT, R14, 0x1, RZ ;  /* 0x000000010e007810 */ /* 0x000fe20007ffe0ff */
[----:B------:R-:W2:Y:S01]  /*9a10*/  S2R R19, SR_SWINHI ;  /* 0x0000000000137919 */ /* 0x000ea20000002f00 */
[----:B------:R-:W-:-:S04]  /*9a20*/  ISETP.NE.U32.AND P2, PT, RZ, UR7, PT ;  /* 0x00000007ff007c0c */ /* 0x000fc8000bf45070 */
[----:B-1----:R-:W1:Y:S02]  /*9a30*/  MUFU.RCP R16, R16 ;  /* 0x0000001000107308 */ /* 0x002e640000001000 */
[----:B-1----:R-:W-:-:S06]  /*9a40*/  IADD3 R5, PT, PT, R16, 0xffffffe, RZ ;  /* 0x0ffffffe10057810 */ /* 0x002fcc0007ffe0ff */
[----:B------:R-:W1:Y:S02]  /*9a50*/  F2I.FTZ.U32.TRUNC.NTZ R5, R5 ;  /* 0x0000000500057305 */ /* 0x000e64000021f000 */
[----:B-1----:R-:W-:-:S05]  /*9a60*/  IADD3 R17, PT, PT, RZ, -R5, RZ ;  /* 0x80000005ff117210 */ /* 0x002fca0007ffe0ff */
[----:B------:R-:W-:-:S04]  /*9a70*/  IMAD R17, R17, UR7, RZ ;  /* 0x0000000711117c24 */ /* 0x000fc8000f8e02ff */
[----:B------:R-:W-:-:S06]  /*9a80*/  IMAD.HI.U32 R17, R5, R17, R4 ;  /* 0x0000001105117227 */ /* 0x000fcc00078e0004 */
[----:B------:R-:W-:-:S04]  /*9a90*/  IMAD.HI.U32 R4, R17, R0, RZ ;  /* 0x0000000011047227 */ /* 0x000fc800078e00ff */
[----:B------:R-:W-:Y:S01]  /*9aa0*/  IMAD.MOV R17, RZ, RZ, -R4 ;  /* 0x000000ffff117224 */ /* 0x000fe200078e0a04 */
[----:B------:R-:W-:Y:S02]  /*9ab0*/  MOV R4, R18 ;  /* 0x0000001200047202 */ /* 0x000fe40000000f00 */
[----:B--2---:R-:W-:Y:S01]  /*9ac0*/  MOV R5, R19 ;  /* 0x0000001300057202 */ /* 0x004fe20000000f00 */
[----:B------:R-:W-:-:S05]  /*9ad0*/  IMAD R17, R17, UR7, R0 ;  /* 0x0000000711117c24 */ /* 0x000fca000f8e0200 */
[----:B------:R-:W-:-:S13]  /*9ae0*/  ISETP.GE.U32.AND P1, PT, R17, UR7, PT ;  /* 0x0000000711007c0c */ /* 0x000fda000bf26070 */
[----:B------:R-:W-:-:S04]  /*9af0*/  @P1 IADD3 R17, PT, PT, R17, -UR7, RZ ;  /* 0x8000000711111c10 */ /* 0x000fc8000fffe0ff */
[----:B------:R-:W-:-:S13]  /*9b00*/  ISETP.GE.U32.AND P1, PT, R17, UR7, PT ;  /* 0x0000000711007c0c */ /* 0x000fda000bf26070 */
[----:B------:R-:W-:Y:S02]  /*9b10*/  @P1 IADD3 R17, PT, PT, R17, -UR7, RZ ;  /* 0x8000000711111c10 */ /* 0x000fe4000fffe0ff */
[----:B------:R-:W-:-:S04]  /*9b20*/  @!P2 LOP3.LUT R17, RZ, UR7, RZ, 0x33, !PT ;  /* 0x00000007ff11ac12 */ /* 0x000fc8000f8e33ff */
[----:B------:R-:W-:Y:S02]  /*9b30*/  PRMT R4, R17, 0x654, R4 ;  /* 0x0000065411047816 */ /* 0x000fe40000000004 */
[----:B------:R-:W-:-:S07]  /*9b40*/  MOV R5, R5 ;  /* 0x0000000500057202 */ /* 0x000fce0000000f00 */
.L_x_319:
[----:B------:R-:W-:Y:S05]  /*9b50*/  BSYNC.RECONVERGENT B0 ;  /* 0x0000000000007941 */ /* 0x000fea0003800200 */
.L_x_318:
        /* <DEDUP_REMOVED lines=8> */
[----:B------:R-:W-:Y:S01]  /*9be0*/  BSSY.RECONVERGENT B0, `(.L_x_320) ;  /* 0x000001b000007945 */ /* 0x000fe20003800200 */
[----:B------:R-:W-:-:S04]  /*9bf0*/  IADD3 R19, PT, PT, R14, 0x2, RZ ;  /* 0x000000020e137810 */ /* 0x000fc80007ffe0ff */
[----:B------:R-:W-:Y:S01]  /*9c00*/  UCGABAR_WAIT ;  /* 0x0000000000007dc7 */ /* 0x000fe20008000000 */
[----:B------:R-:W-:Y:S01]  /*9c10*/  CCTL.IVALL ;  /* 0x00000000ff00798f */ /* 0x000fe20002000000 */
[----:B------:R-:W-:Y:S05]  /*9c20*/  @P0 BRA `(.L_x_321) ;  /* 0x0000000000580947 */ /* 0x000fea0003800000 */
[----:B------:R1:W-:Y:S02]  /*9c30*/  ATOM.E.ADD.F32.FTZ.RN.STRONG.GPU P1, RZ, desc[UR8][R4.64], R7 ;  /* 0x8000000704ff79a2 */ /* 0x0003e4000c12f308 */
[----:B-1----:R-:W-:Y:S05]  /*9c40*/  @P1 BRA `(.L_x_321) ;  /* 0x0000000000501947 */ /* 0x002fea0003800000 */
[----:B------:R-:W1:Y:S02]  /*9c50*/  QSPC.E.S P1, RZ, [R4] ;  /* 0x0000000004ff73aa */ /* 0x000e640000020500 */
[----:B-1----:R-:W-:Y:S05]  /*9c60*/  @!P1 BRA `(.L_x_322) ;  /* 0x00000000001c9947 */ /* 0x002fea0003800000 */
[----:B------:R-:W-:-:S04]  /*9c70*/  MOV R16, R4 ;  /* 0x0000000400107202 */ /* 0x000fc80000000f00 */
[----:B------:R-:W-:-:S07]  /*9c80*/  MOV R0, R16 ;  /* 0x0000001000007202 */ /* 0x000fce0000000f00 */
.L_x_323:
[----:B------:R-:W1:Y:S02]  /*9c90*/  LDS R16, [R0] ;  /* 0x0000000000107984 */ /* 0x000e640000000800 */
[----:B-1----:R-:W-:-:S05]  /*9ca0*/  FADD R17, R7, R16 ;  /* 0x0000001007117221 */ /* 0x002fca0000000000 */
[----:B------:R-:W1:Y:S02]  /*9cb0*/  ATOMS.CAST.SPIN P1, [R0], R16, R17 ;  /* 0x000000100000758d */ /* 0x000e640001820011 */
[----:B-1----:R-:W-:Y:S05]  /*9cc0*/  @!P1 BRA `(.L_x_323) ;  /* 0xfffffffc00f09947 */ /* 0x002fea000383ffff */
[----:B------:R-:W-:Y:S05]  /*9cd0*/  BRA `(.L_x_321) ;  /* 0x00000000002c7947 */ /* 0x000fea0003800000 */
.L_x_322:
[----:B------:R-:W1:Y:S02]  /*9ce0*/  QSPC.E.D P1, RZ, [R4] ;  /* 0x0000000004ff73aa */ /* 0x000e640000020700 */
[----:B-1----:R-:W-:Y:S05]  /*9cf0*/  @!P1 BRA `(.L_x_324) ;  /* 0x0000000000189947 */ /* 0x002fea0003800000 */
.L_x_325:
[----:B------:R-:W2:Y:S02]  /*9d00*/  LD.E R16, [R4] ;  /* 0x0000000004107980 */ /* 0x000ea40000100900 */
[----:B--2---:R-:W-:-:S06]  /*9d10*/  FADD R17, R7, R16 ;  /* 0x0000001007117221 */ /* 0x004fcc0000000000 */
[----:B------:R-:W2:Y:S02]  /*9d20*/  ATOM.E.CAST.SPIN PT, R17, [R4], R16, R17 ;  /* 0x000000100411738b */ /* 0x000ea400019e0111 */
[----:B--2---:R-:W-:-:S13]  /*9d30*/  ISETP.EQ.U32.AND P1, PT, R17, 0x1, PT ;  /* 0x000000011100780c */ /* 0x004fda0003f22070 */
[----:B------:R-:W-:Y:S05]  /*9d40*/  @!P1 BRA `(.L_x_325) ;  /* 0xfffffffc00ec9947 */ /* 0x000fea000383ffff */
[----:B------:R-:W-:Y:S05]  /*9d50*/  BRA `(.L_x_321) ;  /* 0x00000000000c7947 */ /* 0x000fea0003800000 */
.L_x_324:
[----:B------:R-:W2:Y:S02]  /*9d60*/  LD.E R0, desc[UR8][R4.64] ;  /* 0x0000000804007980 */ /* 0x000ea4000c101900 */
[----:B--2---:R-:W-:-:S05]  /*9d70*/  FADD R17, R7, R0 ;  /* 0x0000000007117221 */ /* 0x004fca0000000000 */
[----:B------:R1:W-:Y:S02]  /*9d80*/  ST.E desc[UR8][R4.64], R17 ;  /* 0x0000001104007985 */ /* 0x0003e4000c101908 */
.L_x_321:
[----:B------:R-:W-:Y:S05]  /*9d90*/  BSYNC.RECONVERGENT B0 ;  /* 0x0000000000007941 */ /* 0x000fea0003800200 */
.L_x_320:
        /* <DEDUP_REMOVED lines=13> */
[----:B------:R-:W-:-:S07]  /*9e70*/  ISETP.NE.U32.AND P2, PT, RZ, UR7, PT ;  /* 0x00000007ff007c0c */ /* 0x000fce000bf45070 */
[----:B--2---:R-:W1:Y:S02]  /*9e80*/  MUFU.RCP R16, R16 ;  /* 0x0000001000107308 */ /* 0x004e640000001000 */
[----:B-1----:R-:W-:-:S06]  /*9e90*/  IADD3 R4, PT, PT, R16, 0xffffffe, RZ ;  /* 0x0ffffffe10047810 */ /* 0x002fcc0007ffe0ff */
[----:B------:R1:W2:Y:S02]  /*9ea0*/  F2I.FTZ.U32.TRUNC.NTZ R5, R4 ;  /* 0x0000000400057305 */ /* 0x0002a4000021f000 */
[----:B-1----:R-:W-:Y:S02]  /*9eb0*/  HFMA2 R4, -RZ, RZ, 0, 0 ;  /* 0x00000000ff047431 */ /* 0x002fe400000001ff */
[----:B--2---:R-:W-:-:S04]  /*9ec0*/  IMAD.MOV R17, RZ, RZ, -R5 ;  /* 0x000000ffff117224 */ /* 0x004fc800078e0a05 */
[----:B------:R-:W-:-:S04]  /*9ed0*/  IMAD R17, R17, UR7, RZ ;  /* 0x0000000711117c24 */ /* 0x000fc8000f8e02ff */
[----:B------:R-:W-:-:S06]  /*9ee0*/  IMAD.HI.U32 R0, R5, R17, R4 ;  /* 0x0000001105007227 */ /* 0x000fcc00078e0004 */
[----:B------:R-:W-:-:S05]  /*9ef0*/  IMAD.HI.U32 R0, R0, R19, RZ ;  /* 0x0000001300007227 */ /* 0x000fca00078e00ff */
[----:B------:R-:W-:-:S05]  /*9f00*/  IADD3 R0, PT, PT, -R0, RZ, RZ ;  /* 0x000000ff00007210 */ /* 0x000fca0007ffe1ff */
[----:B------:R-:W-:Y:S02]  /*9f10*/  IMAD R17, R0, UR7, R19 ;  /* 0x0000000700117c24 */ /* 0x000fe4000f8e0213 */
[----:B------:R-:W1:Y:S03]  /*9f20*/  S2R R19, SR_SWINHI ;  /* 0x0000000000137919 */ /* 0x000e660000002f00 */
[----:B------:R-:W-:-:S13]  /*9f30*/  ISETP.GE.U32.AND P1, PT, R17, UR7, PT ;  /* 0x0000000711007c0c */ /* 0x000fda000bf26070 */
[----:B------:R-:W-:-:S04]  /*9f40*/  @P1 IADD3 R17, PT, PT, R17, -UR7, RZ ;  /* 0x8000000711111c10 */ /* 0x000fc8000fffe0ff */
[----:B------:R-:W-:Y:S02]  /*9f50*/  ISETP.GE.U32.AND P1, PT, R17, UR7, PT ;  /* 0x0000000711007c0c */ /* 0x000fe4000bf26070 */
[----:B------:R-:W-:Y:S02]  /*9f60*/  MOV R4, R18 ;  /* 0x0000001200047202 */ /* 0x000fe40000000f00 */
[----:B-1----:R-:W-:-:S09]  /*9f70*/  MOV R5, R19 ;  /* 0x0000001300057202 */ /* 0x002fd20000000f00 */
[----:B------:R-:W-:Y:S02]  /*9f80*/  @P1 IADD3 R17, PT, PT, R17, -UR7, RZ ;  /* 0x8000000711111c10 */ /* 0x000fe4000fffe0ff */
[----:B------:R-:W-:-:S04]  /*9f90*/  @!P2 LOP3.LUT R17, RZ, UR7, RZ, 0x33, !PT ;  /* 0x00000007ff11ac12 */ /* 0x000fc8000f8e33ff */
[----:B------:R-:W-:Y:S02]  /*9fa0*/  PRMT R4, R17, 0x654, R4 ;  /* 0x0000065411047816 */ /* 0x000fe40000000004 */
[----:B------:R-:W-:-:S07]  /*9fb0*/  MOV R5, R5 ;  /* 0x0000000500057202 */ /* 0x000fce0000000f00 */
.L_x_327:
[----:B------:R-:W-:Y:S05]  /*9fc0*/  BSYNC.RECONVERGENT B0 ;  /* 0x0000000000007941 */ /* 0x000fea0003800200 */
.L_x_326:
        /* <DEDUP_REMOVED lines=12> */
[----:B------:R2:W-:Y:S02]  /*a090*/  ATOM.E.ADD.F32.FTZ.RN.STRONG.GPU P1, RZ, desc[UR8][R4.64], R7 ;  /* 0x8000000704ff79a2 */ /* 0x0005e4000c12f308 */
[----:B--2---:R-:W-:Y:S05]  /*a0a0*/  @P1 BRA `(.L_x_329) ;  /* 0x0000000000501947 */ /* 0x004fea0003800000 */
[----:B------:R-:W2:Y:S02]  /*a0b0*/  QSPC.E.S P1, RZ, [R4] ;  /* 0x0000000004ff73aa */ /* 0x000ea40000020500 */
[----:B--2---:R-:W-:Y:S05]  /*a0c0*/  @!P1 BRA `(.L_x_330) ;  /* 0x00000000001c9947 */ /* 0x004fea0003800000 */
[----:B------:R-:W-:-:S04]  /*a0d0*/  MOV R16, R4 ;  /* 0x0000000400107202 */ /* 0x000fc80000000f00 */
[----:B------:R-:W-:-:S07]  /*a0e0*/  MOV R0, R16 ;  /* 0x0000001000007202 */ /* 0x000fce0000000f00 */
.L_x_331:
[----:B------:R-:W1:Y:S02]  /*a0f0*/  LDS R16, [R0] ;  /* 0x0000000000107984 */ /* 0x000e640000000800 */
[----:B-1----:R-:W-:-:S05]  /*a100*/  FADD R17, R7, R16 ;  /* 0x0000001007117221 */ /* 0x002fca0000000000 */
[----:B------:R-:W1:Y:S02]  /*a110*/  ATOMS.CAST.SPIN P1, [R0], R16, R17 ;  /* 0x000000100000758d */ /* 0x000e640001820011 */
[----:B-1----:R-:W-:Y:S05]  /*a120*/  @!P1 BRA `(.L_x_331) ;  /* 0xfffffffc00f09947 */ /* 0x002fea000383ffff */
[----:B------:R-:W-:Y:S05]  /*a130*/  BRA `(.L_x_329) ;  /* 0x00000000002c7947 */ /* 0x000fea0003800000 */
.L_x_330:
[----:B------:R-:W2:Y:S02]  /*a140*/  QSPC.E.D P1, RZ, [R4] ;  /* 0x0000000004ff73aa */ /* 0x000ea40000020700 */
[----:B--2---:R-:W-:Y:S05]  /*a150*/  @!P1 BRA `(.L_x_332) ;  /* 0x0000000000189947 */ /* 0x004fea0003800000 */
.L_x_333:
[----:B------:R-:W1:Y:S02]  /*a160*/  LD.E R16, [R4] ;  /* 0x0000000004107980 */ /* 0x000e640000100900 */
[----:B-1----:R-:W-:-:S06]  /*a170*/  FADD R17, R7, R16 ;  /* 0x0000001007117221 */ /* 0x002fcc0000000000 */
[----:B------:R-:W2:Y:S02]  /*a180*/  ATOM.E.CAST.SPIN PT, R17, [R4], R16, R17 ;  /* 0x000000100411738b */ /* 0x000ea400019e0111 */
[----:B--2---:R-:W-:-:S13]  /*a190*/  ISETP.EQ.U32.AND P1, PT, R17, 0x1, PT ;  /* 0x000000011100780c */ /* 0x004fda0003f22070 */
[----:B------:R-:W-:Y:S05]  /*a1a0*/  @!P1 BRA `(.L_x_333) ;  /* 0xfffffffc00ec9947 */ /* 0x000fea000383ffff */
[----:B------:R-:W-:Y:S05]  /*a1b0*/  BRA `(.L_x_329) ;  /* 0x00000000000c7947 */ /* 0x000fea0003800000 */
.L_x_332:
[----:B------:R-:W1:Y:S02]  /*a1c0*/  LD.E R0, desc[UR8][R4.64] ;  /* 0x0000000804007980 */ /* 0x000e64000c101900 */
[----:B-1----:R-:W-:-:S05]  /*a1d0*/  FADD R17, R7, R0 ;  /* 0x0000000007117221 */ /* 0x002fca0000000000 */
[----:B------:R2:W-:Y:S02]  /*a1e0*/  ST.E desc[UR8][R4.64], R17 ;  /* 0x0000001104007985 */ /* 0x0005e4000c101908 */
.L_x_329:
[----:B------:R-:W-:Y:S05]  /*a1f0*/  BSYNC.RECONVERGENT B0 ;  /* 0x0000000000007941 */ /* 0x000fea0003800200 */
.L_x_328:
        /* <DEDUP_REMOVED lines=13> */
[----:B-12---:R-:W-:Y:S01]  /*a2d0*/  HFMA2 R4, -RZ, RZ, 0, 0 ;  /* 0x00000000ff047431 */ /* 0x006fe200000001ff */
[----:B------:R-:W-:Y:S01]  /*a2e0*/  IADD3 R0, PT, PT, R14, 0x3, RZ ;  /* 0x000000030e007810 */ /* 0x000fe20007ffe0ff */
[----:B------:R-:W1:Y:S01]  /*a2f0*/  S2R R19, SR_SWINHI ;  /* 0x0000000000137919 */ /* 0x000e620000002f00 */
[----:B------:R-:W-:-:S04]  /*a300*/  ISETP.NE.U32.AND P2, PT, RZ, UR7, PT ;  /* 0x00000007ff007c0c */ /* 0x000fc8000bf45070 */
[----:B---3--:R-:W2:Y:S02]  /*a310*/  MUFU.RCP R16, R16 ;  /* 0x0000001000107308 */ /* 0x008ea40000001000 */
[----:B--2---:R-:W-:-:S06]  /*a320*/  VIADD R5, R16, 0xffffffe ;  /* 0x0ffffffe10057836 */ /* 0x004fcc0000000000 */
[----:B------:R-:W2:Y:S02]  /*a330*/  F2I.FTZ.U32.TRUNC.NTZ R5, R5 ;  /* 0x0000000500057305 */ /* 0x000ea4000021f000 */
[----:B--2---:R-:W-:-:S05]  /*a340*/  IADD3 R17, PT, PT, RZ, -R5, RZ ;  /* 0x80000005ff117210 */ /* 0x004fca0007ffe0ff */
[----:B------:R-:W-:-:S04]  /*a350*/  IMAD R17, R17, UR7, RZ ;  /* 0x0000000711117c24 */ /* 0x000fc8000f8e02ff */
[----:B------:R-:W-:-:S06]  /*a360*/  IMAD.HI.U32 R17, R5, R17, R4 ;  /* 0x0000001105117227 */ /* 0x000fcc00078e0004 */
[----:B------:R-:W-:-:S05]  /*a370*/  IMAD.HI.U32 R4, R17, R0, RZ ;  /* 0x0000000011047227 */ /* 0x000fca00078e00ff */
[----:B------:R-:W-:Y:S02]  /*a380*/  IADD3 R17, PT, PT, -R4, RZ, RZ ;  /* 0x000000ff04117210 */ /* 0x000fe40007ffe1ff */
[----:B------:R-:W-:Y:S02]  /*a390*/  MOV R4, R18 ;  /* 0x0000001200047202 */ /* 0x000fe40000000f00 */
[----:B-1----:R-:W-:Y:S01]  /*a3a0*/  MOV R5, R19 ;  /* 0x0000001300057202 */ /* 0x002fe20000000f00 */
[----:B------:R-:W-:-:S05]  /*a3b0*/  IMAD R17, R17, UR7, R0 ;  /* 0x0000000711117c24 */ /* 0x000fca000f8e0200 */
[----:B------:R-:W-:-:S13]  /*a3c0*/  ISETP.GE.U32.AND P1, PT, R17, UR7, PT ;  /* 0x0000000711007c0c */ /* 0x000fda000bf26070 */
[----:B------:R-:W-:-:S04]  /*a3d0*/  @P1 IADD3 R17, PT, PT, R17, -UR7, RZ ;  /* 0x8000000711111c10 */ /* 0x000fc8000fffe0ff */
[----:B------:R-:W-:-:S13]  /*a3e0*/  ISETP.GE.U32.AND P1, PT, R17, UR7, PT ;  /* 0x0000000711007c0c */ /* 0x000fda000bf26070 */
[----:B------:R-:W-:Y:S01]  /*a3f0*/  @P1 VIADD R17, R17, -UR7 ;  /* 0x8000000711111c36 */ /* 0x000fe20008000000 */
[----:B------:R-:W-:-:S04]  /*a400*/  @!P2 LOP3.LUT R17, RZ, UR7, RZ, 0x33, !PT ;  /* 0x00000007ff11ac12 */ /* 0x000fc8000f8e33ff */
[----:B------:R-:W-:Y:S02]  /*a410*/  PRMT R4, R17, 0x654, R4 ;  /* 0x0000065411047816 */ /* 0x000fe40000000004 */
[----:B------:R-:W-:-:S07]  /*a420*/  MOV R5, R5 ;  /* 0x0000000500057202 */ /* 0x000fce0000000f00 */
.L_x_335:
[----:B------:R-:W-:Y:S05]  /*a430*/  BSYNC.RECONVERGENT B0 ;  /* 0x0000000000007941 */ /* 0x000fea0003800200 */
.L_x_334:
        /* <DEDUP_REMOVED lines=13> */
[----:B---3--:R-:W-:Y:S05]  /*a510*/  @P1 BRA `(.L_x_337) ;  /* 0x0000000000501947 */ /* 0x008fea0003800000 */
[----:B------:R-:W3:Y:S02]  /*a520*/  QSPC.E.S P1, RZ, [R4] ;  /* 0x0000000004ff73aa */ /* 0x000ee40000020500 */
[----:B---3--:R-:W-:Y:S05]  /*a530*/  @!P1 BRA `(.L_x_338) ;  /* 0x00000000001c9947 */ /* 0x008fea0003800000 */
[----:B------:R-:W-:-:S04]  /*a540*/  MOV R16, R4 ;  /* 0x0000000400107202 */ /* 0x000fc80000000f00 */
[----:B------:R-:W-:-:S07]  /*a550*/  MOV R0, R16 ;  /* 0x0000001000007202 */ /* 0x000fce0000000f00 */
.L_x_339:
[----:B------:R-:W1:Y:S02]  /*a560*/  LDS R16, [R0] ;  /* 0x0000000000107984 */ /* 0x000e640000000800 */
[----:B-12---:R-:W-:-:S05]  /*a570*/  FADD R17, R7, R16 ;  /* 0x0000001007117221 */ /* 0x006fca0000000000 */
[----:B------:R-:W1:Y:S02]  /*a580*/  ATOMS.CAST.SPIN P1, [R0], R16, R17 ;  /* 0x000000100000758d */ /* 0x000e640001820011 */
[----:B-1----:R-:W-:Y:S05]  /*a590*/  @!P1 BRA `(.L_x_339) ;  /* 0xfffffffc00f09947 */ /* 0x002fea000383ffff */
[----:B------:R-:W-:Y:S05]  /*a5a0*/  BRA `(.L_x_337) ;  /* 0x00000000002c7947 */ /* 0x000fea0003800000 */
.L_x_338:
[----:B------:R-:W3:Y:S02]  /*a5b0*/  QSPC.E.D P1, RZ, [R4] ;  /* 0x0000000004ff73aa */ /* 0x000ee40000020700 */
[----:B---3--:R-:W-:Y:S05]  /*a5c0*/  @!P1 BRA `(.L_x_340) ;  /* 0x0000000000189947 */ /* 0x008fea0003800000 */
.L_x_341:
[----:B------:R-:W1:Y:S02]  /*a5d0*/  LD.E R16, [R4] ;  /* 0x0000000004107980 */ /* 0x000e640000100900 */
[----:B-12---:R-:W-:-:S06]  /*a5e0*/  FADD R17, R7, R16 ;  /* 0x0000001007117221 */ /* 0x006fcc0000000000 */
[----:B------:R-:W2:Y:S02]  /*a5f0*/  ATOM.E.CAST.SPIN PT, R17, [R4], R16, R17 ;  /* 0x000000100411738b */ /* 0x000ea400019e0111 */
[----:B--2---:R-:W-:-:S13]  /*a600*/  ISETP.EQ.U32.AND P1, PT, R17, 0x1, PT ;  /* 0x000000011100780c */ /* 0x004fda0003f22070 */
[----:B------:R-:W-:Y:S05]  /*a610*/  @!P1 BRA `(.L_x_341) ;  /* 0xfffffffc00ec9947 */ /* 0x000fea000383ffff */
[----:B------:R-:W-:Y:S05]  /*a620*/  BRA `(.L_x_337) ;  /* 0x00000000000c7947 */ /* 0x000fea0003800000 */
.L_x_340:
[----:B------:R-:W1:Y:S02]  /*a630*/  LD.E R0, desc[UR8][R4.64] ;  /* 0x0000000804007980 */ /* 0x000e64000c101900 */
[----:B-12---:R-:W-:-:S05]  /*a640*/  FADD R17, R7, R0 ;  /* 0x0000000007117221 */ /* 0x006fca0000000000 */
[----:B------:R3:W-:Y:S02]  /*a650*/  ST.E desc[UR8][R4.64], R17 ;  /* 0x0000001104007985 */ /* 0x0007e4000c101908 */
.L_x_337:
[----:B------:R-:W-:Y:S05]  /*a660*/  BSYNC.RECONVERGENT B0 ;  /* 0x0000000000007941 */ /* 0x000fea0003800200 */
.L_x_336:
        /* <DEDUP_REMOVED lines=14> */
[----:B------:R-:W-:Y:S01]  /*a750*/  IADD3 R0, PT, PT, R14, 0x4, RZ ;  /* 0x000000040e007810 */ /* 0x000fe20007ffe0ff */
[----:B------:R-:W1:Y:S01]  /*a760*/  S2R R19, SR_SWINHI ;  /* 0x0000000000137919 */ /* 0x000e620000002f00 */
[----:B------:R-:W-:-:S04]  /*a770*/  ISETP.NE.U32.AND P2, PT, RZ, UR7, PT ;  /* 0x00000007ff007c0c */ /* 0x000fc8000bf45070 */
[----:B----4-:R-:W2:Y:S02]  /*a780*/  MUFU.RCP R16, R16 ;  /* 0x0000001000107308 */ /* 0x010ea40000001000 */
[----:B--2---:R-:W-:-:S06]  /*a790*/  IADD3 R5, PT, PT, R16, 0xffffffe, RZ ;  /* 0x0ffffffe10057810 */ /* 0x004fcc0007ffe0ff */
[----:B------:R-:W2:Y:S02]  /*a7a0*/  F2I.FTZ.U32.TRUNC.NTZ R5, R5 ;  /* 0x0000000500057305 */ /* 0x000ea4000021f000 */
[----:B--2---:R-:W-:-:S05]  /*a7b0*/  IADD3 R17, PT, PT, RZ, -R5, RZ ;  /* 0x80000005ff117210 */ /* 0x004fca0007ffe0ff */
[----:B------:R-:W-:-:S04]  /*a7c0*/  IMAD R17, R17, UR7, RZ ;  /* 0x0000000711117c24 */ /* 0x000fc8000f8e02ff */
[----:B------:R-:W-:-:S06]  /*a7d0*/  IMAD.HI.U32 R17, R5, R17, R4 ;  /* 0x0000001105117227 */ /* 0x000fcc00078e0004 */
[----:B------:R-:W-:-:S04]  /*a7e0*/  IMAD.HI.U32 R4, R17, R0, RZ ;  /* 0x0000000011047227 */ /* 0x000fc800078e00ff */
[----:B------:R-:W-:Y:S01]  /*a7f0*/  IMAD.MOV R17, RZ, RZ, -R4 ;  /* 0x000000ffff117224 */ /* 0x000fe200078e0a04 */
[----:B------:R-:W-:Y:S02]  /*a800*/  MOV R4, R18 ;  /* 0x0000001200047202 */ /* 0x000fe40000000f00 */
[----:B-1----:R-:W-:Y:S01]  /*a810*/  MOV R5, R19 ;  /* 0x0000001300057202 */ /* 0x002fe20000000f00 */
        /* <DEDUP_REMOVED lines=8> */
.L_x_343:
[----:B------:R-:W-:Y:S05]  /*a8a0*/  BSYNC.RECONVERGENT B0 ;  /* 0x0000000000007941 */ /* 0x000fea0003800200 */
.L_x_342:
        /* <DEDUP_REMOVED lines=13> */
[----:B----4-:R-:W-:Y:S05]  /*a980*/  @P1 BRA `(.L_x_345) ;  /* 0x0000000000601947 */ /* 0x010fea0003800000 */
[----:B------:R-:W4:Y:S02]  /*a990*/  QSPC.E.S P1, RZ, [R4] ;  /* 0x0000000004ff73aa */ /* 0x000f240000020500 */
[----:B----4-:R-:W-:Y:S05]  /*a9a0*/  @!P1 BRA `(.L_x_346) ;  /* 0x0000000000249947 */ /* 0x010fea0003800000 */
[----:B------:R-:W-:Y:S01]  /*a9b0*/  MOV R16, R4 ;  /* 0x0000000400107202 */ /* 0x000fe20000000f00 */
[----:B------:R-:W-:Y:S03]  /*a9c0*/  BSSY.RECONVERGENT B1, `(.L_x_347) ;  /* 0x0000006000017945 */ /* 0x000fe60003800200 */
[----:B------:R-:W-:-:S07]  /*a9d0*/  MOV R0, R16 ;  /* 0x0000001000007202 */ /* 0x000fce0000000f00 */
.L_x_348:
[----:B------:R-:W1:Y:S02]  /*a9e0*/  LDS R16, [R0] ;  /* 0x0000000000107984 */ /* 0x000e640000000800 */
[----:B-123--:R-:W-:-:S05]  /*a9f0*/  FADD R17, R7, R16 ;  /* 0x0000001007117221 */ /* 0x00efca0000000000 */
[----:B------:R-:W1:Y:S02]  /*aa00*/  ATOMS.CAST.SPIN P1, [R0], R16, R17 ;  /* 0x000000100000758d */ /* 0x000e640001820011 */
[----:B-1----:R-:W-:Y:S05]  /*aa10*/  @!P1 BRA `(.L_x_348) ;  /* 0xfffffffc00f09947 */ /* 0x002fea000383ffff */
[----:B------:R-:W-:Y:S05]  /*aa20*/  BSYNC.RECONVERGENT B1 ;  /* 0x0000000000017941 */ /* 0x000fea0003800200 */
.L_x_347:
[----:B------:R-:W-:Y:S05]  /*aa30*/  BRA `(.L_x_345) ;  /* 0x0000000000347947 */ /* 0x000fea0003800000 */
.L_x_346:
[----:B------:R-:W4:Y:S02]  /*aa40*/  QSPC.E.D P1, RZ, [R4] ;  /* 0x0000000004ff73aa */ /* 0x000f240000020700 */
[----:B----4-:R-:W-:Y:S05]  /*aa50*/  @!P1 BRA `(.L_x_349) ;  /* 0x0000000000209947 */ /* 0x010fea0003800000 */
[----:B------:R-:W-:Y:S01]  /*aa60*/  BSSY.RECONVERGENT B1, `(.L_x_350) ;  /* 0x0000006000017945 */ /* 0x000fe20003800200 */
.L_x_351:
[----:B------:R-:W1:Y:S02]  /*aa70*/  LD.E R16, [R4] ;  /* 0x0000000004107980 */ /* 0x000e640000100900 */
[----:B-123--:R-:W-:-:S06]  /*aa80*/  FADD R17, R7, R16 ;  /* 0x0000001007117221 */ /* 0x00efcc0000000000 */
[----:B------:R-:W2:Y:S02]  /*aa90*/  ATOM.E.CAST.SPIN PT, R17, [R4], R16, R17 ;  /* 0x000000100411738b */ /* 0x000ea400019e0111 */
[----:B--2---:R-:W-:-:S13]  /*aaa0*/  ISETP.EQ.U32.AND P1, PT, R17, 0x1, PT ;  /* 0x000000011100780c */ /* 0x004fda0003f22070 */
[----:B------:R-:W-:Y:S05]  /*aab0*/  @!P1 BRA `(.L_x_351) ;  /* 0xfffffffc00ec9947 */ /* 0x000fea000383ffff */
[----:B------:R-:W-:Y:S05]  /*aac0*/  BSYNC.RECONVERGENT B1 ;  /* 0x0000000000017941 */ /* 0x000fea0003800200 */
.L_x_350:
[----:B------:R-:W-:Y:S05]  /*aad0*/  BRA `(.L_x_345) ;  /* 0x00000000000c7947 */ /* 0x000fea0003800000 */
.L_x_349:
[----:B------:R-:W1:Y:S02]  /*aae0*/  LD.E R0, desc[UR8][R4.64] ;  /* 0x0000000804007980 */ /* 0x000e64000c101900 */
[----:B-123--:R-:W-:-:S05]  /*aaf0*/  FADD R17, R7, R0 ;  /* 0x0000000007117221 */ /* 0x00efca0000000000 */
[----:B------:R4:W-:Y:S02]  /*ab00*/  ST.E desc[UR8][R4.64], R17 ;  /* 0x0000001104007985 */ /* 0x0009e4000c101908 */
.L_x_345:
[----:B------:R-:W-:Y:S05]  /*ab10*/  BSYNC.RECONVERGENT B0 ;  /* 0x0000000000007941 */ /* 0x000fea0003800200 */
.L_x_344:
[----:B------:R-:W-:Y:S01]  /*ab20*/  UIADD3 UR4, UPT, UPT, -UR4, 0x4, URZ ;  /* 0x0000000404047890 */ /* 0x000fe2000fffe1ff */
        /* <DEDUP_REMOVED lines=8> */
[----:B------:R-:W-:Y:S01]  /*abb0*/  UMOV UR5, 0x6 ;  /* 0x0000000600057882 */ /* 0x000fe20000000000 */
[----:B------:R-:W-:-:S04]  /*abc0*/  UISETP.NE.AND UP0, UPT, UR4, URZ, UPT ;  /* 0x000000ff0400728c */ /* 0x000fc8000bf05270 */
[----:B------:R-:W-:Y:S01]  /*abd0*/  UCGABAR_WAIT ;  /* 0x0000000000007dc7 */ /* 0x000fe20008000000 */
[----:B------:R-:W-:Y:S04]  /*abe0*/  CCTL.IVALL ;  /* 0x00000000ff00798f */ /* 0x000fe80002000000 */
[----:B------:R-:W-:Y:S05]  /*abf0*/  BRA.U !UP0, `(.L_x_352) ;  /* 0x0000001108d87547 */ /* 0x000fea000b800000 */
[----:B------:R-:W-:-:S07]  /*ac00*/  IADD3 R0, PT, PT, R14, 0x6, RZ ;  /* 0x000000060e007810 */ /* 0x000fce0007ffe0ff */
.L_x_387:
[----:B------:R-:W-:Y:S01]  /*ac10*/  UIADD3 UR4, UPT, UPT, UR4, 0x4, URZ ;  /* 0x0000000404047890 */ /* 0x000fe2000fffe0ff */
[----:B------:R-:W-:Y:S03]  /*ac20*/  BSSY.RECONVERGENT B0, `(.L_x_353) ;  /* 0x000001e000007945 */ /* 0x000fe60003800200 */
[----:B------:R-:W-:Y:S01]  /*ac30*/  UISETP.NE.AND UP0, UPT, UR4, URZ, UPT ;  /* 0x000000ff0400728c */ /* 0x000fe2000bf05270 */
[----:B------:R-:W-:Y:S10]  /*ac40*/  @P0 BRA `(.L_x_354) ;  /* 0x00000000006c0947 */ /* 0x000ff40003800000 */
[----:B------:R-:W5:Y:S01]  /*ac50*/  I2F.U32.RP R14, UR7 ;  /* 0x00000007000e7d06 */ /* 0x000f620008209000 */
[----:B-1234-:R-:W-:Y:S01]  /*ac60*/  HFMA2 R4, -RZ, RZ, 0, 0 ;  /* 0x00000000ff047431 */ /* 0x01efe200000001ff */
[----:B------:R-:W1:Y:S01]  /*ac70*/  S2UR UR10, SR_CgaCtaId ;  /* 0x00000000000a79c3 */ /* 0x000e620000008800 */
[----:B------:R-:W-:-:S05]  /*ac80*/  ISETP.NE.U32.AND P1, PT, RZ, UR7, PT ;  /* 0x00000007ff007c0c */ /* 0x000fca000bf25070 */
[----:B-----5:R-:W2:Y:S02]  /*ac90*/  MUFU.RCP R14, R14 ;  /* 0x0000000e000e7308 */ /* 0x020ea40000001000 */
[----:B--2---:R-:W-:Y:S02]  /*aca0*/  IADD3 R16, PT, PT, R14, 0xffffffe, RZ ;  /* 0x0ffffffe0e107810 */ /* 0x004fe40007ffe0ff */
[----:B-1----:R-:W-:-:S04]  /*acb0*/  MOV R14, UR10 ;  /* 0x0000000a000e7c02 */ /* 0x002fc80008000f00 */
[----:B------:R1:W2:Y:S02]  /*acc0*/  F2I.FTZ.U32.TRUNC.NTZ R5, R16 ;  /* 0x0000001000057305 */ /* 0x0002a4000021f000 */
[----:B-1----:R-:W1:Y:S01]  /*acd0*/  S2R R16, SR_SWINHI ;  /* 0x0000000000107919 */ /* 0x002e620000002f00 */
[----:B--2---:R-:W-:-:S04]  /*ace0*/  IMAD.MOV R17, RZ, RZ, -R5 ;  /* 0x000000ffff117224 */ /* 0x004fc800078e0a05 */
[----:B------:R-:W-:-:S04]  /*acf0*/  IMAD R17, R17, UR7, RZ ;  /* 0x0000000711117c24 */ /* 0x000fc8000f8e02ff */
[----:B------:R-:W-:Y:S01]  /*ad00*/  IMAD.HI.U32 R5, R5, R17, R4 ;  /* 0x0000001105057227 */ /* 0x000fe200078e0004 */
[----:B------:R-:W-:-:S05]  /*ad10*/  IADD3 R4, PT, PT, R0, -0x1, RZ ;  /* 0xffffffff00047810 */ /* 0x000fca0007ffe0ff */
[----:B------:R-:W-:-:S05]  /*ad20*/  IMAD.HI.U32 R5, R5, R4, RZ ;  /* 0x0000000405057227 */ /* 0x000fca00078e00ff */
[----:B------:R-:W-:-:S05]  /*ad30*/  IADD3 R5, PT, PT, -R5, RZ, RZ ;  /* 0x000000ff05057210 */ /* 0x000fca0007ffe1ff */
[----:B------:R-:W-:Y:S01]  /*ad40*/  IMAD R17, R5, UR7, R4 ;  /* 0x0000000705117c24 */ /* 0x000fe2000f8e0204 */
[----:B------:R-:W-:-:S04]  /*ad50*/  MOV R5, 0x400 ;  /* 0x0000040000057802 */ /* 0x000fc80000000f00 */
[----:B------:R-:W-:Y:S02]  /*ad60*/  ISETP.GE.U32.AND P0, PT, R17, UR7, PT ;  /* 0x0000000711007c0c */ /* 0x000fe4000bf06070 */
[----:B------:R-:W-:-:S04]  /*ad70*/  LEA R5, R14, R5, 0x18 ;  /* 0x000000050e057211 */ /* 0x000fc800078ec0ff */
[----:B------:R-:W-:Y:S02]  /*ad80*/  MOV R4, R5 ;  /* 0x0000000500047202 */ /* 0x000fe40000000f00 */
[----:B-1----:R-:W-:-:S05]  /*ad90*/  MOV R5, R16 ;  /* 0x0000001000057202 */ /* 0x002fca0000000f00 */
[----:B------:R-:W-:-:S04]  /*ada0*/  @P0 IADD3 R17, PT, PT, R17, -UR7, RZ ;  /* 0x8000000711110c10 */ /* 0x000fc8000fffe0ff */
[----:B------:R-:W-:-:S13]  /*adb0*/  ISETP.GE.U32.AND P0, PT, R17, UR7, PT ;  /* 0x0000000711007c0c */ /* 0x000fda000bf06070 */
[----:B------:R-:W-:Y:S01]  /*adc0*/  @P0 VIADD R17, R17, -UR7 ;  /* 0x8000000711110c36 */ /* 0x000fe20008000000 */
[----:B------:R-:W-:-:S04]  /*add0*/  @!P1 LOP3.LUT R17, RZ, UR7, RZ, 0x33, !PT ;  /* 0x00000007ff119c12 */ /* 0x000fc8000f8e33ff */
[----:B------:R-:W-:Y:S02]  /*ade0*/  PRMT R4, R17, 0x654, R4 ;  /* 0x0000065411047816 */ /* 0x000fe40000000004 */
[----:B------:R-:W-:-:S07]  /*adf0*/  MOV R5, R5 ;  /* 0x0000000500057202 */ /* 0x000fce0000000f00 */
.L_x_354:
[----:B------:R-:W-:Y:S05]  /*ae00*/  BSYNC.RECONVERGENT B0 ;  /* 0x0000000000007941 */ /* 0x000fea0003800200 */
.L_x_353:
        /* <DEDUP_REMOVED lines=14> */
[----:B-----5:R-:W-:Y:S05]  /*aef0*/  @P1 BRA `(.L_x_356) ;  /* 0x0000000000501947 */ /* 0x020fea0003800000 */
[----:B------:R-:W5:Y:S02]  /*af00*/  QSPC.E.S P1, RZ, [R4] ;  /* 0x0000000004ff73aa */ /* 0x000f640000020500 */
[----:B-----5:R-:W-:Y:S05]  /*af10*/  @!P1 BRA `(.L_x_357) ;  /* 0x00000000001c9947 */ /* 0x020fea0003800000 */
[----:B------:R-:W-:-:S04]  /*af20*/  MOV R16, R4 ;  /* 0x0000000400107202 */ /* 0x000fc80000000f00 */
[----:B------:R-:W-:-:S07]  /*af30*/  MOV R18, R16 ;  /* 0x0000001000127202 */ /* 0x000fce0000000f00 */
.L_x_358:
[----:B------:R-:W1:Y:S02]  /*af40*/  LDS R16, [R18] ;  /* 0x0000000012107984 */ /* 0x000e640000000800 */
[----:B-1234-:R-:W-:-:S05]  /*af50*/  FADD R17, R7, R16 ;  /* 0x0000001007117221 */ /* 0x01efca0000000000 */
[----:B------:R-:W1:Y:S02]  /*af60*/  ATOMS.CAST.SPIN P1, [R18], R16, R17 ;  /* 0x000000101200758d */ /* 0x000e640001820011 */
[----:B-1----:R-:W-:Y:S05]  /*af70*/  @!P1 BRA `(.L_x_358) ;  /* 0xfffffffc00f09947 */ /* 0x002fea000383ffff */
[----:B------:R-:W-:Y:S05]  /*af80*/  BRA `(.L_x_356) ;  /* 0x00000000002c7947 */ /* 0x000fea0003800000 */
.L_x_357:
[----:B------:R-:W5:Y:S02]  /*af90*/  QSPC.E.D P1, RZ, [R4] ;  /* 0x0000000004ff73aa */ /* 0x000f640000020700 */
[----:B-----5:R-:W-:Y:S05]  /*afa0*/  @!P1 BRA `(.L_x_359) ;  /* 0x0000000000189947 */ /* 0x020fea0003800000 */
.L_x_360:
[----:B------:R-:W1:Y:S02]  /*afb0*/  LD.E R16, [R4] ;  /* 0x0000000004107980 */ /* 0x000e640000100900 */
[----:B-1234-:R-:W-:-:S06]  /*afc0*/  FADD R17, R7, R16 ;  /* 0x0000001007117221 */ /* 0x01efcc0000000000 */
[----:B------:R-:W2:Y:S02]  /*afd0*/  ATOM.E.CAST.SPIN PT, R17, [R4], R16, R17 ;  /* 0x000000100411738b */ /* 0x000ea400019e0111 */
[----:B--2---:R-:W-:-:S13]  /*afe0*/  ISETP.EQ.U32.AND P1, PT, R17, 0x1, PT ;  /* 0x000000011100780c */ /* 0x004fda0003f22070 */
[----:B------:R-:W-:Y:S05]  /*aff0*/  @!P1 BRA `(.L_x_360) ;  /* 0xfffffffc00ec9947 */ /* 0x000fea000383ffff */
[----:B------:R-:W-:Y:S05]  /*b000*/  BRA `(.L_x_356) ;  /* 0x00000000000c7947 */ /* 0x000fea0003800000 */
.L_x_359:
[----:B------:R-:W1:Y:S02]  /*b010*/  LD.E R16, desc[UR8][R4.64] ;  /* 0x0000000804107980 */ /* 0x000e64000c101900 */
[----:B-1234-:R-:W-:-:S05]  /*b020*/  FADD R17, R7, R16 ;  /* 0x0000001007117221 */ /* 0x01efca0000000000 */
[----:B------:R1:W-:Y:S02]  /*b030*/  ST.E desc[UR8][R4.64], R17 ;  /* 0x0000001104007985 */ /* 0x0003e4000c101908 */
.L_x_356:
[----:B------:R-:W-:Y:S05]  /*b040*/  BSYNC.RECONVERGENT B0 ;  /* 0x0000000000007941 */ /* 0x000fea0003800200 */
.L_x_355:
        /* <DEDUP_REMOVED lines=12> */
[----:B------:R-:W5:Y:S01]  /*b110*/  I2F.U32.RP R14, UR7 ;  /* 0x00000007000e7d06 */ /* 0x000f620008209000 */
[----:B-1234-:R-:W-:Y:S01]  /*b120*/  HFMA2 R4, -RZ, RZ, 0, 0 ;  /* 0x00000000ff047431 */ /* 0x01efe200000001ff */
[----:B------:R-:W1:Y:S01]  /*b130*/  S2UR UR10, SR_CgaCtaId ;  /* 0x00000000000a79c3 */ /* 0x000e620000008800 */
[----:B------:R-:W2:Y:S01]  /*b140*/  S2R R16, SR_SWINHI ;  /* 0x0000000000107919 */ /* 0x000ea20000002f00 */
[----:B------:R-:W-:-:S04]  /*b150*/  ISETP.NE.U32.AND P2, PT, RZ, UR7, PT ;  /* 0x00000007ff007c0c */ /* 0x000fc8000bf45070 */
[----:B-----5:R-:W3:Y:S02]  /*b160*/  MUFU.RCP R14, R14 ;  /* 0x0000000e000e7308 */ /* 0x020ee40000001000 */
[----:B---3--:R-:W-:Y:S02]  /*b170*/  IADD3 R5, PT, PT, R14, 0xffffffe, RZ ;  /* 0x0ffffffe0e057810 */ /* 0x008fe40007ffe0ff */
[----:B-1----:R-:W-:-:S04]  /*b180*/  MOV R14, UR10 ;  /* 0x0000000a000e7c02 */ /* 0x002fc80008000f00 */
[----:B------:R-:W1:Y:S02]  /*b190*/  F2I.FTZ.U32.TRUNC.NTZ R5, R5 ;  /* 0x0000000500057305 */ /* 0x000e64000021f000 */
[----:B-1----:R-:W-:-:S05]  /*b1a0*/  IADD3 R17, PT, PT, RZ, -R5, RZ ;  /* 0x80000005ff117210 */ /* 0x002fca0007ffe0ff */
[----:B------:R-:W-:-:S04]  /*b1b0*/  IMAD R17, R17, UR7, RZ ;  /* 0x0000000711117c24 */ /* 0x000fc8000f8e02ff */
[----:B------:R-:W-:Y:S01]  /*b1c0*/  IMAD.HI.U32 R17, R5, R17, R4 ;  /* 0x0000001105117227 */ /* 0x000fe200078e0004 */
[----:B------:R-:W-:-:S04]  /*b1d0*/  MOV R5, 0x400 ;  /* 0x0000040000057802 */ /* 0x000fc80000000f00 */
[----:B------:R-:W-:Y:S01]  /*b1e0*/  LEA R5, R14, R5, 0x18 ;  /* 0x000000050e057211 */ /* 0x000fe200078ec0ff */
[----:B------:R-:W-:-:S05]  /*b1f0*/  IMAD.HI.U32 R4, R17, R0, RZ ;  /* 0x0000000011047227 */ /* 0x000fca00078e00ff */
[----:B------:R-:W-:Y:S02]  /*b200*/  IADD3 R17, PT, PT, -R4, RZ, RZ ;  /* 0x000000ff04117210 */ /* 0x000fe40007ffe1ff */
[----:B------:R-:W-:Y:S02]  /*b210*/  MOV R4, R5 ;  /* 0x0000000500047202 */ /* 0x000fe40000000f00 */
[----:B--2---:R-:W-:Y:S01]  /*b220*/  MOV R5, R16 ;  /* 0x0000001000057202 */ /* 0x004fe20000000f00 */
[----:B------:R-:W-:-:S05]  /*b230*/  IMAD R17, R17, UR7, R0 ;  /* 0x0000000711117c24 */ /* 0x000fca000f8e0200 */
[----:B------:R-:W-:-:S13]  /*b240*/  ISETP.GE.U32.AND P1, PT, R17, UR7, PT ;  /* 0x0000000711007c0c */ /* 0x000fda000bf26070 */
[----:B------:R-:W-:-:S05]  /*b250*/  @P1 VIADD R17, R17, -UR7 ;  /* 0x8000000711111c36 */ /* 0x000fca0008000000 */
[----:B------:R-:W-:-:S13]  /*b260*/  ISETP.GE.U32.AND P1, PT, R17, UR7, PT ;  /* 0x0000000711007c0c */ /* 0x000fda000bf26070 */
[----:B------:R-:W-:Y:S02]  /*b270*/  @P1 IADD3 R17, PT, PT, R17, -UR7, RZ ;  /* 0x8000000711111c10 */ /* 0x000fe4000fffe0ff */
[----:B------:R-:W-:-:S04]  /*b280*/  @!P2 LOP3.LUT R17, RZ, UR7, RZ, 0x33, !PT ;  /* 0x00000007ff11ac12 */ /* 0x000fc8000f8e33ff */
[----:B------:R-:W-:Y:S02]  /*b290*/  PRMT R4, R17, 0x654, R4 ;  /* 0x0000065411047816 */ /* 0x000fe40000000004 */
[----:B------:R-:W-:-:S07]  /*b2a0*/  MOV R5, R5 ;  /* 0x0000000500057202 */ /* 0x000fce0000000f00 */
.L_x_362:
[----:B------:R-:W-:Y:S05]  /*b2b0*/  BSYNC.RECONVERGENT B0 ;  /* 0x0000000000007941 */ /* 0x000fea0003800200 */
.L_x_361:
        /* <DEDUP_REMOVED lines=18> */
.L_x_366:
[----:B------:R-:W1:Y:S02]  /*b3e0*/  LDS R16, [R18] ;  /* 0x0000000012107984 */ /* 0x000e640000000800 */
[----:B-1234-:R-:W-:-:S05]  /*b3f0*/  FADD R17, R7, R16 ;  /* 0x0000001007117221 */ /* 0x01efca0000000000 */
[----:B------:R-:W1:Y:S02]  /*b400*/  ATOMS.CAST.SPIN P1, [R18], R16, R17 ;  /* 0x000000101200758d */ /* 0x000e640001820011 */
[----:B-1----:R-:W-:Y:S05]  /*b410*/  @!P1 BRA `(.L_x_366) ;  /* 0xfffffffc00f09947 */ /* 0x002fea000383ffff */
[----:B------:R-:W-:Y:S05]  /*b420*/  BRA `(.L_x_364) ;  /* 0x00000000002c7947 */ /* 0x000fea0003800000 */
.L_x_365:
[----:B------:R-:W5:Y:S02]  /*b430*/  QSPC.E.D P1, RZ, [R4] ;  /* 0x0000000004ff73aa */ /* 0x000f640000020700 */
[----:B-----5:R-:W-:Y:S05]  /*b440*/  @!P1 BRA `(.L_x_367) ;  /* 0x0000000000189947 */ /* 0x020fea0003800000 */
.L_x_368:
[----:B------:R-:W1:Y:S02]  /*b450*/  LD.E R16, [R4] ;  /* 0x0000000004107980 */ /* 0x000e640000100900 */
[----:B-1234-:R-:W-:-:S06]  /*b460*/  FADD R17, R7, R16 ;  /* 0x0000001007117221 */ /* 0x01efcc0000000000 */
[----:B------:R-:W2:Y:S02]  /*b470*/  ATOM.E.CAST.SPIN PT, R17, [R4], R16, R17 ;  /* 0x000000100411738b */ /* 0x000ea400019e0111 */
[----:B--2---:R-:W-:-:S13]  /*b480*/  ISETP.EQ.U32.AND P1, PT, R17, 0x1, PT ;  /* 0x000000011100780c */ /* 0x004fda0003f22070 */
[----:B------:R-:W-:Y:S05]  /*b490*/  @!P1 BRA `(.L_x_368) ;  /* 0xfffffffc00ec9947 */ /* 0x000fea000383ffff */
[----:B------:R-:W-:Y:S05]  /*b4a0*/  BRA `(.L_x_364) ;  /* 0x00000000000c7947 */ /* 0x000fea0003800000 */
.L_x_367:
[----:B------:R-:W1:Y:S02]  /*b4b0*/  LD.E R16, desc[UR8][R4.64] ;  /* 0x0000000804107980 */ /* 0x000e64000c101900 */
[----:B-1234-:R-:W-:-:S05]  /*b4c0*/  FADD R17, R7, R16 ;  /* 0x0000001007117221 */ /* 0x01efca0000000000 */
[----:B------:R1:W-:Y:S02]  /*b4d0*/  ST.E desc[UR8][R4.64], R17 ;  /* 0x0000001104007985 */ /* 0x0003e4000c101908 */
.L_x_364:
[----:B------:R-:W-:Y:S05]  /*b4e0*/  BSYNC.RECONVERGENT B0 ;  /* 0x0000000000007941 */ /* 0x000fea0003800200 */
.L_x_363:
        /* <DEDUP_REMOVED lines=13> */
[----:B-1234-:R-:W-:Y:S01]  /*b5c0*/  IMAD.MOV.U32 R4, RZ, RZ, RZ ;  /* 0x000000ffff047224 */ /* 0x01efe200078e00ff */
[----:B------:R-:W1:Y:S01]  /*b5d0*/  S2UR UR10, SR_CgaCtaId ;  /* 0x00000000000a79c3 */ /* 0x000e620000008800 */
[----:B------:R-:W-:-:S05]  /*b5e0*/  ISETP.NE.U32.AND P2, PT, RZ, UR7, PT ;  /* 0x00000007ff007c0c */ /* 0x000fca000bf45070 */
[----:B-----5:R-:W2:Y:S02]  /*b5f0*/  MUFU.RCP R14, R14 ;  /* 0x0000000e000e7308 */ /* 0x020ea40000001000 */
[----:B--2---:R-:W-:Y:S02]  /*b600*/  IADD3 R16, PT, PT, R14, 0xffffffe, RZ ;  /* 0x0ffffffe0e107810 */ /* 0x004fe40007ffe0ff */
[----:B-1----:R-:W-:-:S04]  /*b610*/  MOV R14, UR10 ;  /* 0x0000000a000e7c02 */ /* 0x002fc80008000f00 */
        /* <DEDUP_REMOVED lines=16> */
[----:B------:R-:W-:Y:S02]  /*b720*/  @P1 IADD3 R17, PT, PT, R17, -UR7, RZ ;  /* 0x8000000711111c10 */ /* 0x000fe4000fffe0ff */
[----:B------:R-:W-:-:S04]  /*b730*/  @!P2 LOP3.LUT R17, RZ, UR7, RZ, 0x33, !PT ;  /* 0x00000007ff11ac12 */ /* 0x000fc8000f8e33ff */
[----:B------:R-:W-:Y:S02]  /*b740*/  PRMT R4, R17, 0x654, R4 ;  /* 0x0000065411047816 */ /* 0x000fe40000000004 */
[----:B------:R-:W-:-:S07]  /*b750*/  MOV R5, R5 ;  /* 0x0000000500057202 */ /* 0x000fce0000000f00 */
.L_x_370:
[----:B------:R-:W-:Y:S05]  /*b760*/  BSYNC.RECONVERGENT B0 ;  /* 0x0000000000007941 */ /* 0x000fea0003800200 */
.L_x_369:
        /* <DEDUP_REMOVED lines=16> */
[----:B------:R-:W-:-:S05]  /*b870*/  IMAD.MOV.U32 R16, RZ, RZ, R4 ;  /* 0x000000ffff107224 */ /* 0x000fca00078e0004 */
[----:B------:R-:W-:-:S07]  /*b880*/  MOV R18, R16 ;  /* 0x0000001000127202 */ /* 0x000fce0000000f00 */
.L_x_374:
[----:B------:R-:W1:Y:S02]  /*b890*/  LDS R16, [R18] ;  /* 0x0000000012107984 */ /* 0x000e640000000800 */
[----:B-1234-:R-:W-:-:S05]  /*b8a0*/  FADD R17, R7, R16 ;  /* 0x0000001007117221 */ /* 0x01efca0000000000 */
[----:B------:R-:W1:Y:S02]  /*b8b0*/  ATOMS.CAST.SPIN P1, [R18], R16, R17 ;  /* 0x000000101200758d */ /* 0x000e640001820011 */
[----:B-1----:R-:W-:Y:S05]  /*b8c0*/  @!P1 BRA `(.L_x_374) ;  /* 0xfffffffc00f09947 */ /* 0x002fea000383ffff */
[----:B------:R-:W-:Y:S05]  /*b8d0*/  BRA `(.L_x_372) ;  /* 0x00000000002c7947 */ /* 0x000fea0003800000 */
.L_x_373:
[----:B------:R-:W5:Y:S02]  /*b8e0*/  QSPC.E.D P1, RZ, [R4] ;  /* 0x0000000004ff73aa */ /* 0x000f640000020700 */
[----:B-----5:R-:W-:Y:S05]  /*b8f0*/  @!P1 BRA `(.L_x_375) ;  /* 0x0000000000189947 */ /* 0x020fea0003800000 */
.L_x_376:
[----:B------:R-:W1:Y:S02]  /*b900*/  LD.E R16, [R4] ;  /* 0x0000000004107980 */ /* 0x000e640000100900 */
[----:B-1234-:R-:W-:-:S06]  /*b910*/  FADD R17, R7, R16 ;  /* 0x0000001007117221 */ /* 0x01efcc0000000000 */
[----:B------:R-:W2:Y:S02]  /*b920*/  ATOM.E.CAST.SPIN PT, R17, [R4], R16, R17 ;  /* 0x000000100411738b */ /* 0x000ea400019e0111 */
[----:B--2---:R-:W-:-:S13]  /*b930*/  ISETP.EQ.U32.AND P1, PT, R17, 0x1, PT ;  /* 0x000000011100780c */ /* 0x004fda0003f22070 */
[----:B------:R-:W-:Y:S05]  /*b940*/  @!P1 BRA `(.L_x_376) ;  /* 0xfffffffc00ec9947 */ /* 0x000fea000383ffff */
[----:B------:R-:W-:Y:S05]  /*b950*/  BRA `(.L_x_372) ;  /* 0x00000000000c7947 */ /* 0x000fea0003800000 */
.L_x_375:
[----:B------:R-:W1:Y:S02]  /*b960*/  LD.E R16, desc[UR8][R4.64] ;  /* 0x0000000804107980 */ /* 0x000e64000c101900 */
[----:B-1234-:R-:W-:-:S05]  /*b970*/  FADD R17, R7, R16 ;  /* 0x0000001007117221 */ /* 0x01efca0000000000 */
[----:B------:R1:W-:Y:S02]  /*b980*/  ST.E desc[UR8][R4.64], R17 ;  /* 0x0000001104007985 */ /* 0x0003e4000c101908 */
.L_x_372:
[----:B------:R-:W-:Y:S05]  /*b990*/  BSYNC.RECONVERGENT B0 ;  /* 0x0000000000007941 */ /* 0x000fea0003800200 */
.L_x_371:
        /* <DEDUP_REMOVED lines=33> */
[----:B------:R-:W-:-:S05]  /*bbb0*/  @P1 VIADD R17, R17, -UR7 ;  /* 0x8000000711111c36 */ /* 0x000fca0008000000 */
[----:B------:R-:W-:-:S13]  /*bbc0*/  ISETP.GE.U32.AND P1, PT, R17, UR7, PT ;  /* 0x0000000711007c0c */ /* 0x000fda000bf26070 */
[----:B------:R-:W-:Y:S02]  /*bbd0*/  @P1 IADD3 R17, PT, PT, R17, -UR7, RZ ;  /* 0x8000000711111c10 */ /* 0x000fe4000fffe0ff */
[----:B------:R-:W-:-:S04]  /*bbe0*/  @!P2 LOP3.LUT R17, RZ, UR7, RZ, 0x33, !PT ;  /* 0x00000007ff11ac12 */ /* 0x000fc8000f8e33ff */
[----:B------:R-:W-:Y:S02]  /*bbf0*/  PRMT R4, R17, 0x654, R4 ;  /* 0x0000065411047816 */ /* 0x000fe40000000004 */
[----:B------:R-:W-:-:S07]  /*bc00*/  MOV R5, R5 ;  /* 0x0000000500057202 */ /* 0x000fce0000000f00 */
.L_x_378:
[----:B------:R-:W-:Y:S05]  /*bc10*/  BSYNC.RECONVERGENT B0 ;  /* 0x0000000000007941 */ /* 0x000fea0003800200 */
.L_x_377:
        /* <DEDUP_REMOVED lines=16> */
[----:B------:R-:W-:Y:S01]  /*bd20*/  MOV R16, R4 ;  /* 0x0000000400107202 */ /* 0x000fe20000000f00 */
[----:B------:R-:W-:Y:S03]  /*bd30*/  BSSY.RECONVERGENT B1, `(.L_x_382) ;  /* 0x0000006000017945 */ /* 0x000fe60003800200 */
[----:B------:R-:W-:-:S07]  /*bd40*/  MOV R18, R16 ;  /* 0x0000001000127202 */ /* 0x000fce0000000f00 */
.L_x_383:
[----:B------:R-:W1:Y:S02]  /*bd50*/  LDS R16, [R18] ;  /* 0x0000000012107984 */ /* 0x000e640000000800 */
[----:B-1234-:R-:W-:-:S05]  /*bd60*/  FADD R17, R7, R16 ;  /* 0x0000001007117221 */ /* 0x01efca0000000000 */
[----:B------:R-:W1:Y:S02]  /*bd70*/  ATOMS.CAST.SPIN P1, [R18], R16, R17 ;  /* 0x000000101200758d */ /* 0x000e640001820011 */
[----:B-1----:R-:W-:Y:S05]  /*bd80*/  @!P1 BRA `(.L_x_383) ;  /* 0xfffffffc00f09947 */ /* 0x002fea000383ffff */
[----:B------:R-:W-:Y:S05]  /*bd90*/  BSYNC.RECONVERGENT B1 ;  /* 0x0000000000017941 */ /* 0x000fea0003800200 */
.L_x_382:
[----:B------:R-:W-:Y:S05]  /*bda0*/  BRA `(.L_x_380) ;  /* 0x0000000000347947 */ /* 0x000fea0003800000 */
.L_x_381:
[----:B------:R-:W5:Y:S02]  /*bdb0*/  QSPC.E.D P1, RZ, [R4] ;  /* 0x0000000004ff73aa */ /* 0x000f640000020700 */
[----:B-----5:R-:W-:Y:S05]  /*bdc0*/  @!P1 BRA `(.L_x_384) ;  /* 0x0000000000209947 */ /* 0x020fea0003800000 */
[----:B------:R-:W-:Y:S01]  /*bdd0*/  BSSY.RECONVERGENT B1, `(.L_x_385) ;  /* 0x0000006000017945 */ /* 0x000fe20003800200 */
.L_x_386:
[----:B------:R-:W1:Y:S02]  /*bde0*/  LD.E R16, [R4] ;  /* 0x0000000004107980 */ /* 0x000e640000100900 */
[----:B-1234-:R-:W-:-:S06]  /*bdf0*/  FADD R17, R7, R16 ;  /* 0x0000001007117221 */ /* 0x01efcc0000000000 */
[----:B------:R-:W2:Y:S02]  /*be00*/  ATOM.E.CAST.SPIN PT, R17, [R4], R16, R17 ;  /* 0x000000100411738b */ /* 0x000ea400019e0111 */
[----:B--2---:R-:W-:-:S13]  /*be10*/  ISETP.EQ.U32.AND P1, PT, R17, 0x1, PT ;  /* 0x000000011100780c */ /* 0x004fda0003f22070 */
[----:B------:R-:W-:Y:S05]  /*be20*/  @!P1 BRA `(.L_x_386) ;  /* 0xfffffffc00ec9947 */ /* 0x000fea000383ffff */
[----:B------:R-:W-:Y:S05]  /*be30*/  BSYNC.RECONVERGENT B1 ;  /* 0x0000000000017941 */ /* 0x000fea0003800200 */
.L_x_385:
[----:B------:R-:W-:Y:S05]  /*be40*/  BRA `(.L_x_380) ;  /* 0x00000000000c7947 */ /* 0x000fea0003800000 */
.L_x_384:
[----:B------:R-:W1:Y:S02]  /*be50*/  LD.E R16, desc[UR8][R4.64] ;  /* 0x0000000804107980 */ /* 0x000e64000c101900 */
[----:B-1234-:R-:W-:-:S05]  /*be60*/  FADD R17, R7, R16 ;  /* 0x0000001007117221 */ /* 0x01efca0000000000 */
[----:B------:R1:W-:Y:S02]  /*be70*/  ST.E desc[UR8][R4.64], R17 ;  /* 0x0000001104007985 */ /* 0x0003e4000c101908 */
.L_x_380:
[----:B------:R-:W-:Y:S05]  /*be80*/  BSYNC.RECONVERGENT B0 ;  /* 0x0000000000007941 */ /* 0x000fea0003800200 */
.L_x_379:
        /* <DEDUP_REMOVED lines=13> */
.L_x_352:
[----:B------:R-:W-:-:S12]  /*bf60*/  UIADD3 UR4, UPT, UPT, UR5, -0x1, URZ ;  /* 0xffffffff05047890 */ /* 0x000fd8000fffe0ff */
.L_x_317:
[----:B------:R-:W-:-:S09]  /*bf70*/  UISETP.NE.AND UP0, UPT, UR6, URZ, UPT ;  /* 0x000000ff0600728c */ /* 0x000fd2000bf05270 */
[----:B------:R-:W-:Y:S05]  /*bf80*/  BRA.U !UP0, `(.L_x_316) ;  /* 0x0000000908907547 */ /* 0x000fea000b800000 */
[----:B------:R-:W-:Y:S01]  /*bf90*/  BSSY.RECONVERGENT B0, `(.L_x_388) ;  /* 0x000001c000007945 */ /* 0x000fe20003800200 */
[----:B------:R-:W-:-:S03]  /*bfa0*/  IADD3 R19, PT, PT, R14, UR4, RZ ;  /* 0x000000040e137c10 */ /* 0x000fc6000fffe0ff */
[----:B------:R-:W-:Y:S05]  /*bfb0*/  @P0 BRA `(.L_x_389) ;  /* 0x0000000000640947 */ /* 0x000fea0003800000 */
[----:B------:R-:W5:Y:S01]  /*bfc0*/  I2F.U32.RP R14, UR7 ;  /* 0x00000007000e7d06 */ /* 0x000f620008209000 */
[----:B------:R-:W-:-:S07]  /*bfd0*/  ISETP.NE.U32.AND P2, PT, RZ, UR7, PT ;  /* 0x00000007ff007c0c */ /* 0x000fce000bf45070 */
[----:B-----5:R-:W1:Y:S02]  /*bfe0*/  MUFU.RCP R14, R14 ;  /* 0x0000000e000e7308 */ /* 0x020e640000001000 */
[----:B-1234-:R-:W-:Y:S02]  /*bff0*/  VIADD R4, R14, 0xffffffe ;  /* 0x0ffffffe0e047836 */ /* 0x01efe40000000000 */
[----:B------:R-:W1:Y:S04]  /*c000*/  S2R R14, SR_SWINHI ;  /* 0x00000000000e7919 */ /* 0x000e680000002f00 */
[----:B------:R2:W3:Y:S02]  /*c010*/  F2I.FTZ.U32.TRUNC.NTZ R5, R4 ;  /* 0x0000000400057305 */ /* 0x0004e4000021f000 */
[----:B--2---:R-:W-:Y:S01]  /*c020*/  HFMA2 R4, -RZ, RZ, 0, 0 ;  /* 0x00000000ff047431 */ /* 0x004fe200000001ff */
[----:B---3--:R-:W-:-:S05]  /*c030*/  IADD3 R17, PT, PT, RZ, -R5, RZ ;  /* 0x80000005ff117210 */ /* 0x008fca0007ffe0ff */
[----:B------:R-:W-:-:S04]  /*c040*/  IMAD R17, R17, UR7, RZ ;  /* 0x0000000711117c24 */ /* 0x000fc8000f8e02ff */
[----:B------:R-:W-:Y:S02]  /*c050*/  IMAD.HI.U32 R0, R5, R17, R4 ;  /* 0x0000001105007227 */ /* 0x000fe400078e0004 */
[----:B------:R-:W2:Y:S04]  /*c060*/  S2R R5, SR_CgaCtaId ;  /* 0x0000000000057919 */ /* 0x000ea80000008800 */
[----:B------:R-:W-:-:S05]  /*c070*/  IMAD.HI.U32 R0, R0, R19, RZ ;  /* 0x0000001300007227 */ /* 0x000fca00078e00ff */
[----:B------:R-:W-:-:S05]  /*c080*/  IADD3 R0, PT, PT, -R0, RZ, RZ ;  /* 0x000000ff00007210 */ /* 0x000fca0007ffe1ff */
[----:B------:R-:W-:Y:S01]  /*c090*/  IMAD R17, R0, UR7, R19 ;  /* 0x0000000700117c24 */ /* 0x000fe2000f8e0213 */
[----:B------:R-:W-:-:S04]  /*c0a0*/  MOV R0, 0x400 ;  /* 0x0000040000007802 */ /* 0x000fc80000000f00 */
[----:B------:R-:W-:-:S13]  /*c0b0*/  ISETP.GE.U32.AND P1, PT, R17, UR7, PT ;  /* 0x0000000711007c0c */ /* 0x000fda000bf26070 */
[----:B------:R-:W-:Y:S02]  /*c0c0*/  @P1 IADD3 R17, PT, PT, R17, -UR7, RZ ;  /* 0x8000000711111c10 */ /* 0x000fe4000fffe0ff */
[----:B--2---:R-:W-:Y:S02]  /*c0d0*/  LEA R5, R5, R0, 0x18 ;  /* 0x0000000005057211 */ /* 0x004fe400078ec0ff */
[----:B------:R-:W-:Y:S02]  /*c0e0*/  ISETP.GE.U32.AND P1, PT, R17, UR7, PT ;  /* 0x0000000711007c0c */ /* 0x000fe4000bf26070 */
[----:B------:R-:W-:Y:S02]  /*c0f0*/  MOV R4, R5 ;  /* 0x0000000500047202 */ /* 0x000fe40000000f00 */
[----:B-1----:R-:W-:-:S09]  /*c100*/  MOV R5, R14 ;  /* 0x0000000e00057202 */ /* 0x002fd20000000f00 */
[----:B------:R-:W-:Y:S02]  /*c110*/  @P1 IADD3 R17, PT, PT, R17, -UR7, RZ ;  /* 0x8000000711111c10 */ /* 0x000fe4000fffe0ff */
[----:B------:R-:W-:-:S04]  /*c120*/  @!P2 LOP3.LUT R17, RZ, UR7, RZ, 0x33, !PT ;  /* 0x00000007ff11ac12 */ /* 0x000fc8000f8e33ff */
[----:B------:R-:W-:Y:S02]  /*c130*/  PRMT R4, R17, 0x654, R4 ;  /* 0x0000065411047816 */ /* 0x000fe40000000004 */
[----:B------:R-:W-:-:S07]  /*c140*/  MOV R5, R5 ;  /* 0x0000000500057202 */ /* 0x000fce0000000f00 */
.L_x_389:
[----:B------:R-:W-:Y:S05]  /*c150*/  BSYNC.RECONVERGENT B0 ;  /* 0x0000000000007941 */ /* 0x000fea0003800200 */
.L_x_388:
        /* <DEDUP_REMOVED lines=16> */
[----:B------:R-:W-:Y:S01]  /*c260*/  IMAD.MOV.U32 R16, RZ, RZ, R4 ;  /* 0x000000ffff107224 */ /* 0x000fe200078e0004 */
[----:B------:R-:W-:Y:S04]  /*c270*/  BSSY.RECONVERGENT B1, `(.L_x_393) ;  /* 0x0000006000017945 */ /* 0x000fe80003800200 */
[----:B------:R-:W-:-:S07]  /*c280*/  MOV R0, R16 ;  /* 0x0000001000007202 */ /* 0x000fce0000000f00 */
.L_x_394:
[----:B------:R-:W1:Y:S02]  /*c290*/  LDS R16, [R0] ;  /* 0x0000000000107984 */ /* 0x000e640000000800 */
[----:B-1234-:R-:W-:-:S05]  /*c2a0*/  FADD R17, R7, R16 ;  /* 0x0000001007117221 */ /* 0x01efca0000000000 */
[----:B------:R-:W1:Y:S02]  /*c2b0*/  ATOMS.CAST.SPIN P1, [R0], R16, R17 ;  /* 0x000000100000758d */ /* 0x000e640001820011 */
[----:B-1----:R-:W-:Y:S05]  /*c2c0*/  @!P1 BRA `(.L_x_394) ;  /* 0xfffffffc00f09947 */ /* 0x002fea000383ffff */
[----:B------:R-:W-:Y:S05]  /*c2d0*/  BSYNC.RECONVERGENT B1 ;  /* 0x0000000000017941 */ /* 0x000fea0003800200 */
.L_x_393:
[----:B------:R-:W-:Y:S05]  /*c2e0*/  BRA `(.L_x_391) ;  /* 0x0000000000347947 */ /* 0x000fea0003800000 */
.L_x_392:
[----:B------:R-:W5:Y:S02]  /*c2f0*/  QSPC.E.D P1, RZ, [R4] ;  /* 0x0000000004ff73aa */ /* 0x000f640000020700 */
[----:B-----5:R-:W-:Y:S05]  /*c300*/  @!P1 BRA `(.L_x_395) ;  /* 0x0000000000209947 */ /* 0x020fea0003800000 */
[----:B------:R-:W-:Y:S01]  /*c310*/  BSSY.RECONVERGENT B1, `(.L_x_396) ;  /* 0x0000006000017945 */ /* 0x000fe20003800200 */
.L_x_397:
[----:B------:R-:W1:Y:S02]  /*c320*/  LD.E R16, [R4] ;  /* 0x0000000004107980 */ /* 0x000e640000100900 */
[----:B-1234-:R-:W-:-:S06]  /*c330*/  FADD R17, R7, R16 ;  /* 0x0000001007117221 */ /* 0x01efcc0000000000 */
[----:B------:R-:W2:Y:S02]  /*c340*/  ATOM.E.CAST.SPIN PT, R17, [R4], R16, R17 ;  /* 0x000000100411738b */ /* 0x000ea400019e0111 */
[----:B--2---:R-:W-:-:S13]  /*c350*/  ISETP.EQ.U32.AND P1, PT, R17, 0x1, PT ;  /* 0x000000011100780c */ /* 0x004fda0003f22070 */
[----:B------:R-:W-:Y:S05]  /*c360*/  @!P1 BRA `(.L_x_397) ;  /* 0xfffffffc00ec9947 */ /* 0x000fea000383ffff */
[----:B------:R-:W-:Y:S05]  /*c370*/  BSYNC.RECONVERGENT B1 ;  /* 0x0000000000017941 */ /* 0x000fea0003800200 */
.L_x_396:
[----:B------:R-:W-:Y:S05]  /*c380*/  BRA `(.L_x_391) ;  /* 0x00000000000c7947 */ /* 0x000fea0003800000 */
.L_x_395:
[----:B------:R-:W1:Y:S02]  /*c390*/  LD.E R0, desc[UR8][R4.64] ;  /* 0x0000000804007980 */ /* 0x000e64000c101900 */
[----:B-1234-:R-:W-:-:S05]  /*c3a0*/  FADD R17, R7, R0 ;  /* 0x0000000007117221 */ /* 0x01efca0000000000 */
[----:B------:R1:W-:Y:S02]  /*c3b0*/  ST.E desc[UR8][R4.64], R17 ;  /* 0x0000001104007985 */ /* 0x0003e4000c101908 */
.L_x_391:
[----:B------:R-:W-:Y:S05]  /*c3c0*/  BSYNC.RECONVERGENT B0 ;  /* 0x0000000000007941 */ /* 0x000fea0003800200 */
.L_x_390:
        /* <DEDUP_REMOVED lines=9> */
[----:B------:R-:W-:-:S05]  /*c460*/  UISETP.NE.AND UP0, UPT, UR4, URZ, UPT ;  /* 0x000000ff0400728c */ /* 0x000fca000bf05270 */
[----:B------:R-:W-:Y:S01]  /*c470*/  UCGABAR_WAIT ;  /* 0x0000000000007dc7 */ /* 0x000fe20008000000 */
[----:B------:R-:W-:Y:S03]  /*c480*/  CCTL.IVALL ;  /* 0x00000000ff00798f */ /* 0x000fe60002000000 */
[----:B------:R-:W-:Y:S05]  /*c490*/  BRA.U !UP0, `(.L_x_316) ;  /* 0x00000005084c7547 */ /* 0x000fea000b800000 */
[----:B------:R-:W-:-:S07]  /*c4a0*/  IADD3 R14, PT, PT, R19, 0x1, RZ ;  /* 0x00000001130e7810 */ /* 0x000fce0007ffe0ff */
.L_x_408:
[----:B------:R-:W-:Y:S01]  /*c4b0*/  UIADD3 UR4, UPT, UPT, UR4, 0x1, URZ ;  /* 0x0000000104047890 */ /* 0x000fe2000fffe0ff */
[----:B------:R-:W-:Y:S03]  /*c4c0*/  BSSY.RECONVERGENT B0, `(.L_x_398) ;  /* 0x000001c000007945 */ /* 0x000fe60003800200 */
[----:B------:R-:W-:Y:S01]  /*c4d0*/  UISETP.NE.AND UP0, UPT, UR4, URZ, UPT ;  /* 0x000000ff0400728c */ /* 0x000fe2000bf05270 */
[----:B------:R-:W-:Y:S10]  /*c4e0*/  @P0 BRA `(.L_x_399) ;  /* 0x0000000000640947 */ /* 0x000ff40003800000 */
[----:B------:R-:W5:Y:S01]  /*c4f0*/  I2F.U32.RP R16, UR7 ;  /* 0x0000000700107d06 */ /* 0x000f620008209000 */
[----:B------:R-:W-:-:S07]  /*c500*/  ISETP.NE.U32.AND P1, PT, RZ, UR7, PT ;  /* 0x00000007ff007c0c */ /* 0x000fce000bf25070 */
[----:B-----5:R-:W1:Y:S02]  /*c510*/  MUFU.RCP R16, R16 ;  /* 0x0000001000107308 */ /* 0x020e640000001000 */
[----:B-1234-:R-:W-:Y:S02]  /*c520*/  IADD3 R4, PT, PT, R16, 0xffffffe, RZ ;  /* 0x0ffffffe10047810 */ /* 0x01efe40007ffe0ff */
[----:B------:R-:W1:Y:S04]  /*c530*/  S2R R16, SR_SWINHI ;  /* 0x0000000000107919 */ /* 0x000e680000002f00 */
[----:B------:R2:W3:Y:S02]  /*c540*/  F2I.FTZ.U32.TRUNC.NTZ R5, R4 ;  /* 0x0000000400057305 */ /* 0x0004e4000021f000 */
[----:B--2---:R-:W-:-:S02]  /*c550*/  MOV R4, RZ ;  /* 0x000000ff00047202 */ /* 0x004fc40000000f00 */
[----:B---3--:R-:W-:-:S05]  /*c560*/  IADD3 R17, PT, PT, RZ, -R5, RZ ;  /* 0x80000005ff117210 */ /* 0x008fca0007ffe0ff */
[----:B------:R-:W-:-:S04]  /*c570*/  IMAD R17, R17, UR7, RZ ;  /* 0x0000000711117c24 */ /* 0x000fc8000f8e02ff */
[----:B------:R-:W-:Y:S02]  /*c580*/  IMAD.HI.U32 R17, R5, R17, R4 ;  /* 0x0000001105117227 */ /* 0x000fe400078e0004 */
[----:B------:R-:W2:Y:S04]  /*c590*/  S2R R5, SR_CgaCtaId ;  /* 0x0000000000057919 */ /* 0x000ea80000008800 */
[----:B------:R-:W-:-:S05]  /*c5a0*/  IMAD.HI.U32 R0, R17, R14, RZ ;  /* 0x0000000e11007227 */ /* 0x000fca00078e00ff */
[----:B------:R-:W-:Y:S02]  /*c5b0*/  IADD3 R17, PT, PT, -R0, RZ, RZ ;  /* 0x000000ff00117210 */ /* 0x000fe40007ffe1ff */
[----:B------:R-:W-:-:S03]  /*c5c0*/  MOV R0, 0x400 ;  /* 0x0000040000007802 */ /* 0x000fc60000000f00 */
[----:B------:R-:W-:-:S05]  /*c5d0*/  IMAD R17, R17, UR7, R14 ;  /* 0x0000000711117c24 */ /* 0x000fca000f8e020e */
[----:B------:R-:W-:-:S13]  /*c5e0*/  ISETP.GE.U32.AND P0, PT, R17, UR7, PT ;  /* 0x0000000711007c0c */ /* 0x000fda000bf06070 */
[----:B------:R-:W-:Y:S01]  /*c5f0*/  @P0 VIADD R17, R17, -UR7 ;  /* 0x8000000711110c36 */ /* 0x000fe20008000000 */
[----:B--2---:R-:W-:-:S04]  /*c600*/  LEA R5, R5, R0, 0x18 ;  /* 0x0000000005057211 */ /* 0x004fc800078ec0ff */
[----:B------:R-:W-:Y:S02]  /*c610*/  ISETP.GE.U32.AND P0, PT, R17, UR7, PT ;  /* 0x0000000711007c0c */ /* 0x000fe4000bf06070 */
[----:B------:R-:W-:Y:S02]  /*c620*/  MOV R4, R5 ;  /* 0x0000000500047202 */ /* 0x000fe40000000f00 */
[----:B-1----:R-:W-:-:S09]  /*c630*/  MOV R5, R16 ;  /* 0x0000001000057202 */ /* 0x002fd20000000f00 */
[----:B------:R-:W-:Y:S02]  /*c640*/  @P0 IADD3 R17, PT, PT, R17, -UR7, RZ ;  /* 0x8000000711110c10 */ /* 0x000fe4000fffe0ff */
[----:B------:R-:W-:-:S04]  /*c650*/  @!P1 LOP3.LUT R17, RZ, UR7, RZ, 0x33, !PT ;  /* 0x00000007ff119c12 */ /* 0x000fc8000f8e33ff */
[----:B------:R-:W-:Y:S02]  /*c660*/  PRMT R4, R17, 0x654, R4 ;  /* 0x0000065411047816 */ /* 0x000fe40000000004 */
[----:B------:R-:W-:-:S07]  /*c670*/  MOV R5, R5 ;  /* 0x0000000500057202 */ /* 0x000fce0000000f00 */
.L_x_399:
[----:B------:R-:W-:Y:S05]  /*c680*/  BSYNC.RECONVERGENT B0 ;  /* 0x0000000000007941 */ /* 0x000fea0003800200 */
.L_x_398:
        /* <DEDUP_REMOVED lines=20> */
.L_x_404:
[----:B------:R-:W1:Y:S02]  /*c7d0*/  LDS R16, [R0] ;  /* 0x0000000000107984 */ /* 0x000e640000000800 */
[----:B-1234-:R-:W-:-:S05]  /*c7e0*/  FADD R17, R7, R16 ;  /* 0x0000001007117221 */ /* 0x01efca0000000000 */
[----:B------:R-:W1:Y:S02]  /*c7f0*/  ATOMS.CAST.SPIN P1, [R0], R16, R17 ;  /* 0x000000100000758d */ /* 0x000e640001820011 */
[----:B-1----:R-:W-:Y:S05]  /*c800*/  @!P1 BRA `(.L_x_404) ;  /* 0xfffffffc00f09947 */ /* 0x002fea000383ffff */
[----:B------:R-:W-:Y:S05]  /*c810*/  BSYNC.RECONVERGENT B1 ;  /* 0x0000000000017941 */ /* 0x000fea0003800200 */
.L_x_403:
[----:B------:R-:W-:Y:S05]  /*c820*/  BRA `(.L_x_401) ;  /* 0x0000000000347947 */ /* 0x000fea0003800000 */
.L_x_402:
[----:B------:R-:W5:Y:S02]  /*c830*/  QSPC.E.D P1, RZ, [R4] ;  /* 0x0000000004ff73aa */ /* 0x000f640000020700 */
[----:B-----5:R-:W-:Y:S05]  /*c840*/  @!P1 BRA `(.L_x_405) ;  /* 0x0000000000209947 */ /* 0x020fea0003800000 */
[----:B------:R-:W-:Y:S01]  /*c850*/  BSSY.RECONVERGENT B1, `(.L_x_406) ;  /* 0x0000006000017945 */ /* 0x000fe20003800200 */
.L_x_407:
[----:B------:R-:W1:Y:S02]  /*c860*/  LD.E R16, [R4] ;  /* 0x0000000004107980 */ /* 0x000e640000100900 */
[----:B-1234-:R-:W-:-:S06]  /*c870*/  FADD R17, R7, R16 ;  /* 0x0000001007117221 */ /* 0x01efcc0000000000 */
[----:B------:R-:W2:Y:S02]  /*c880*/  ATOM.E.CAST.SPIN PT, R17, [R4], R16, R17 ;  /* 0x000000100411738b */ /* 0x000ea400019e0111 */
[----:B--2---:R-:W-:-:S13]  /*c890*/  ISETP.EQ.U32.AND P1, PT, R17, 0x1, PT ;  /* 0x000000011100780c */ /* 0x004fda0003f22070 */
[----:B------:R-:W-:Y:S05]  /*c8a0*/  @!P1 BRA `(.L_x_407) ;  /* 0xfffffffc00ec9947 */ /* 0x000fea000383ffff */
[----:B------:R-:W-:Y:S05]  /*c8b0*/  BSYNC.RECONVERGENT B1 ;  /* 0x0000000000017941 */ /* 0x000fea0003800200 */
.L_x_406:
[----:B------:R-:W-:Y:S05]  /*c8c0*/  BRA `(.L_x_401) ;  /* 0x00000000000c7947 */ /* 0x000fea0003800000 */
.L_x_405:
[----:B------:R-:W1:Y:S02]  /*c8d0*/  LD.E R0, desc[UR8][R4.64] ;  /* 0x0000000804007980 */ /* 0x000e64000c101900 */
[----:B-1234-:R-:W-:-:S05]  /*c8e0*/  FADD R17, R7, R0 ;  /* 0x0000000007117221 */ /* 0x01efca0000000000 */
[----:B------:R1:W-:Y:S02]  /*c8f0*/  ST.E desc[UR8][R4.64], R17 ;  /* 0x0000001104007985 */ /* 0x0003e4000c101908 */
.L_x_401:
[----:B------:R-:W-:Y:S05]  /*c900*/  BSYNC.RECONVERGENT B0 ;  /* 0x0000000000007941 */ /* 0x000fea0003800200 */
.L_x_400:
        /* <DEDUP_REMOVED lines=8> */
[----:B------:R-:W-:-:S05]  /*c990*/  IADD3 R14, PT, PT, R14, 0x1, RZ ;  /* 0x000000010e0e7810 */ /* 0x000fca0007ffe0ff */
[----:B------:R-:W-:Y:S01]  /*c9a0*/  UCGABAR_WAIT ;  /* 0x0000000000007dc7 */ /* 0x000fe20008000000 */
[----:B------:R-:W-:Y:S01]  /*c9b0*/  CCTL.IVALL ;  /* 0x00000000ff00798f */ /* 0x000fe20002000000 */
[----:B------:R-:W-:Y:S05]  /*c9c0*/  BRA.U UP0, `(.L_x_408) ;  /* 0xfffffff900b87547 */ /* 0x000fea000b83ffff */
.L_x_316:
[----:B------:R-:W-:Y:S01]  /*c9d0*/  ISETP.GT.U32.AND P0, PT, R54, 0xf, PT ;  /* 0x0000000f3600780c */ /* 0x000fe20003f04070 */
[----:B------:R-:W-:-:S12]  /*c9e0*/  BSSY.RECONVERGENT B0, `(.L_x_409) ;  /* 0x000001f000007945 */ /* 0x000fd80003800200 */
[----:B------:R-:W-:Y:S05]  /*c9f0*/  @P0 BRA `(.L_x_410) ;  /* 0x0000000000740947 */ /* 0x000fea0003800000 */
[----:B------:R-:W5:Y:S01]  /*ca00*/  S2UR UR5, SR_CgaCtaId ;  /* 0x00000000000579c3 */ /* 0x000f620000008800 */
[----:B------:R-:W-:Y:S02]  /*ca10*/  UMOV UR4, 0x400 ;  /* 0x0000040000047882 */ /* 0x000fe40000000000 */
[----:B-----5:R-:W-:-:S09]  /*ca20*/  ULEA UR4, UR5, UR4, 0x18 ;  /* 0x0000000405047291 */ /* 0x020fd2000f8ec0ff */
[----:B------:R-:W1:Y:S02]  /*ca30*/  LDS R0, [UR4] ;  /* 0x00000004ff007984 */ /* 0x000e640008000800 */
[----:B-1234-:R-:W-:-:S04]  /*ca40*/  IADD3 R4, PT, PT, R0, 0x1800000, RZ ;  /* 0x0180000000047810 */ /* 0x01efc80007ffe0ff */
[----:B------:R-:W-:-:S04]  /*ca50*/  LOP3.LUT R4, R4, 0x7f800000, RZ, 0xc0, !PT ;  /* 0x7f80000004047812 */ /* 0x000fc800078ec0ff */
[----:B------:R-:W-:-:S13]  /*ca60*/  ISETP.GT.U32.AND P0, PT, R4, 0x1ffffff, PT ;  /* 0x01ffffff0400780c */ /* 0x000fda0003f04070 */
[----:B------:R-:W-:Y:S05]  /*ca70*/  @P0 BRA `(.L_x_411) ;  /* 0x0000000000100947 */ /* 0x000fea0003800000 */
[----:B------:R-:W-:-:S07]  /*ca80*/  MOV R20, 0xcaa0 ;  /* 0x0000caa000147802 */ /* 0x000fce0000000f00 */
[----:B------:R-:W-:Y:S05]  /*ca90*/  CALL.REL.NOINC `($__internal_1_$__cuda_sm20_rcp_rn_f32_slowpath) ;  /* 0x0000001800d87944 */ /* 0x000fea0003c00000 */
[----:B------:R-:W-:Y:S01]  /*caa0*/  MOV R4, R0 ;  /* 0x0000000000047202 */ /* 0x000fe20000000f00 */
[----:B------:R-:W-:Y:S06]  /*cab0*/  BRA `(.L_x_412) ;  /* 0x0000000000107947 */ /* 0x000fec0003800000 */
.L_x_411:
[----:B------:R-:W1:Y:S02]  /*cac0*/  MUFU.RCP R5, R0 ;  /* 0x0000000000057308 */ /* 0x000e640000001000 */
[----:B-1----:R-:W-:-:S04]  /*cad0*/  FFMA R4, R0, R5, -1 ;  /* 0xbf80000000047423 */ /* 0x002fc80000000005 */
[----:B------:R-:W-:-:S04]  /*cae0*/  FADD.FTZ R4, -R4, -RZ ;  /* 0x800000ff04047221 */ /* 0x000fc80000010100 */
[----:B------:R-:W-:-:S07]  /*caf0*/  FFMA R4, R5, R4, R5 ;  /* 0x0000000405047223 */ /* 0x000fce0000000005 */
.L_x_412:
        /* <DEDUP_REMOVED lines=13> */
.L_x_410:
[----:B------:R-:W-:Y:S05]  /*cbd0*/  BSYNC.RECONVERGENT B0 ;  /* 0x0000000000007941 */ /* 0x000fea0003800200 */
.L_x_409:
[----:B-1----:R-:W1:Y:S01]  /*cbe0*/  LDC.64 R2, c[0x0][0x380] ;  /* 0x0000e000ff027b82 */ /* 0x002e620000000a00 */
[C---:B------:R-:W-:Y:S02]  /*cbf0*/  IMAD.IADD R53, R54.reuse, 0x1, R53 ;  /* 0x0000000136357824 */ /* 0x040fe400078e0235 */
[----:B------:R-:W-:-:S05]  /*cc00*/  IMAD.WIDE.U32 R54, R54, 0x2, R60 ;  /* 0x0000000236367825 */ /* 0x000fca00078e003c */
[----:B------:R-:W-:Y:S06]  /*cc10*/  BAR.SYNC.DEFER_BLOCKING 0x0 ;  /* 0x0000000000007b1d */ /* 0x000fec0000010000 */
[----:B------:R1:W5:Y:S02]  /*cc20*/  LD.E.U16 R54, desc[UR8][R54.64+0x8000] ;  /* 0x0080000836367980 */ /* 0x000364000c101500 */
[----:B-1----:R-:W-:-:S03]  /*cc30*/  IMAD.WIDE.U32 R2, R53, 0x2, R2 ;  /* 0x0000000235027825 */ /* 0x002fc600078e0002 */
[----:B--234-:R-:W-:Y:S02]  /*cc40*/  LOP3.LUT R4, R2, 0xfffffffd, RZ, 0xc0, !PT ;  /* 0xfffffffd02047812 */ /* 0x01cfe400078ec0ff */
[----:B------:R-:W-:-:S05]  /*cc50*/  MOV R5, R3 ;  /* 0x0000000300057202 */ /* 0x000fca0000000f00 */
[----:B------:R1:W5:Y:S01]  /*cc60*/  LD.E R7, desc[UR8][R4.64] ;  /* 0x0000000804077980 */ /* 0x000362000c101900 */
[----:B------:R-:W-:-:S04]  /*cc70*/  LOP3.LUT R0, R2, 0x2, RZ, 0xc0, !PT ;  /* 0x0000000202007812 */ /* 0x000fc800078ec0ff */
[----:B------:R-:W-:Y:S01]  /*cc80*/  ISETP.EQ.U32.AND P0, PT, R0, RZ, PT ;  /* 0x000000ff0000720c */ /* 0x000fe20003f02070 */
[----:B------:R-:W-:-:S05]  /*cc90*/  HFMA2 R0, -RZ, RZ, 0, 0.19775390625 ;  /* 0x00003254ff007431 */ /* 0x000fca00000001ff */
[----:B-1----:R-:W-:-:S07]  /*cca0*/  SEL R0, R0, 0x7610, P0 ;  /* 0x0000761000007807 */ /* 0x002fce0000000000 */
.L_x_413:
[----:B-----5:R-:W-:-:S05]  /*ccb0*/  HADD2 R6, R7, R54.H0_H0 ;  /* 0x2000003607067230 */ /* 0x020fca0000000000 */
[----:B------:R-:W-:-:S05]  /*ccc0*/  PRMT R9, R7, R0, R6 ;  /* 0x0000000007097216 */ /* 0x000fca0000000006 */
[----:B------:R-:W2:Y:S02]  /*ccd0*/  ATOM.E.CAS.STRONG.GPU PT, R6, [R4], R7, R9 ;  /* 0x000000070406738b */ /* 0x000ea400001ee109 */
[----:B--2---:R-:W-:Y:S02]  /*cce0*/  ISETP.NE.U32.AND P0, PT, R6, R7, PT ;  /* 0x000000070600720c */ /* 0x004fe40003f05070 */
[----:B------:R-:W-:-:S11]  /*ccf0*/  MOV R7, R6 ;  /* 0x0000000600077202 */ /* 0x000fd60000000f00 */
[----:B------:R-:W-:Y:S05]  /*cd00*/  @P0 BRA `(.L_x_413) ;  /* 0xfffffffc00e80947 */ /* 0x000fea000383ffff */
[----:B------:R-:W-:Y:S05]  /*cd10*/  EXIT ;  /* 0x000000000000794d */ /* 0x000fea0003800000 */
.L_x_281:
[----:B------:R-:W-:Y:S01]  /*cd20*/  HFMA2 R13, -RZ, RZ, 0, 9.5367431640625e-07 ;  /* 0x00000010ff0d7431 */ /* 0x000fe200000001ff */
[----:B--23--:R-:W-:Y:S01]  /*cd30*/  MOV R18, R17 ;  /* 0x0000001100127202 */ /* 0x00cfe20000000f00 */
[----:B------:R-:W-:Y:S01]  /*cd40*/  IMAD.MOV.U32 R12, RZ, RZ, 0x1f ;  /* 0x0000001fff0c7424 */ /* 0x000fe200078e00ff */
[----:B------:R-:W-:Y:S01]  /*cd50*/  MOV R3, 0xffffffff ;  /* 0xffffffff00037802 */ /* 0x000fe20000000f00 */
[----:B------:R-:W-:Y:S02]  /*cd60*/  HFMA2 R25, -RZ, RZ, 0, 0 ;  /* 0x00000000ff197431 */ /* 0x000fe400000001ff */
[----:B-1----:R-:W-:-:S07]  /*cd70*/  IMAD.MOV.U32 R28, RZ, RZ, 0x1f ;  /* 0x0000001fff1c7424 */ /* 0x002fce00078e00ff */
[----:B----4-:R-:W-:Y:S05]  /*cd80*/  WARPSYNC.COLLECTIVE R3, `(.L_x_414) ;  /* 0x0000000003087348 */ /* 0x010fea0003c00000 */
[----:B------:R1:W2:Y:S02]  /*cd90*/  SHFL.BFLY P1, R14, R18, R13, R12 ;  /* 0x0c00000d120e7389 */ /* 0x0002a4000002000c */
[----:B-12-4-:R-:W-:Y:S05]  /*cda0*/  ENDCOLLECTIVE ;  /* 0x000000000000791b */ /* 0x016fea0003800000 */
.L_x_414:
[----:B------:R-:W-:Y:S02]  /*cdb0*/  MOV R18, R0 ;  /* 0x0000000000127202 */ /* 0x000fe40000000f00 */
[----:B------:R-:W-:-:S07]  /*cdc0*/  MOV R20, R14 ;  /* 0x0000000e00147202 */ /* 0x000fce0000000f00 */
[----:B------:R-:W-:Y:S05]  /*cdd0*/  WARPSYNC.COLLECTIVE R3, `(.L_x_415) ;  /* 0x0000000003087348 */ /* 0x000fea0003c00000 */
[----:B------:R1:W2:Y:S02]  /*cde0*/  SHFL.BFLY P1, R14, R18, R13, R12 ;  /* 0x0c00000d120e7389 */ /* 0x0002a4000002000c */
[----:B-12---:R-:W-:Y:S05]  /*cdf0*/  ENDCOLLECTIVE ;  /* 0x000000000000791b */ /* 0x006fea0003800000 */
.L_x_415:
[----:B------:R-:W-:-:S04]  /*ce00*/  FSETP.GEU.AND P2, PT, R17, R20, PT ;  /* 0x000000141100720b */ /* 0x000fc80003f4e000 */
[----:B------:R-:W-:-:S04]  /*ce10*/  FSEL R20, R20, R17, !P2 ;  /* 0x0000001114147208 */ /* 0x000fc80005000000 */
[----:B------:R-:W-:Y:S01]  /*ce20*/  MOV R18, R20 ;  /* 0x0000001400127202 */ /* 0x000fe20000000f00 */
[----:B------:R-:W-:Y:S01]  /*ce30*/  IMAD.MOV.U32 R13, RZ, RZ, 0x8 ;  /* 0x00000008ff0d7424 */ /* 0x000fe200078e00ff */
[----:B------:R-:W-:-:S07]  /*ce40*/  MOV R15, R14 ;  /* 0x0000000e000f7202 */ /* 0x000fce0000000f00 */
[----:B------:R-:W-:Y:S05]  /*ce50*/  WARPSYNC.COLLECTIVE R3, `(.L_x_416) ;  /* 0x0000000003087348 */ /* 0x000fea0003c00000 */
[----:B------:R1:W2:Y:S02]  /*ce60*/  SHFL.BFLY P1, R14, R18, R13, R12 ;  /* 0x0c00000d120e7389 */ /* 0x0002a4000002000c */
[----:B-12---:R-:W-:Y:S05]  /*ce70*/  ENDCOLLECTIVE ;  /* 0x000000000000791b */ /* 0x006fea0003800000 */
.L_x_416:
[----:B------:R-:W-:-:S04]  /*ce80*/  SEL R15, R15, R0, !P2 ;  /* 0x000000000f0f7207 */ /* 0x000fc80005000000 */
[----:B------:R-:W-:Y:S02]  /*ce90*/  MOV R18, R15 ;  /* 0x0000000f00127202 */ /* 0x000fe40000000f00 */
[----:B------:R-:W-:-:S07]  /*cea0*/  MOV R19, R14 ;  /* 0x0000000e00137202 */ /* 0x000fce0000000f00 */
[----:B------:R-:W-:Y:S05]  /*ceb0*/  WARPSYNC.COLLECTIVE R3, `(.L_x_417) ;  /* 0x0000000003087348 */ /* 0x000fea0003c00000 */
[----:B------:R1:W2:Y:S02]  /*cec0*/  SHFL.BFLY P1, R14, R18, R13, R12 ;  /* 0x0c00000d120e7389 */ /* 0x0002a4000002000c */
[----:B-12---:R-:W-:Y:S05]  /*ced0*/  ENDCOLLECTIVE ;  /* 0x000000000000791b */ /* 0x006fea0003800000 */
.L_x_417:
[----:B------:R-:W-:-:S04]  /*cee0*/  FSETP.GEU.AND P2, PT, R20, R19, PT ;  /* 0x000000131400720b */ /* 0x000fc80003f4e000 */
[----:B------:R-:W-:Y:S01]  /*cef0*/  FSEL R19, R19, R20, !P2 ;  /* 0x0000001413137208 */ /* 0x000fe20005000000 */
[----:B------:R-:W-:-:S03]  /*cf00*/  HFMA2 R13, -RZ, RZ, 0, 2.384185791015625e-07 ;  /* 0x00000004ff0d7431 */ /* 0x000fc600000001ff */
[----:B------:R-:W-:Y:S02]  /*cf10*/  MOV R18, R19 ;  /* 0x0000001300127202 */ /* 0x000fe40000000f00 */
[----:B------:R-:W-:-:S07]  /*cf20*/  MOV R22, R14 ;  /* 0x0000000e00167202 */ /* 0x000fce0000000f00 */
[----:B------:R-:W-:Y:S05]  /*cf30*/  WARPSYNC.COLLECTIVE R3, `(.L_x_418) ;  /* 0x0000000003087348 */ /* 0x000fea0003c00000 */
[----:B------:R1:W2:Y:S02]  /*cf40*/  SHFL.BFLY P1, R14, R18, R13, R12 ;  /* 0x0c00000d120e7389 */ /* 0x0002a4000002000c */
[----:B-12---:R-:W-:Y:S05]  /*cf50*/  ENDCOLLECTIVE ;  /* 0x000000000000791b */ /* 0x006fea0003800000 */
.L_x_418:
[----:B------:R-:W-:-:S04]  /*cf60*/  SEL R22, R22, R15, !P2 ;  /* 0x0000000f16167207 */ /* 0x000fc80005000000 */
[----:B------:R-:W-:Y:S01]  /*cf70*/  MOV R18, R22 ;  /* 0x0000001600127202 */ /* 0x000fe20000000f00 */
[----:B------:R-:W-:-:S07]  /*cf80*/  IMAD.MOV.U32 R24, RZ, RZ, R14 ;  /* 0x000000ffff187224 */ /* 0x000fce00078e000e */
[----:B------:R-:W-:Y:S05]  /*cf90*/  WARPSYNC.COLLECTIVE R3, `(.L_x_419) ;  /* 0x0000000003087348 */ /* 0x000fea0003c00000 */
[----:B------:R1:W2:Y:S02]  /*cfa0*/  SHFL.BFLY P1, R14, R18, R13, R12 ;  /* 0x0c00000d120e7389 */ /* 0x0002a4000002000c */
[----:B-12---:R-:W-:Y:S05]  /*cfb0*/  ENDCOLLECTIVE ;  /* 0x000000000000791b */ /* 0x006fea0003800000 */
.L_x_419:
[----:B------:R-:W-:-:S04]  /*cfc0*/  FSETP.GEU.AND P2, PT, R19, R24, PT ;  /* 0x000000181300720b */ /* 0x000fc80003f4e000 */
[----:B------:R-:W-:Y:S01]  /*cfd0*/  FSEL R24, R24, R19, !P2 ;  /* 0x0000001318187208 */ /* 0x000fe20005000000 */
[----:B------:R-:W-:-:S03]  /*cfe0*/  HFMA2 R13, -RZ, RZ, 0, 1.1920928955078125e-07 ;  /* 0x00000002ff0d7431 */ /* 0x000fc600000001ff */
[----:B------:R-:W-:Y:S02]  /*cff0*/  MOV R18, R24 ;  /* 0x0000001800127202 */ /* 0x000fe40000000f00 */
[----:B------:R-:W-:-:S07]  /*d000*/  MOV R21, R14 ;  /* 0x0000000e00157202 */ /* 0x000fce0000000f00 */
[----:B------:R-:W-:Y:S05]  /*d010*/  WARPSYNC.COLLECTIVE R3, `(.L_x_420) ;  /* 0x0000000003087348 */ /* 0x000fea0003c00000 */
[----:B------:R1:W2:Y:S02]  /*d020*/  SHFL.BFLY P1, R14, R18, R13, R12 ;  /* 0x0c00000d120e7389 */ /* 0x0002a4000002000c */
[----:B-12---:R-:W-:Y:S05]  /*d030*/  ENDCOLLECTIVE ;  /* 0x000000000000791b */ /* 0x006fea0003800000 */
.L_x_420:
[----:B------:R-:W-:-:S05]  /*d040*/  SEL R21, R21, R22, !P2 ;  /* 0x0000001615157207 */ /* 0x000fca0005000000 */
[----:B------:R-:W-:Y:S01]  /*d050*/  IMAD.MOV.U32 R18, RZ, RZ, R21 ;  /* 0x000000ffff127224 */ /* 0x000fe200078e0015 */
[----:B------:R-:W-:-:S07]  /*d060*/  MOV R23, R14 ;  /* 0x0000000e00177202 */ /* 0x000fce0000000f00 */
[----:B------:R-:W-:Y:S05]  /*d070*/  WARPSYNC.COLLECTIVE R3, `(.L_x_421) ;  /* 0x0000000003087348 */ /* 0x000fea0003c00000 */
[----:B------:R1:W2:Y:S02]  /*d080*/  SHFL.BFLY P1, R14, R18, R13, R12 ;  /* 0x0c00000d120e7389 */ /* 0x0002a4000002000c */
[----:B-12---:R-:W-:Y:S05]  /*d090*/  ENDCOLLECTIVE ;  /* 0x000000000000791b */ /* 0x006fea0003800000 */
.L_x_421:
[----:B------:R-:W-:Y:S01]  /*d0a0*/  HFMA2 R13, -RZ, RZ, 0, 5.9604644775390625e-08 ;  /* 0x00000001ff0d7431 */ /* 0x000fe200000001ff */
[----:B------:R-:W-:-:S04]  /*d0b0*/  FSETP.GEU.AND P1, PT, R24, R23, PT ;  /* 0x000000171800720b */ /* 0x000fc80003f2e000 */
[----:B------:R-:W-:Y:S02]  /*d0c0*/  FSEL R23, R23, R24, !P1 ;  /* 0x0000001817177208 */ /* 0x000fe40004800000 */
[----:B------:R-:W-:Y:S02]  /*d0d0*/  SEL R20, R14, R21, !P1 ;  /* 0x000000150e147207 */ /* 0x000fe40004800000 */
[----:B------:R-:W-:-:S07]  /*d0e0*/  MOV R18, R23 ;  /* 0x0000001700127202 */ /* 0x000fce0000000f00 */
[----:B------:R-:W-:Y:S05]  /*d0f0*/  WARPSYNC.COLLECTIVE R3, `(.L_x_422) ;  /* 0x0000000003087348 */ /* 0x000fea0003c00000 */
[----:B------:R1:W2:Y:S02]  /*d100*/  SHFL.BFLY P1, R14, R18, R13, R12 ;  /* 0x0c00000d120e7389 */ /* 0x0002a4000002000c */
[----:B-12---:R-:W-:Y:S05]  /*d110*/  ENDCOLLECTIVE ;  /* 0x000000000000791b */ /* 0x006fea0003800000 */
.L_x_422:
[----:B------:R-:W-:Y:S02]  /*d120*/  MOV R18, R20 ;  /* 0x0000001400127202 */ /* 0x000fe40000000f00 */
[----:B------:R-:W-:-:S07]  /*d130*/  MOV R26, R14 ;  /* 0x0000000e001a7202 */ /* 0x000fce0000000f00 */
[----:B------:R-:W-:Y:S05]  /*d140*/  WARPSYNC.COLLECTIVE R3, `(.L_x_423) ;  /* 0x0000000003087348 */ /* 0x000fea0003c00000 */
[----:B------:R1:W2:Y:S02]  /*d150*/  SHFL.BFLY P1, R14, R18, R13, R12 ;  /* 0x0c00000d120e7389 */ /* 0x0002a4000002000c */
[----:B-12---:R-:W-:Y:S05]  /*d160*/  ENDCOLLECTIVE ;  /* 0x000000000000791b */ /* 0x006fea0003800000 */
.L_x_423:
[----:B------:R-:W-:Y:S01]  /*d170*/  HFMA2 R13, -RZ, RZ, 0, 9.5367431640625e-07 ;  /* 0x00000010ff0d7431 */ /* 0x000fe200000001ff */
[----:B------:R-:W-:Y:S02]  /*d180*/  FSETP.GEU.AND P1, PT, R23, R26, PT ;  /* 0x0000001a1700720b */ /* 0x000fe40003f2e000 */
[----:B------:R-:W-:Y:S02]  /*d190*/  @!P0 LEA R26, R9, R10, 0x18 ;  /* 0x0000000a091a8211 */ /* 0x000fe400078ec0ff */
[----:B------:R-:W-:-:S09]  /*d1a0*/  SEL R14, R14, R20, !P1 ;  /* 0x000000140e0e7207 */ /* 0x000fd20004800000 */
[----:B------:R-:W-:Y:S05]  /*d1b0*/  WARPSYNC.COLLECTIVE R3, `(.L_x_424) ;  /* 0x0000000003087348 */ /* 0x000fea0003c00000 */
[----:B------:R1:W2:Y:S02]  /*d1c0*/  SHFL.IDX P1, R14, R14, R25, R28 ;  /* 0x000000190e0e7389 */ /* 0x0002a4000002001c */
[----:B-12---:R-:W-:Y:S05]  /*d1d0*/  ENDCOLLECTIVE ;  /* 0x000000000000791b */ /* 0x006fea0003800000 */
.L_x_424:
[----:B------:R-:W-:-:S04]  /*d1e0*/  MOV R15, R14 ;  /* 0x0000000e000f7202 */ /* 0x000fc80000000f00 */
[----:B------:R-:W-:Y:S01]  /*d1f0*/  ISETP.NE.AND P1, PT, R0, R15, PT ;  /* 0x0000000f0000720c */ /* 0x000fe20003f25270 */
[----:B------:R1:W-:Y:S03]  /*d200*/  @!P0 STS [R26+0x808], R15 ;  /* 0x0008080f1a008388 */ /* 0x0003e60000000800 */
[----:B------:R-:W-:-:S04]  /*d210*/  FSEL R19, R17, -INF , P1 ;  /* 0xff80000011137808 */ /* 0x000fc80000800000 */
[----:B------:R-:W-:-:S07]  /*d220*/  MOV R18, R19 ;  /* 0x0000001300127202 */ /* 0x000fce0000000f00 */
[----:B-1----:R-:W-:Y:S05]  /*d230*/  WARPSYNC.COLLECTIVE R3, `(.L_x_425) ;  /* 0x0000000003087348 */ /* 0x002fea0003c00000 */
[----:B------:R-:W-:Y:S01]  /*d240*/  NOP ;  /* 0x0000000000007918 */ /* 0x000fe20000000000 */
[----:B-1----:R-:W-:Y:S05]  /*d250*/  ENDCOLLECTIVE ;  /* 0x000000000000791b */ /* 0x002fea0003800000 */
.L_x_425:
[----:B------:R-:W-:Y:S05]  /*d260*/  WARPSYNC.COLLECTIVE R3, `(.L_x_426) ;  /* 0x0000000003087348 */ /* 0x000fea0003c00000 */
[----:B------:R1:W2:Y:S02]  /*d270*/  SHFL.BFLY P1, R14, R18, R13, R12 ;  /* 0x0c00000d120e7389 */ /* 0x0002a4000002000c */
[----:B-12---:R-:W-:Y:S05]  /*d280*/  ENDCOLLECTIVE ;  /* 0x000000000000791b */ /* 0x006fea0003800000 */
.L_x_426:
[----:B------:R-:W-:Y:S02]  /*d290*/  MOV R18, R0 ;  /* 0x0000000000127202 */ /* 0x000fe40000000f00 */
[----:B------:R-:W-:-:S07]  /*d2a0*/  MOV R22, R14 ;  /* 0x0000000e00167202 */ /* 0x000fce0000000f00 */
[----:B------:R-:W-:Y:S05]  /*d2b0*/  WARPSYNC.COLLECTIVE R3, `(.L_x_427) ;  /* 0x0000000003087348 */ /* 0x000fea0003c00000 */
[----:B------:R1:W2:Y:S02]  /*d2c0*/  SHFL.BFLY P1, R14, R18, R13, R12 ;  /* 0x0c00000d120e7389 */ /* 0x0002a4000002000c */
[----:B-12---:R-:W-:Y:S05]  /*d2d0*/  ENDCOLLECTIVE ;  /* 0x000000000000791b */ /* 0x006fea0003800000 */
.L_x_427:
[----:B------:R-:W-:-:S04]  /*d2e0*/  FSETP.GEU.AND P2, PT, R19, R22, PT ;  /* 0x000000161300720b */ /* 0x000fc80003f4e000 */
[----:B------:R-:W-:Y:S01]  /*d2f0*/  FSEL R22, R22, R19, !P2 ;  /* 0x0000001316167208 */ /* 0x000fe20005000000 */
[----:B------:R-:W-:-:S03]  /*d300*/  HFMA2 R13, -RZ, RZ, 0, 4.76837158203125e-07 ;  /* 0x00000008ff0d7431 */ /* 0x000fc600000001ff */
[----:B------:R-:W-:Y:S01]  /*d310*/  MOV R18, R22 ;  /* 0x0000001600127202 */ /* 0x000fe20000000f00 */
[----:B------:R-:W-:-:S07]  /*d320*/  IMAD.MOV.U32 R17, RZ, RZ, R14 ;  /* 0x000000ffff117224 */ /* 0x000fce00078e000e */
[----:B------:R-:W-:Y:S05]  /*d330*/  WARPSYNC.COLLECTIVE R3, `(.L_x_428) ;  /* 0x0000000003087348 */ /* 0x000fea0003c00000 */
[----:B------:R1:W2:Y:S02]  /*d340*/  SHFL.BFLY P1, R14, R18, R13, R12 ;  /* 0x0c00000d120e7389 */ /* 0x0002a4000002000c */
[----:B-12---:R-:W-:Y:S05]  /*d350*/  ENDCOLLECTIVE ;  /* 0x000000000000791b */ /* 0x006fea0003800000 */
.L_x_428:
[----:B------:R-:W-:-:S04]  /*d360*/  SEL R17, R17, R0, !P2 ;  /* 0x0000000011117207 */ /* 0x000fc80005000000 */
[----:B------:R-:W-:Y:S02]  /*d370*/  MOV R18, R17 ;  /* 0x0000001100127202 */ /* 0x000fe40000000f00 */
[----:B------:R-:W-:-:S07]  /*d380*/  MOV R21, R14 ;  /* 0x0000000e00157202 */ /* 0x000fce0000000f00 */
[----:B------:R-:W-:Y:S05]  /*d390*/  WARPSYNC.COLLECTIVE R3, `(.L_x_429) ;  /* 0x0000000003087348 */ /* 0x000fea0003c00000 */
[----:B------:R1:W2:Y:S02]  /*d3a0*/  SHFL.BFLY P1, R14, R18, R13, R12 ;  /* 0x0c00000d120e7389 */ /* 0x0002a4000002000c */
[----:B-12---:R-:W-:Y:S05]  /*d3b0*/  ENDCOLLECTIVE ;  /* 0x000000000000791b */ /* 0x006fea0003800000 */
.L_x_429:
[----:B------:R-:W-:-:S04]  /*d3c0*/  FSETP.GEU.AND P2, PT, R22, R21, PT ;  /* 0x000000151600720b */ /* 0x000fc80003f4e000 */
[----:B------:R-:W-:Y:S01]  /*d3d0*/  FSEL R21, R21, R22, !P2 ;  /* 0x0000001615157208 */ /* 0x000fe20005000000 */
[----:B------:R-:W-:-:S04]  /*d3e0*/  HFMA2 R13, -RZ, RZ, 0, 2.384185791015625e-07 ;  /* 0x00000004ff0d7431 */ /* 0x000fc800000001ff */
[----:B------:R-:W-:Y:S01]  /*d3f0*/  IMAD.MOV.U32 R18, RZ, RZ, R21 ;  /* 0x000000ffff127224 */ /* 0x000fe200078e0015 */
[----:B------:R-:W-:-:S07]  /*d400*/  MOV R20, R14 ;  /* 0x0000000e00147202 */ /* 0x000fce0000000f00 */
[----:B------:R-:W-:Y:S05]  /*d410*/  WARPSYNC.COLLECTIVE R3, `(.L_x_430) ;  /* 0x0000000003087348 */ /* 0x000fea0003c00000 */
[----:B------:R1:W2:Y:S02]  /*d420*/  SHFL.BFLY P1, R14, R18, R13, R12 ;  /* 0x0c00000d120e7389 */ /* 0x0002a4000002000c */
[----:B-12---:R-:W-:Y:S05]  /*d430*/  ENDCOLLECTIVE ;  /* 0x000000000000791b */ /* 0x006fea0003800000 */
.L_x_430:
[----:B------:R-:W-:-:S04]  /*d440*/  SEL R20, R20, R17, !P2 ;  /* 0x0000001114147207 */ /* 0x000fc80005000000 */
[----:B------:R-:W-:Y:S02]  /*d450*/  MOV R18, R20 ;  /* 0x0000001400127202 */ /* 0x000fe40000000f00 */
[----:B------:R-:W-:-:S07]  /*d460*/  MOV R24, R14 ;  /* 0x0000000e00187202 */ /* 0x000fce0000000f00 */
[----:B------:R-:W-:Y:S05]  /*d470*/  WARPSYNC.COLLECTIVE R3, `(.L_x_431) ;  /* 0x0000000003087348 */ /* 0x000fea0003c00000 */
[----:B------:R1:W2:Y:S02]  /*d480*/  SHFL.BFLY P1, R14, R18, R13, R12 ;  /* 0x0c00000d120e7389 */ /* 0x0002a4000002000c */
[----:B-12---:R-:W-:Y:S05]  /*d490*/  ENDCOLLECTIVE ;  /* 0x000000000000791b */ /* 0x006fea0003800000 */
.L_x_431:
        /* <DEDUP_REMOVED lines=8> */
.L_x_432:
[----:B------:R-:W-:-:S04]  /*d520*/  SEL R23, R23, R20, !P2 ;  /* 0x0000001417177207 */ /* 0x000fc80005000000 */
[----:B------:R-:W-:Y:S02]  /*d530*/  MOV R18, R23 ;  /* 0x0000001700127202 */ /* 0x000fe40000000f00 */
[----:B------:R-:W-:-:S07]  /*d540*/  MOV R25, R14 ;  /* 0x0000000e00197202 */ /* 0x000fce0000000f00 */
[----:B------:R-:W-:Y:S05]  /*d550*/  WARPSYNC.COLLECTIVE R3, `(.L_x_433) ;  /* 0x0000000003087348 */ /* 0x000fea0003c00000 */
[----:B------:R1:W2:Y:S02]  /*d560*/  SHFL.BFLY P1, R14, R18, R13, R12 ;  /* 0x0c00000d120e7389 */ /* 0x0002a4000002000c */
[----:B-12---:R-:W-:Y:S05]  /*d570*/  ENDCOLLECTIVE ;  /* 0x000000000000791b */ /* 0x006fea0003800000 */
.L_x_433:
        /* <DEDUP_REMOVED lines=8> */
.L_x_434:
[----:B------:R-:W-:Y:S01]  /*d600*/  IMAD.MOV.U32 R18, RZ, RZ, R22 ;  /* 0x000000ffff127224 */ /* 0x000fe200078e0016 */
[----:B------:R-:W-:-:S07]  /*d610*/  MOV R26, R14 ;  /* 0x0000000e001a7202 */ /* 0x000fce0000000f00 */
[----:B------:R-:W-:Y:S05]  /*d620*/  WARPSYNC.COLLECTIVE R3, `(.L_x_435) ;  /* 0x0000000003087348 */ /* 0x000fea0003c00000 */
[----:B------:R1:W2:Y:S02]  /*d630*/  SHFL.BFLY P1, R14, R18, R13, R12 ;  /* 0x0c00000d120e7389 */ /* 0x0002a4000002000c */
[----:B-12---:R-:W-:Y:S05]  /*d640*/  ENDCOLLECTIVE ;  /* 0x000000000000791b */ /* 0x006fea0003800000 */
.L_x_435:
[----:B------:R-:W-:Y:S01]  /*d650*/  HFMA2 R13, -RZ, RZ, 0, 9.5367431640625e-07 ;  /* 0x00000010ff0d7431 */ /* 0x000fe200000001ff */
[----:B------:R-:W-:Y:S01]  /*d660*/  FSETP.GEU.AND P1, PT, R25, R26, PT ;  /* 0x0000001a1900720b */ /* 0x000fe20003f2e000 */
[----:B------:R-:W-:-:S03]  /*d670*/  HFMA2 R25, -RZ, RZ, 0, 0 ;  /* 0x00000000ff197431 */ /* 0x000fc600000001ff */
[----:B------:R-:W-:Y:S02]  /*d680*/  SEL R14, R14, R22, !P1 ;  /* 0x000000160e0e7207 */ /* 0x000fe40004800000 */
[----:B------:R-:W-:-:S07]  /*d690*/  @!P0 LEA R22, R9, R10, 0x18 ;  /* 0x0000000a09168211 */ /* 0x000fce00078ec0ff */
[----:B------:R-:W-:Y:S05]  /*d6a0*/  WARPSYNC.COLLECTIVE R3, `(.L_x_436) ;  /* 0x0000000003087348 */ /* 0x000fea0003c00000 */
[----:B------:R1:W2:Y:S02]  /*d6b0*/  SHFL.IDX P1, R14, R14, R25, R28 ;  /* 0x000000190e0e7389 */ /* 0x0002a4000002001c */
[----:B-12---:R-:W-:Y:S05]  /*d6c0*/  ENDCOLLECTIVE ;  /* 0x000000000000791b */ /* 0x006fea0003800000 */
.L_x_436:
        /* <DEDUP_REMOVED lines=8> */
.L_x_437:
[----:B------:R-:W-:Y:S05]  /*d750*/  WARPSYNC.COLLECTIVE R3, `(.L_x_438) ;  /* 0x0000000003087348 */ /* 0x000fea0003c00000 */
[----:B------:R1:W2:Y:S02]  /*d760*/  SHFL.BFLY P1, R14, R18, R13, R12 ;  /* 0x0c00000d120e7389 */ /* 0x0002a4000002000c */
[----:B-12---:R-:W-:Y:S05]  /*d770*/  ENDCOLLECTIVE ;  /* 0x000000000000791b */ /* 0x006fea0003800000 */
.L_x_438:
[----:B------:R-:W-:Y:S01]  /*d780*/  IMAD.MOV.U32 R18, RZ, RZ, R0 ;  /* 0x000000ffff127224 */ /* 0x000fe200078e0000 */
[----:B------:R-:W-:-:S07]  /*d790*/  MOV R20, R14 ;  /* 0x0000000e00147202 */ /* 0x000fce0000000f00 */
[----:B------:R-:W-:Y:S05]  /*d7a0*/  WARPSYNC.COLLECTIVE R3, `(.L_x_439) ;  /* 0x0000000003087348 */ /* 0x000fea0003c00000 */
[----:B------:R1:W2:Y:S02]  /*d7b0*/  SHFL.BFLY P1, R14, R18, R13, R12 ;  /* 0x0c00000d120e7389 */ /* 0x0002a4000002000c */
[----:B-12---:R-:W-:Y:S05]  /*d7c0*/  ENDCOLLECTIVE ;  /* 0x000000000000791b */ /* 0x006fea0003800000 */
.L_x_439:
[----:B------:R-:W-:-:S04]  /*d7d0*/  FSETP.GEU.AND P2, PT, R19, R20, PT ;  /* 0x000000141300720b */ /* 0x000fc80003f4e000 */
[----:B------:R-:W-:Y:S01]  /*d7e0*/  FSEL R20, R20, R19, !P2 ;  /* 0x0000001314147208 */ /* 0x000fe20005000000 */
[----:B------:R-:W-:-:S03]  /*d7f0*/  HFMA2 R13, -RZ, RZ, 0, 4.76837158203125e-07 ;  /* 0x00000008ff0d7431 */ /* 0x000fc600000001ff */
[----:B------:R-:W-:Y:S02]  /*d800*/  MOV R18, R20 ;  /* 0x0000001400127202 */ /* 0x000fe40000000f00 */
[----:B------:R-:W-:-:S07]  /*d810*/  MOV R21, R14 ;  /* 0x0000000e00157202 */ /* 0x000fce0000000f00 */
[----:B------:R-:W-:Y:S05]  /*d820*/  WARPSYNC.COLLECTIVE R3, `(.L_x_440) ;  /* 0x0000000003087348 */ /* 0x000fea0003c00000 */
[----:B------:R1:W2:Y:S02]  /*d830*/  SHFL.BFLY P1, R14, R18, R13, R12 ;  /* 0x0c00000d120e7389 */ /* 0x0002a4000002000c */
[----:B-12---:R-:W-:Y:S05]  /*d840*/  ENDCOLLECTIVE ;  /* 0x000000000000791b */ /* 0x006fea0003800000 */
.L_x_440:
[----:B------:R-:W-:-:S04]  /*d850*/  SEL R21, R21, R0, !P2 ;  /* 0x0000000015157207 */ /* 0x000fc80005000000 */
[----:B------:R-:W-:Y:S02]  /*d860*/  MOV R18, R21 ;  /* 0x0000001500127202 */ /* 0x000fe40000000f00 */
[----:B------:R-:W-:-:S07]  /*d870*/  MOV R23, R14 ;  /* 0x0000000e00177202 */ /* 0x000fce0000000f00 */
[----:B------:R-:W-:Y:S05]  /*d880*/  WARPSYNC.COLLECTIVE R3, `(.L_x_441) ;  /* 0x0000000003087348 */ /* 0x000fea0003c00000 */
[----:B------:R1:W2:Y:S02]  /*d890*/  SHFL.BFLY P1, R14, R18, R13, R12 ;  /* 0x0c00000d120e7389 */ /* 0x0002a4000002000c */
[----:B-12---:R-:W-:Y:S05]  /*d8a0*/  ENDCOLLECTIVE ;  /* 0x000000000000791b */ /* 0x006fea0003800000 */
.L_x_441:
[----:B------:R-:W-:-:S04]  /*d8b0*/  FSETP.GEU.AND P2, PT, R20, R23, PT ;  /* 0x000000171400720b */ /* 0x000fc80003f4e000 */
[----:B------:R-:W-:Y:S01]  /*d8c0*/  FSEL R23, R23, R20, !P2 ;  /* 0x0000001417177208 */ /* 0x000fe20005000000 */
[----:B------:R-:W-:-:S03]  /*d8d0*/  HFMA2 R13, -RZ, RZ, 0, 2.384185791015625e-07 ;  /* 0x00000004ff0d7431 */ /* 0x000fc600000001ff */
[----:B------:R-:W-:Y:S01]  /*d8e0*/  MOV R18, R23 ;  /* 0x0000001700127202 */ /* 0x000fe20000000f00 */
[----:B------:R-:W-:-:S07]  /*d8f0*/  IMAD.MOV.U32 R22, RZ, RZ, R14 ;  /* 0x000000ffff167224 */ /* 0x000fce00078e000e */
[----:B------:R-:W-:Y:S05]  /*d900*/  WARPSYNC.COLLECTIVE R3, `(.L_x_442) ;  /* 0x0000000003087348 */ /* 0x000fea0003c00000 */
[----:B------:R1:W2:Y:S02]  /*d910*/  SHFL.BFLY P1, R14, R18, R13, R12 ;  /* 0x0c00000d120e7389 */ /* 0x0002a4000002000c */
[----:B-12---:R-:W-:Y:S05]  /*d920*/  ENDCOLLECTIVE ;  /* 0x000000000000791b */ /* 0x006fea0003800000 */
.L_x_442:
[----:B------:R-:W-:-:S04]  /*d930*/  SEL R22, R22, R21, !P2 ;  /* 0x0000001516167207 */ /* 0x000fc80005000000 */
[----:B------:R-:W-:Y:S02]  /*d940*/  MOV R18, R22 ;  /* 0x0000001600127202 */ /* 0x000fe40000000f00 */
[----:B------:R-:W-:-:S07]  /*d950*/  MOV R24, R14 ;  /* 0x0000000e00187202 */ /* 0x000fce0000000f00 */
[----:B------:R-:W-:Y:S05]  /*d960*/  WARPSYNC.COLLECTIVE R3, `(.L_x_443) ;  /* 0x0000000003087348 */ /* 0x000fea0003c00000 */
[----:B------:R1:W2:Y:S02]  /*d970*/  SHFL.BFLY P1, R14, R18, R13, R12 ;  /* 0x0c00000d120e7389 */ /* 0x0002a4000002000c */
[----:B-12---:R-:W-:Y:S05]  /*d980*/  ENDCOLLECTIVE ;  /* 0x000000000000791b */ /* 0x006fea0003800000 */
.L_x_443:
[----:B------:R-:W-:-:S04]  /*d990*/  FSETP.GEU.AND P2, PT, R23, R24, PT ;  /* 0x000000181700720b */ /* 0x000fc80003f4e000 */
[----:B------:R-:W-:Y:S01]  /*d9a0*/  FSEL R24, R24, R23, !P2 ;  /* 0x0000001718187208 */ /* 0x000fe20005000000 */
[----:B------:R-:W-:-:S04]  /*d9b0*/  HFMA2 R13, -RZ, RZ, 0, 1.1920928955078125e-07 ;  /* 0x00000002ff0d7431 */ /* 0x000fc800000001ff */
[----:B------:R-:W-:Y:S01]  /*d9c0*/  IMAD.MOV.U32 R18, RZ, RZ, R24 ;  /* 0x000000ffff127224 */ /* 0x000fe200078e0018 */
[----:B------:R-:W-:-:S07]  /*d9d0*/  MOV R25, R14 ;  /* 0x0000000e00197202 */ /* 0x000fce0000000f00 */
[----:B------:R-:W-:Y:S05]  /*d9e0*/  WARPSYNC.COLLECTIVE R3, `(.L_x_444) ;  /* 0x0000000003087348 */ /* 0x000fea0003c00000 */
[----:B------:R1:W2:Y:S02]  /*d9f0*/  SHFL.BFLY P1, R14, R18, R13, R12 ;  /* 0x0c00000d120e7389 */ /* 0x0002a4000002000c */
[----:B-12---:R-:W-:Y:S05]  /*da00*/  ENDCOLLECTIVE ;  /* 0x000000000000791b */ /* 0x006fea0003800000 */
.L_x_444:
[----:B------:R-:W-:-:S04]  /*da10*/  SEL R25, R25, R22, !P2 ;  /* 0x0000001619197207 */ /* 0x000fc80005000000 */
[----:B------:R-:W-:Y:S02]  /*da20*/  MOV R18, R25 ;  /* 0x0000001900127202 */ /* 0x000fe40000000f00 */
[----:B------:R-:W-:-:S07]  /*da30*/  MOV R27, R14 ;  /* 0x0000000e001b7202 */ /* 0x000fce0000000f00 */
[----:B------:R-:W-:Y:S05]  /*da40*/  WARPSYNC.COLLECTIVE R3, `(.L_x_445) ;  /* 0x0000000003087348 */ /* 0x000fea0003c00000 */
[----:B------:R1:W2:Y:S02]  /*da50*/  SHFL.BFLY P1, R14, R18, R13, R12 ;  /* 0x0c00000d120e7389 */ /* 0x0002a4000002000c */
[----:B-12---:R-:W-:Y:S05]  /*da60*/  ENDCOLLECTIVE ;  /* 0x000000000000791b */ /* 0x006fea0003800000 */
.L_x_445:
[----:B------:R-:W-:Y:S01]  /*da70*/  HFMA2 R13, -RZ, RZ, 0, 5.9604644775390625e-08 ;  /* 0x00000001ff0d7431 */ /* 0x000fe200000001ff */
[----:B------:R-:W-:-:S04]  /*da80*/  FSETP.GEU.AND P1, PT, R24, R27, PT ;  /* 0x0000001b1800720b */ /* 0x000fc80003f2e000 */
[----:B------:R-:W-:Y:S02]  /*da90*/  FSEL R27, R27, R24, !P1 ;  /* 0x000000181b1b7208 */ /* 0x000fe40004800000 */
[----:B------:R-:W-:Y:S01]  /*daa0*/  SEL R20, R14, R25, !P1 ;  /* 0x000000190e147207 */ /* 0x000fe20004800000 */
[----:B------:R-:W-:Y:S01]  /*dab0*/  HFMA2 R25, -RZ, RZ, 0, 0 ;  /* 0x00000000ff197431 */ /* 0x000fe200000001ff */
[----:B------:R-:W-:-:S07]  /*dac0*/  MOV R18, R27 ;  /* 0x0000001b00127202 */ /* 0x000fce0000000f00 */
[----:B------:R-:W-:Y:S05]  /*dad0*/  WARPSYNC.COLLECTIVE R3, `(.L_x_446) ;  /* 0x0000000003087348 */ /* 0x000fea0003c00000 */
[----:B------:R1:W2:Y:S02]  /*dae0*/  SHFL.BFLY P1, R14, R18, R13, R12 ;  /* 0x0c00000d120e7389 */ /* 0x0002a4000002000c */
[----:B-12---:R-:W-:Y:S05]  /*daf0*/  ENDCOLLECTIVE ;  /* 0x000000000000791b */ /* 0x006fea0003800000 */
.L_x_446:
[----:B------:R-:W-:Y:S01]  /*db00*/  MOV R18, R20 ;  /* 0x0000001400127202 */ /* 0x000fe20000000f00 */
[----:B------:R-:W-:-:S07]  /*db10*/  IMAD.MOV.U32 R26, RZ, RZ, R14 ;  /* 0x000000ffff1a7224 */ /* 0x000fce00078e000e */
[----:B------:R-:W-:Y:S05]  /*db20*/  WARPSYNC.COLLECTIVE R3, `(.L_x_447) ;  /* 0x0000000003087348 */ /* 0x000fea0003c00000 */
[----:B------:R1:W2:Y:S02]  /*db30*/  SHFL.BFLY P1, R14, R18, R13, R12 ;  /* 0x0c00000d120e7389 */ /* 0x0002a4000002000c */
[----:B-12---:R-:W-:Y:S05]  /*db40*/  ENDCOLLECTIVE ;  /* 0x000000000000791b */ /* 0x006fea0003800000 */
.L_x_447:
[----:B------:R-:W-:Y:S01]  /*db50*/  HFMA2 R13, -RZ, RZ, 0, 9.5367431640625e-07 ;  /* 0x00000010ff0d7431 */ /* 0x000fe200000001ff */
[----:B------:R-:W-:-:S04]  /*db60*/  FSETP.GEU.AND P1, PT, R27, R26, PT ;  /* 0x0000001a1b00720b */ /* 0x000fc80003f2e000 */
[----:B------:R-:W-:Y:S02]  /*db70*/  SEL R14, R14, R20, !P1 ;  /* 0x000000140e0e7207 */ /* 0x000fe40004800000 */
[----:B------:R-:W-:-:S07]  /*db80*/  @!P0 LEA R20, R9, R10, 0x18 ;  /* 0x0000000a09148211 */ /* 0x000fce00078ec0ff */
[----:B------:R-:W-:Y:S05]  /*db90*/  WARPSYNC.COLLECTIVE R3, `(.L_x_448) ;  /* 0x0000000003087348 */ /* 0x000fea0003c00000 */
[----:B------:R1:W2:Y:S02]  /*dba0*/  SHFL.IDX P1, R14, R14, R25, R28 ;  /* 0x000000190e0e7389 */ /* 0x0002a4000002001c */
[----:B-12---:R-:W-:Y:S05]  /*dbb0*/  ENDCOLLECTIVE ;  /* 0x000000000000791b */ /* 0x006fea0003800000 */
.L_x_448:
        /* <DEDUP_REMOVED lines=8> */
.L_x_449:
[----:B------:R-:W-:Y:S05]  /*dc40*/  WARPSYNC.COLLECTIVE R3, `(.L_x_450) ;  /* 0x0000000003087348 */ /* 0x000fea0003c00000 */
[----:B------:R1:W2:Y:S02]  /*dc50*/  SHFL.BFLY P1, R14, R18, R13, R12 ;  /* 0x0c00000d120e7389 */ /* 0x0002a4000002000c */
[----:B-12---:R-:W-:Y:S05]  /*dc60*/  ENDCOLLECTIVE ;  /* 0x000000000000791b */ /* 0x006fea0003800000 */
.L_x_450:
[----:B------:R-:W-:Y:S01]  /*dc70*/  MOV R18, R0 ;  /* 0x0000000000127202 */ /* 0x000fe20000000f00 */
[----:B------:R-:W-:-:S07]  /*dc80*/  IMAD.MOV.U32 R22, RZ, RZ, R14 ;  /* 0x000000ffff167224 */ /* 0x000fce00078e000e */
[----:B------:R-:W-:Y:S05]  /*dc90*/  WARPSYNC.COLLECTIVE R3, `(.L_x_451) ;  /* 0x0000000003087348 */ /* 0x000fea0003c00000 */
[----:B------:R1:W2:Y:S02]  /*dca0*/  SHFL.BFLY P1, R14, R18, R13, R12 ;  /* 0x0c00000d120e7389 */ /* 0x0002a4000002000c */
[----:B-12---:R-:W-:Y:S05]  /*dcb0*/  ENDCOLLECTIVE ;  /* 0x000000000000791b */ /* 0x006fea0003800000 */
.L_x_451:
        /* <DEDUP_REMOVED lines=8> */
.L_x_452:
[----:B------:R-:W-:-:S05]  /*dd40*/  SEL R23, R23, R0, !P2 ;  /* 0x0000000017177207 */ /* 0x000fca0005000000 */
[----:B------:R-:W-:Y:S01]  /*dd50*/  IMAD.MOV.U32 R18, RZ, RZ, R23 ;  /* 0x000000ffff127224 */ /* 0x000fe200078e0017 */
[----:B------:R-:W-:-:S07]  /*dd60*/  MOV R25, R14 ;  /* 0x0000000e00197202 */ /* 0x000fce0000000f00 */
[----:B------:R-:W-:Y:S05]  /*dd70*/  WARPSYNC.COLLECTIVE R3, `(.L_x_453) ;  /* 0x0000000003087348 */ /* 0x000fea0003c00000 */
[----:B------:R1:W2:Y:S02]  /*dd80*/  SHFL.BFLY P1, R14, R18, R13, R12 ;  /* 0x0c00000d120e7389 */ /* 0x0002a4000002000c */
[----:B-12---:R-:W-:Y:S05]  /*dd90*/  ENDCOLLECTIVE ;  /* 0x000000000000791b */ /* 0x006fea0003800000 */
.L_x_453:
        /* <DEDUP_REMOVED lines=8> */
.L_x_454:
[----:B------:R-:W-:-:S04]  /*de20*/  SEL R20, R20, R23, !P2 ;  /* 0x0000001714147207 */ /* 0x000fc80005000000 */
[----:B------:R-:W-:Y:S02]  /*de30*/  MOV R18, R20 ;  /* 0x0000001400127202 */ /* 0x000fe40000000f00 */
[----:B------:R-:W-:-:S07]  /*de40*/  MOV R24, R14 ;  /* 0x0000000e00187202 */ /* 0x000fce0000000f00 */
[----:B------:R-:W-:Y:S05]  /*de50*/  WARPSYNC.COLLECTIVE R3, `(.L_x_455) ;  /* 0x0000000003087348 */ /* 0x000fea0003c00000 */
[----:B------:R1:W2:Y:S02]  /*de60*/  SHFL.BFLY P1, R14, R18, R13, R12 ;  /* 0x0c00000d120e7389 */ /* 0x0002a4000002000c */
[----:B-12---:R-:W-:Y:S05]  /*de70*/  ENDCOLLECTIVE ;  /* 0x000000000000791b */ /* 0x006fea0003800000 */
.L_x_455:
[----:B------:R-:W-:-:S04]  /*de80*/  FSETP.GEU.AND P2, PT, R25, R24, PT ;  /* 0x000000181900720b */ /* 0x000fc80003f4e000 */
[----:B------:R-:W-:Y:S01]  /*de90*/  FSEL R24, R24, R25, !P2 ;  /* 0x0000001918187208 */ /* 0x000fe20005000000 */
[----:B------:R-:W-:Y:S02]  /*dea0*/  HFMA2 R25, -RZ, RZ, 0, 0 ;  /* 0x00000000ff197431 */ /* 0x000fe400000001ff */
[----:B------:R-:W-:Y:S01]  /*deb0*/  HFMA2 R13, -RZ, RZ, 0, 1.1920928955078125e-07 ;  /* 0x00000002ff0d7431 */ /* 0x000fe200000001ff */
[----:B------:R-:W-:Y:S01]  /*dec0*/  MOV R18, R24 ;  /* 0x0000001800127202 */ /* 0x000fe20000000f00 */
[----:B------:R-:W-:-:S07]  /*ded0*/  IMAD.MOV.U32 R27, RZ, RZ, R14 ;  /* 0x000000ffff1b7224 */ /* 0x000fce00078e000e */
[----:B------:R-:W-:Y:S05]  /*dee0*/  WARPSYNC.COLLECTIVE R3, `(.L_x_456) ;  /* 0x0000000003087348 */ /* 0x000fea0003c00000 */
[----:B------:R1:W2:Y:S02]  /*def0*/  SHFL.BFLY P1, R14, R18, R13, R12 ;  /* 0x0c00000d120e7389 */ /* 0x0002a4000002000c */
[----:B-12---:R-:W-:Y:S05]  /*df00*/  ENDCOLLECTIVE ;  /* 0x000000000000791b */ /* 0x006fea0003800000 */
.L_x_456:
[----:B------:R-:W-:-:S04]  /*df10*/  SEL R27, R27, R20, !P2 ;  /* 0x000000141b1b7207 */ /* 0x000fc80005000000 */
[----:B------:R-:W-:Y:S02]  /*df20*/  MOV R18, R27 ;  /* 0x0000001b00127202 */ /* 0x000fe40000000f00 */
[----:B------:R-:W-:-:S07]  /*df30*/  MOV R29, R14 ;  /* 0x0000000e001d7202 */ /* 0x000fce0000000f00 */
[----:B------:R-:W-:Y:S05]  /*df40*/  WARPSYNC.COLLECTIVE R3, `(.L_x_457) ;  /* 0x0000000003087348 */ /* 0x000fea0003c00000 */
[----:B------:R1:W2:Y:S02]  /*df50*/  SHFL.BFLY P1, R14, R18, R13, R12 ;  /* 0x0c00000d120e7389 */ /* 0x0002a4000002000c */
[----:B-12---:R-:W-:Y:S05]  /*df60*/  ENDCOLLECTIVE ;  /* 0x000000000000791b */ /* 0x006fea0003800000 */
.L_x_457:
[----:B------:R-:W-:Y:S01]  /*df70*/  IMAD.MOV.U32 R13, RZ, RZ, 0x1 ;  /* 0x00000001ff0d7424 */ /* 0x000fe200078e00ff */
[----:B------:R-:W-:-:S04]  /*df80*/  FSETP.GEU.AND P1, PT, R24, R29, PT ;  /* 0x0000001d1800720b */ /* 0x000fc80003f2e000 */
[----:B------:R-:W-:Y:S02]  /*df90*/  FSEL R29, R29, R24, !P1 ;  /* 0x000000181d1d7208 */ /* 0x000fe40004800000 */
[----:B------:R-:W-:Y:S02]  /*dfa0*/  SEL R22, R14, R27, !P1 ;  /* 0x0000001b0e167207 */ /* 0x000fe40004800000 */
[----:B------:R-:W-:Y:S02]  /*dfb0*/  MOV R18, R29 ;  /* 0x0000001d00127202 */ /* 0x000fe40000000f00 */
[----:B------:R-:W-:-:S07]  /*dfc0*/  @!P0 LEA R24, R9, R10, 0x18 ;  /* 0x0000000a09188211 */ /* 0x000fce00078ec0ff */
[----:B------:R-:W-:Y:S05]  /*dfd0*/  WARPSYNC.COLLECTIVE R3, `(.L_x_458) ;  /* 0x0000000003087348 */ /* 0x000fea0003c00000 */
[----:B------:R1:W2:Y:S02]  /*dfe0*/  SHFL.BFLY P1, R14, R18, R13, R12 ;  /* 0x0c00000d120e7389 */ /* 0x0002a4000002000c */
[----:B-12---:R-:W-:Y:S05]  /*dff0*/  ENDCOLLECTIVE ;  /* 0x000000000000791b */ /* 0x006fea0003800000 */
.L_x_458:
[----:B------:R-:W-:Y:S02]  /*e000*/  MOV R18, R22 ;  /* 0x0000001600127202 */ /* 0x000fe40000000f00 */
[----:B------:R-:W-:-:S07]  /*e010*/  MOV R26, R14 ;  /* 0x0000000e001a7202 */ /* 0x000fce0000000f00 */
[----:B------:R-:W-:Y:S05]  /*e020*/  WARPSYNC.COLLECTIVE R3, `(.L_x_459) ;  /* 0x0000000003087348 */ /* 0x000fea0003c00000 */
[----:B------:R1:W2:Y:S02]  /*e030*/  SHFL.BFLY P1, R14, R18, R13, R12 ;  /* 0x0c00000d120e7389 */ /* 0x0002a4000002000c */
[----:B-12---:R-:W-:Y:S05]  /*e040*/  ENDCOLLECTIVE ;  /* 0x000000000000791b */ /* 0x006fea0003800000 */
.L_x_459:
[----:B------:R-:W-:Y:S01]  /*e050*/  IMAD.MOV.U32 R13, RZ, RZ, 0x10 ;  /* 0x00000010ff0d7424 */ /* 0x000fe200078e00ff */
[----:B------:R-:W-:-:S04]  /*e060*/  FSETP.GEU.AND P1, PT, R29, R26, PT ;  /* 0x0000001a1d00720b */ /* 0x000fc80003f2e000 */
[----:B------:R-:W-:-:S09]  /*e070*/  SEL R14, R14, R22, !P1 ;  /* 0x000000160e0e7207 */ /* 0x000fd20004800000 */
[----:B------:R-:W-:Y:S05]  /*e080*/  WARPSYNC.COLLECTIVE R3, `(.L_x_460) ;  /* 0x0000000003087348 */ /* 0x000fea0003c00000 */
[----:B------:R1:W2:Y:S02]  /*e090*/  SHFL.IDX P1, R14, R14, R25, R28 ;  /* 0x000000190e0e7389 */ /* 0x0002a4000002001c */
[----:B-12---:R-:W-:Y:S05]  /*e0a0*/  ENDCOLLECTIVE ;  /* 0x000000000000791b */ /* 0x006fea0003800000 */
.L_x_460:
        /* <DEDUP_REMOVED lines=8> */
.L_x_461:
[----:B------:R-:W-:Y:S05]  /*e130*/  WARPSYNC.COLLECTIVE R3, `(.L_x_462) ;  /* 0x0000000003087348 */ /* 0x000fea0003c00000 */
[----:B------:R1:W2:Y:S02]  /*e140*/  SHFL.BFLY P1, R14, R18, R13, R12 ;  /* 0x0c00000d120e7389 */ /* 0x0002a4000002000c */
[----:B-12---:R-:W-:Y:S05]  /*e150*/  ENDCOLLECTIVE ;  /* 0x000000000000791b */ /* 0x006fea0003800000 */
.L_x_462:
[----:B------:R-:W-:Y:S02]  /*e160*/  MOV R18, R0 ;  /* 0x0000000000127202 */ /* 0x000fe40000000f00 */
[----:B------:R-:W-:-:S07]  /*e170*/  MOV R20, R14 ;  /* 0x0000000e00147202 */ /* 0x000fce0000000f00 */
[----:B------:R-:W-:Y:S05]  /*e180*/  WARPSYNC.COLLECTIVE R3, `(.L_x_463) ;  /* 0x0000000003087348 */ /* 0x000fea0003c00000 */
[----:B------:R1:W2:Y:S02]  /*e190*/  SHFL.BFLY P1, R14, R18, R13, R12 ;  /* 0x0c00000d120e7389 */ /* 0x0002a4000002000c */
[----:B-12---:R-:W-:Y:S05]  /*e1a0*/  ENDCOLLECTIVE ;  /* 0x000000000000791b */ /* 0x006fea0003800000 */
.L_x_463:
        /* <DEDUP_REMOVED lines=8> */
.L_x_464:
[----:B------:R-:W-:-:S04]  /*e230*/  SEL R25, R25, R0, !P2 ;  /* 0x0000000019197207 */ /* 0x000fc80005000000 */
[----:B------:R-:W-:Y:S01]  /*e240*/  MOV R18, R25 ;  /* 0x0000001900127202 */ /* 0x000fe20000000f00 */
[----:B------:R-:W-:-:S07]  /*e250*/  IMAD.MOV.U32 R27, RZ, RZ, R14 ;  /* 0x000000ffff1b7224 */ /* 0x000fce00078e000e */
[----:B------:R-:W-:Y:S05]  /*e260*/  WARPSYNC.COLLECTIVE R3, `(.L_x_465) ;  /* 0x0000000003087348 */ /* 0x000fea0003c00000 */
[----:B------:R1:W2:Y:S02]  /*e270*/  SHFL.BFLY P1, R14, R18, R13, R12 ;  /* 0x0c00000d120e7389 */ /* 0x0002a4000002000c */
[----:B-12---:R-:W-:Y:S05]  /*e280*/  ENDCOLLECTIVE ;  /* 0x000000000000791b */ /* 0x006fea0003800000 */
.L_x_465:
        /* <DEDUP_REMOVED lines=8> */
.L_x_466:
[----:B------:R-:W-:Y:S01]  /*e310*/  SEL R22, R22, R25, !P2 ;  /* 0x0000001916167207 */ /* 0x000fe20005000000 */
[----:B------:R-:W-:-:S04]  /*e320*/  HFMA2 R25, -RZ, RZ, 0, 0 ;  /* 0x00000000ff197431 */ /* 0x000fc800000001ff */
[----:B------:R-:W-:Y:S01]  /*e330*/  IMAD.MOV.U32 R18, RZ, RZ, R22 ;  /* 0x000000ffff127224 */ /* 0x000fe200078e0016 */
[----:B------:R-:W-:-:S07]  /*e340*/  MOV R24, R14 ;  /* 0x0000000e00187202 */ /* 0x000fce0000000f00 */
[----:B------:R-:W-:Y:S05]  /*e350*/  WARPSYNC.COLLECTIVE R3, `(.L_x_467) ;  /* 0x0000000003087348 */ /* 0x000fea0003c00000 */
[----:B------:R1:W2:Y:S02]  /*e360*/  SHFL.BFLY P1, R14, R18, R13, R12 ;  /* 0x0c00000d120e7389 */ /* 0x0002a4000002000c */
[----:B-12---:R-:W-:Y:S05]  /*e370*/  ENDCOLLECTIVE ;  /* 0x000000000000791b */ /* 0x006fea0003800000 */
.L_x_467:
        /* <DEDUP_REMOVED lines=8> */
.L_x_468:
[----:B------:R-:W-:-:S04]  /*e400*/  SEL R19, R19, R22, !P2 ;  /* 0x0000001613137207 */ /* 0x000fc80005000000 */
[----:B------:R-:W-:Y:S02]  /*e410*/  MOV R18, R19 ;  /* 0x0000001300127202 */ /* 0x000fe40000000f00 */
[----:B------:R-:W-:-:S07]  /*e420*/  MOV R29, R14 ;  /* 0x0000000e001d7202 */ /* 0x000fce0000000f00 */
[----:B------:R-:W-:Y:S05]  /*e430*/  WARPSYNC.COLLECTIVE R3, `(.L_x_469) ;  /* 0x0000000003087348 */ /* 0x000fea0003c00000 */
[----:B------:R1:W2:Y:S02]  /*e440*/  SHFL.BFLY P1, R14, R18, R13, R12 ;  /* 0x0c00000d120e7389 */ /* 0x0002a4000002000c */
[----:B-12---:R-:W-:Y:S05]  /*e450*/  ENDCOLLECTIVE ;  /* 0x000000000000791b */ /* 0x006fea0003800000 */
.L_x_469:
[----:B------:R-:W-:Y:S01]  /*e460*/  HFMA2 R13, -RZ, RZ, 0, 5.9604644775390625e-08 ;  /* 0x00000001ff0d7431 */ /* 0x000fe200000001ff */
[----:B------:R-:W-:-:S04]  /*e470*/  FSETP.GEU.AND P1, PT, R24, R29, PT ;  /* 0x0000001d1800720b */ /* 0x000fc80003f2e000 */
[----:B------:R-:W-:Y:S02]  /*e480*/  FSEL R29, R29, R24, !P1 ;  /* 0x000000181d1d7208 */ /* 0x000fe40004800000 */
[----:B------:R-:W-:-:S03]  /*e490*/  SEL R0, R14, R19, !P1 ;  /* 0x000000130e007207 */ /* 0x000fc60004800000 */
[----:B------:R-:W-:-:S07]  /*e4a0*/  IMAD.MOV.U32 R18, RZ, RZ, R29 ;  /* 0x000000ffff127224 */ /* 0x000fce00078e001d */
[----:B------:R-:W-:Y:S05]  /*e4b0*/  WARPSYNC.COLLECTIVE R3, `(.L_x_470) ;  /* 0x0000000003087348 */ /* 0x000fea0003c00000 */
[----:B------:R1:W2:Y:S02]  /*e4c0*/  SHFL.BFLY P1, R14, R18, R13, R12 ;  /* 0x0c00000d120e7389 */ /* 0x0002a4000002000c */
[----:B-12---:R-:W-:Y:S05]  /*e4d0*/  ENDCOLLECTIVE ;  /* 0x000000000000791b */ /* 0x006fea0003800000 */
.L_x_470:
[----:B------:R-:W-:Y:S02]  /*e4e0*/  MOV R18, R0 ;  /* 0x0000000000127202 */ /* 0x000fe40000000f00 */
[----:B------:R-:W-:-:S07]  /*e4f0*/  MOV R20, R14 ;  /* 0x0000000e00147202 */ /* 0x000fce0000000f00 */
[----:B------:R-:W-:Y:S05]  /*e500*/  WARPSYNC.COLLECTIVE R3, `(.L_x_471) ;  /* 0x0000000003087348 */ /* 0x000fea0003c00000 */
[----:B------:R1:W2:Y:S02]  /*e510*/  SHFL.BFLY P1, R14, R18, R13, R12 ;  /* 0x0c00000d120e7389 */ /* 0x0002a4000002000c */
[----:B-12---:R-:W-:Y:S05]  /*e520*/  ENDCOLLECTIVE ;  /* 0x000000000000791b */ /* 0x006fea0003800000 */
.L_x_471:
[----:B------:R-:W-:-:S04]  /*e530*/  FSETP.GEU.AND P1, PT, R29, R20, PT ;  /* 0x000000141d00720b */ /* 0x000fc80003f2e000 */
[----:B------:R-:W-:-:S09]  /*e540*/  SEL R14, R14, R0, !P1 ;  /* 0x000000000e0e7207 */ /* 0x000fd20004800000 */
[----:B------:R-:W-:Y:S05]  /*e550*/  WARPSYNC.COLLECTIVE R3, `(.L_x_472) ;  /* 0x0000000003087348 */ /* 0x000fea0003c00000 */
[----:B------:R1:W2:Y:S02]  /*e560*/  SHFL.IDX P1, R14, R14, R25, R28 ;  /* 0x000000190e0e7389 */ /* 0x0002a4000002001c */
[----:B-12---:R-:W-:Y:S05]  /*e570*/  ENDCOLLECTIVE ;  /* 0x000000000000791b */ /* 0x006fea0003800000 */
.L_x_472:
[----:B------:R-:W-:Y:S05]  /*e580*/  BRA `(.L_x_473) ;  /* 0xffffff3000547947 */ /* 0x000fea000383ffff */
.L_x_282:
[----:B------:R-:W-:Y:S01]  /*e590*/  BSSY B0, `(.L_x_474) ;  /* 0x0000005000007945 */ /* 0x000fe20003800000 */
[----:B---3--:R-:W-:-:S07]  /*e5a0*/  MOV R3, 0xffffffff ;  /* 0xffffffff00037802 */ /* 0x008fce0000000f00 */
[----:B-12---:R-:W-:Y:S05]  /*e5b0*/  WARPSYNC.COLLECTIVE R3, `(.L_x_475) ;  /* 0x0000000003087348 */ /* 0x006fea0003c00000 */
[----:B------:R-:W-:Y:S01]  /*e5c0*/  NOP ;  /* 0x0000000000007918 */ /* 0x000fe20000000000 */
[----:B-12---:R-:W-:Y:S05]  /*e5d0*/  ENDCOLLECTIVE ;  /* 0x000000000000791b */ /* 0x006fea0003800000 */
.L_x_475:
[----:B------:R-:W-:Y:S05]  /*e5e0*/  BSYNC B0 ;  /* 0x0000000000007941 */ /* 0x000fea0003800000 */
.L_x_474:
[----:B------:R-:W-:Y:S05]  /*e5f0*/  BRA `(.L_x_280) ;  /* 0xffffff30004c7947 */ /* 0x000fea000383ffff */
        .weak           $__internal_1_$__cuda_sm20_rcp_rn_f32_slowpath
        .type           $__internal_1_$__cuda_sm20_rcp_rn_f32_slowpath,@function
        .size           $__internal_1_$__cuda_sm20_rcp_rn_f32_slowpath,(.L_x_682 - $__internal_1_$__cuda_sm20_rcp_rn_f32_slowpath)
$__internal_1_$__cuda_sm20_rcp_rn_f32_slowpath:
[----:B------:R-:W-:-:S05]  /*e600*/  IMAD.SHL.U32 R4, R0, 0x2, RZ ;  /* 0x0000000200047824 */ /* 0x000fca00078e00ff */
        /* <DEDUP_REMOVED lines=14> */
.L_x_476:
        /* <DEDUP_REMOVED lines=26> */
[----:B------:R-:W-:Y:S01]  /*e890*/  ISETP.GE.AND P0, PT, R5, RZ, PT ;  /* 0x000000ff0500720c */ /* 0x000fe20003f06270 */
[----:B------:R-:W-:-:S05]  /*e8a0*/  VIADD R5, R4, 0xffffff04 ;  /* 0xffffff0404057836 */ /* 0x000fca0000000000 */
[----:B------:R-:W-:-:S07]  /*e8b0*/  SHF.R.U32.HI R5, RZ, R5, R14 ;  /* 0x00000005ff057219 */ /* 0x000fce000001160e */
[----:B------:R-:W-:-:S04]  /*e8c0*/  @!P0 IADD3 R5, PT, PT, R5, 0x1, RZ ;  /* 0x0000000105058810 */ /* 0x000fc80007ffe0ff */
[----:B------:R-:W-:-:S04]  /*e8d0*/  @!P1 SHF.L.U32 R5, R5, 0x1, RZ ;  /* 0x0000000105059819 */ /* 0x000fc800000006ff */
[----:B------:R-:W-:Y:S01]  /*e8e0*/  LOP3.LUT R4, R5, 0x80000000, R0, 0xf8, !PT ;  /* 0x8000000005047812 */ /* 0x000fe200078ef800 */
[----:B------:R-:W-:Y:S06]  /*e8f0*/  BRA `(.L_x_477) ;  /* 0x0000000000047947 */ /* 0x000fec0003800000 */
.L_x_478:
[----:B------:R3:W4:Y:S02]  /*e900*/  MUFU.RCP R4, R0 ;  /* 0x0000000000047308 */ /* 0x0007240000001000 */
.L_x_477:
[----:B-1234-:R-:W-:Y:S02]  /*e910*/  MOV R0, R4 ;  /* 0x0000000400007202 */ /* 0x01efe40000000f00 */
[----:B------:R-:W-:Y:S02]  /*e920*/  MOV R4, R20 ;  /* 0x0000001400047202 */ /* 0x000fe40000000f00 */
[----:B------:R-:W-:-:S04]  /*e930*/  MOV R5, 0x0 ;  /* 0x0000000000057802 */ /* 0x000fc80000000f00 */
[----:B------:R-:W-:Y:S05]  /*e940*/  RET.REL.NODEC R4 `(_Z22topk_attn_fused_kernelP6__halfPKS_S2_S2_S2_) ;  /* 0xffffff1404ac7950 */ /* 0x000fea0003c3ffff */
.L_x_479:
        /* <DEDUP_REMOVED lines=11> */
.L_x_682:


//--------------------- .text._Z20MHAFlashDecodeKernelP6__halfS0_S0_S0_Pi --------------------------
	.section	.text._Z20MHAFlashDecodeKernelP6__halfS0_S0_S0_Pi,"ax",@progbits
	.align	128
        .global         _Z20MHAFlashDecodeKernelP6__halfS0_S0_S0_Pi
        .type           _Z20MHAFlashDecodeKernelP6__halfS0_S0_S0_Pi,@function
        .size           _Z20MHAFlashDecodeKernelP6__halfS0_S0_S0_Pi,(.L_x_683 - _Z20MHAFlashDecodeKernelP6__halfS0_S0_S0_Pi)
        .other          _Z20MHAFlashDecodeKernelP6__halfS0_S0_S0_Pi,@"STO_CUDA_ENTRY STV_DEFAULT"
_Z20MHAFlashDecodeKernelP6__halfS0_S0_S0_Pi:
.text._Z20MHAFlashDecodeKernelP6__halfS0_S0_S0_Pi:
        /* <DEDUP_REMOVED lines=13> */
[----:B------:R-:W3:Y:S07]  /*00d0*/  S2R R6, SR_TID.X ;  /* 0x0000000000067919 */ /* 0x000eee0000002100 */
[----:B------:R-:W-:Y:S08]  /*00e0*/  BAR.SYNC.DEFER_BLOCKING 0x0 ;  /* 0x0000000000007b1d */ /* 0x000ff00000010000 */
[----:B------:R-:W3:Y:S01]  /*00f0*/  S2UR UR4, SR_CTAID.X ;  /* 0x00000000000479c3 */ /* 0x000ee20000002500 */
[----:B-1----:R-:W-:-:S02]  /*0100*/  I2FP.F32.U32 R0, UR5 ;  /* 0x0000000500007c45 */ /* 0x002fc40008201000 */
[----:B------:R-:W-:-:S05]  /*0110*/  CS2R.32 R44, SR_CgaSize ;  /* 0x00000000002c7805 */ /* 0x000fca0000008a00 */
[----:B------:R-:W-:-:S05]  /*0120*/  IMAD R44, R44, -0xa0, RZ ;  /* 0xffffff602c2c7824 */ /* 0x000fca00078e02ff */
[----:B------:R-:W-:-:S14]  /*0130*/  R2UR UR5, R44 ;  /* 0x000000002c0572ca */ /* 0x000fdc00000e0000 */
[----:B------:R-:W1:Y:S01]  /*0140*/  LDCU UR5, c[0x0][UR5+0x2b0] ;  /* 0x00005600050577ac */ /* 0x000e620008000800 */
[----:B------:R-:W1:Y:S01]  /*0150*/  S2UR UR9, SR_CgaCtaId ;  /* 0x00000000000979c3 */ /* 0x000e620000008800 */
[----:B--2---:R-:W-:Y:S01]  /*0160*/  FMUL R4, R0, UR6 ;  /* 0x0000000600047c20 */ /* 0x004fe20008400000 */
[----:B------:R-:W-:-:S05]  /*0170*/  CS2R.32 R44, SR_CgaSize ;  /* 0x00000000002c7805 */ /* 0x000fca0000008a00 */
[----:B------:R-:W-:-:S05]  /*0180*/  IMAD R44, R44, -0xa0, RZ ;  /* 0xffffff602c2c7824 */ /* 0x000fca00078e02ff */
[----:B------:R-:W-:-:S14]  /*0190*/  R2UR UR6, R44 ;  /* 0x000000002c0672ca */ /* 0x000fdc00000e0000 */
[----:B------:R-:W2:Y:S01]  /*01a0*/  LDCU UR6, c[0x0][UR6+0x2c4] ;  /* 0x00005880060677ac */ /* 0x000ea20008000800 */
[----:B----4-:R-:W-:Y:S01]  /*01b0*/  I2FP.F32.U32 R0, UR7 ;  /* 0x0000000700007c45 */ /* 0x010fe20008201000 */
[----:B------:R-:W4:Y:S01]  /*01c0*/  LDCU UR7, c[0x0][0x360] ;  /* 0x00006c00ff0777ac */ /* 0x000f220008000800 */
[----:B------:R-:W-:Y:S01]  /*01d0*/  F2I.U32.TRUNC.NTZ R4, R4 ;  /* 0x0000000400047305 */ /* 0x000fe2000020f000 */
[----:B------:R-:W4:Y:S02]  /*01e0*/  LDC.64 R24, c[0x0][0x388] ;  /* 0x0000e200ff187b82 */ /* 0x000f240000000a00 */
[----:B------:R-:W-:Y:S01]  /*01f0*/  FMUL R5, R0, UR8 ;  /* 0x0000000800057c20 */ /* 0x000fe20008400000 */
[----:B------:R-:W2:Y:S05]  /*0200*/  LDCU UR8, c[0x0][0x364] ;  /* 0x00006c80ff0877ac */ /* 0x000eaa0008000800 */
[----:B------:R-:W2:Y:S01]  /*0210*/  F2I.U32.TRUNC.NTZ R5, R5 ;  /* 0x0000000500057305 */ /* 0x000ea2000020f000 */
[----:B---3--:R-:W-:-:S02]  /*0220*/  I2FP.F32.U32 R0, UR4 ;  /* 0x0000000400007c45 */ /* 0x008fc40008201000 */
[----:B------:R-:W-:-:S05]  /*0230*/  CS2R.32 R44, SR_CgaSize ;  /* 0x00000000002c7805 */ /* 0x000fca0000008a00 */
[----:B------:R-:W-:-:S05]  /*0240*/  IMAD R44, R44, -0xa0, RZ ;  /* 0xffffff602c2c7824 */ /* 0x000fca00078e02ff */
[----:B------:R-:W-:-:S14]  /*0250*/  R2UR UR4, R44 ;  /* 0x000000002c0472ca */ /* 0x000fdc00000e0000 */
[----:B------:R-:W3:Y:S01]  /*0260*/  LDCU UR4, c[0x0][UR4+0x2c0] ;  /* 0x00005800040477ac */ /* 0x000ee20008000800 */
[----:B------:R-:W3:Y:S01]  /*0270*/  LDC.64 R16, c[0x0][0x3a0] ;  /* 0x0000e800ff107b82 */ /* 0x000ee20000000a00 */
[----:B-1----:R-:W-:-:S04]  /*0280*/  FMUL R2, R0, UR5 ;  /* 0x0000000500027c20 */ /* 0x002fc80008400000 */
[----:B------:R-:W3:Y:S01]  /*0290*/  F2I.U32.TRUNC.NTZ R3, R2 ;  /* 0x0000000200037305 */ /* 0x000ee2000020f000 */
[----:B--2---:R-:W-:Y:S02]  /*02a0*/  IMAD R45, R8, UR8, R45 ;  /* 0x00000008082d7c24 */ /* 0x004fe4000f8e022d */
[----:B------:R-:W-:Y:S02]  /*02b0*/  IMAD R0, R5, UR6, R4 ;  /* 0x0000000605007c24 */ /* 0x000fe4000f8e0204 */
[----:B----4-:R-:W-:Y:S01]  /*02c0*/  IMAD R45, R45, UR7, R6 ;  /* 0x000000072d2d7c24 */ /* 0x010fe2000f8e0206 */
[----:B------:R-:W1:Y:S01]  /*02d0*/  S2R R12, SR_SWINHI ;  /* 0x00000000000c7919 */ /* 0x000e620000002f00 */
[----:B------:R-:W2:Y:S03]  /*02e0*/  LDC.64 R6, c[0x0][0x390] ;  /* 0x0000e400ff067b82 */ /* 0x000ea60000000a00 */
[----:B------:R-:W-:Y:S01]  /*02f0*/  SHF.L.U32 R19, R45, 0x3, RZ ;  /* 0x000000032d137819 */ /* 0x000fe200000006ff */
[----:B---3--:R-:W-:Y:S01]  /*0300*/  IMAD R4, R0, UR4, R3 ;  /* 0x0000000400047c24 */ /* 0x008fe2000f8e0203 */
[----:B------:R-:W-:Y:S01]  /*0310*/  MOV R0, UR9 ;  /* 0x0000000900007c02 */ /* 0x000fe20008000f00 */
[----:B------:R-:W3:Y:S01]  /*0320*/  LDCU.64 UR8, c[0x0][0x358] ;  /* 0x00006b00ff0877ac */ /* 0x000ee20008000a00 */
[----:B------:R-:W-:-:S02]  /*0330*/  SHF.R.U32.HI R3, RZ, 0x2, R45 ;  /* 0x00000002ff037819 */ /* 0x000fc4000001162d */
[----:B------:R-:W-:Y:S02]  /*0340*/  SHF.L.U32 R44, R4, 0x7, RZ ;  /* 0x00000007042c7819 */ /* 0x000fe400000006ff */
[----:B------:R-:W-:Y:S02]  /*0350*/  SHF.L.U32 R43, R0, 0x9, RZ ;  /* 0x00000009002b7819 */ /* 0x000fe400000006ff */
[----:B------:R-:W-:Y:S02]  /*0360*/  LOP3.LUT R4, R4, 0x1f, RZ, 0xc0, !PT ;  /* 0x0000001f04047812 */ /* 0x000fe400078ec0ff */
[----:B------:R-:W-:Y:S02]  /*0370*/  LOP3.LUT R2, R3, 0x3ffffff8, RZ, 0xc0, !PT ;  /* 0x3ffffff803027812 */ /* 0x000fe400078ec0ff */
[----:B------:R-:W-:Y:S01]  /*0380*/  LOP3.LUT R44, R44, 0xf80, RZ, 0xc0, !PT ;  /* 0x00000f802c2c7812 */ /* 0x000fe200078ec0ff */
[----:B------:R-:W-:Y:S01]  /*0390*/  IMAD R5, R4, 0xa00, R43 ;  /* 0x00000a0004057824 */ /* 0x000fe200078e022b */
[----:B------:R-:W-:-:S02]  /*03a0*/  LOP3.LUT R10, R2, 0x4, R3, 0xf8, !PT ;  /* 0x00000004020a7812 */ /* 0x000fc400078ef803 */
[----:B------:R-:W-:Y:S02]  /*03b0*/  LOP3.LUT R8, R44, 0x78, R19, 0xf8, !PT ;  /* 0x000000782c087812 */ /* 0x000fe400078ef813 */
[----:B------:R-:W-:-:S03]  /*03c0*/  IADD3 R34, PT, PT, R10, R5, RZ ;  /* 0x000000050a227210 */ /* 0x000fc60007ffe0ff */
[----:B------:R-:W-:-:S04]  /*03d0*/  IMAD.WIDE.U32 R24, R8, 0x2, R24 ;  /* 0x0000000208187825 */ /* 0x000fc800078e0018 */
[----:B------:R-:W-:Y:S02]  /*03e0*/  IMAD.WIDE.U32 R16, R34, 0x4, R16 ;  /* 0x0000000422107825 */ /* 0x000fe400078e0010 */
[----:B---3--:R-:W5:Y:S01]  /*03f0*/  LDG.E.128 R24, desc[UR8][R24.64] ;  /* 0x0000000818187981 */ /* 0x008f62000c1e1d00 */
[----:B------:R-:W-:Y:S06]  /*0400*/  BAR.SYNC.DEFER_BLOCKING 0x0 ;  /* 0x0000000000007b1d */ /* 0x000fec0000010000 */
[----:B------:R-:W3:Y:S04]  /*0410*/  LDG.E R21, desc[UR8][R16.64] ;  /* 0x0000000810157981 */ /* 0x000ee8000c1e1900 */
[----:B------:R-:W4:Y:S04]  /*0420*/  LDG.E R23, desc[UR8][R16.64+0x4] ;  /* 0x0000040810177981 */ /* 0x000f28000c1e1900 */
[----:B------:R-:W2:Y:S04]  /*0430*/  LDG.E R29, desc[UR8][R16.64+0x8] ;  /* 0x00000808101d7981 */ /* 0x000ea8000c1e1900 */
[----:B------:R-:W2:Y:S04]  /*0440*/  LDG.E R31, desc[UR8][R16.64+0xc] ;  /* 0x00000c08101f7981 */ /* 0x000ea8000c1e1900 */
[----:B------:R-:W2:Y:S04]  /*0450*/  LDG.E R33, desc[UR8][R16.64] ;  /* 0x0000000810217981 */ /* 0x000ea8000c1e1900 */
[----:B------:R-:W2:Y:S04]  /*0460*/  LDG.E R11, desc[UR8][R16.64+0x4] ;  /* 0x00000408100b7981 */ /* 0x000ea8000c1e1900 */
[----:B------:R-:W2:Y:S04]  /*0470*/  LDG.E R9, desc[UR8][R16.64+0x8] ;  /* 0x0000080810097981 */ /* 0x000ea8000c1e1900 */
[----:B------:R4:W2:Y:S01]  /*0480*/  LDG.E R13, desc[UR8][R16.64+0xc] ;  /* 0x00000c08100d7981 */ /* 0x0008a2000c1e1900 */
[----:B------:R-:W-:Y:S01]  /*0490*/  MOV R4, 0x400 ;  /* 0x0000040000047802 */ /* 0x000fe20000000f00 */
[----:B------:R-:W-:Y:S01]  /*04a0*/  HFMA2 R42, -RZ, RZ, 0, 0 ;  /* 0x00000000ff2a7431 */ /* 0x000fe200000001ff */
[----:B------:R-:W-:-:S02]  /*04b0*/  SHF.L.U32 R10, R10, 0x7, RZ ;  /* 0x000000070a0a7819 */ /* 0x000fc400000006ff */
[----:B------:R-:W-:Y:S02]  /*04c0*/  CS2R R40, SRZ ;  /* 0x0000000000287805 */ /* 0x000fe4000001ff00 */
[----:B------:R-:W-:Y:S02]  /*04d0*/  IADD3 R35, PT, PT, R4, 0x10, RZ ;  /* 0x0000001004237810 */ /* 0x000fe40007ffe0ff */
[----:B------:R-:W-:Y:S02]  /*04e0*/  LOP3.LUT R10, R10, 0x78, R19, 0xf8, !PT ;  /* 0x000000780a0a7812 */ /* 0x000fe400078ef813 */
[----:B------:R-:W-:Y:S02]  /*04f0*/  LEA R35, R0, R35, 0x18 ;  /* 0x0000002300237211 */ /* 0x000fe400078ec0ff */
[----:B------:R-:W-:Y:S02]  /*0500*/  LOP3.LUT R3, R3, 0x4, RZ, 0xc0, !PT ;  /* 0x0000000403037812 */ /* 0x000fe400078ec0ff */
[----:B------:R-:W-:-:S02]  /*0510*/  MOV R4, R35 ;  /* 0x0000002300047202 */ /* 0x000fc40000000f00 */
[----:B-1----:R-:W-:Y:S02]  /*0520*/  MOV R5, R12 ;  /* 0x0000000c00057202 */ /* 0x002fe40000000f00 */
[----:B------:R-:W-:Y:S02]  /*0530*/  MOV R30, 0xff800000 ;  /* 0xff800000001e7802 */ /* 0x000fe40000000f00 */
[----:B------:R-:W-:-:S04]  /*0540*/  IADD3 R4, P0, PT, R4, 0x7f, RZ ;  /* 0x0000007f04047810 */ /* 0x000fc80007f1e0ff */
[----:B------:R-:W-:Y:S02]  /*0550*/  IADD3.X R15, PT, PT, RZ, R5, RZ, P0, !PT ;  /* 0x00000005ff0f7210 */ /* 0x000fe400007fe4ff */
[----:B------:R-:W-:Y:S02]  /*0560*/  LOP3.LUT R14, R4, 0xffffff80, RZ, 0xc0, !PT ;  /* 0xffffff80040e7812 */ /* 0x000fe400078ec0ff */
[----:B------:R-:W1:Y:S02]  /*0570*/  LDC.64 R4, c[0x0][0x398] ;  /* 0x0000e600ff047b82 */ /* 0x000e640000000a00 */
[----:B------:R-:W-:Y:S02]  /*0580*/  MOV R37, R14 ;  /* 0x0000000e00257202 */ /* 0x000fe40000000f00 */
[----:B---3--:R-:W-:Y:S02]  /*0590*/  LEA R15, R21, R8, 0xc ;  /* 0x00000008150f7211 */ /* 0x008fe400078e60ff */
[----:B------:R-:W-:-:S02]  /*05a0*/  LEA R21, R10, R37, 0x1 ;  /* 0x000000250a157211 */ /* 0x000fc400078e08ff */
[-C--:B----4-:R-:W-:Y:S01]  /*05b0*/  LEA R17, R23, R8.reuse, 0xc ;  /* 0x0000000817117211 */ /* 0x090fe200078e60ff */
[----:B--2---:R-:W-:Y:S01]  /*05c0*/  IMAD.WIDE.U32 R14, R15, 0x2, R6 ;  /* 0x000000020f0e7825 */ /* 0x004fe200078e0006 */
[----:B------:R-:W-:-:S03]  /*05d0*/  LEA R19, R29, R8, 0xc ;  /* 0x000000081d137211 */ /* 0x000fc600078e60ff */
[--C-:B------:R-:W-:Y:S01]  /*05e0*/  IMAD.WIDE.U32 R16, R17, 0x2, R6.reuse ;  /* 0x0000000211107825 */ /* 0x100fe200078e0006 */
[----:B------:R-:W-:Y:S01]  /*05f0*/  @!PT LDS RZ, [RZ] ;  /* 0x00000000fffff984 */ /* 0x000fe20000000800 */
[----:B------:R-:W-:Y:S01]  /*0600*/  @!PT LDS RZ, [RZ] ;  /* 0x00000000fffff984 */ /* 0x000fe20000000800 */
[----:B------:R-:W-:Y:S01]  /*0610*/  @!PT LDS RZ, [RZ] ;  /* 0x00000000fffff984 */ /* 0x000fe20000000800 */
[----:B------:R-:W-:Y:S01]  /*0620*/  LDGSTS.E.BYPASS.128 [R21], desc[UR8][R14.64] ;  /* 0x000000000e157fae */ /* 0x000fe2000b981808 */
[-C--:B------:R-:W-:Y:S02]  /*0630*/  LEA R31, R31, R8.reuse, 0xc ;  /* 0x000000081f1f7211 */ /* 0x080fe400078e60ff */
[--C-:B------:R-:W-:Y:S01]  /*0640*/  IMAD.WIDE.U32 R18, R19, 0x2, R6.reuse ;  /* 0x0000000213127825 */ /* 0x100fe200078e0006 */
[----:B------:R-:W-:Y:S01]  /*0650*/  LDGSTS.E.BYPASS.128 [R21+0x100], desc[UR8][R16.64] ;  /* 0x0010000010157fae */ /* 0x000fe2000b981808 */
[-C--:B------:R-:W-:Y:S02]  /*0660*/  LEA R33, R33, R8.reuse, 0xc ;  /* 0x0000000821217211 */ /* 0x080fe400078e60ff */
[----:B------:R-:W-:Y:S01]  /*0670*/  IMAD.WIDE.U32 R6, R31, 0x2, R6 ;  /* 0x000000021f067825 */ /* 0x000fe200078e0006 */
[----:B------:R-:W-:Y:S03]  /*0680*/  LDGSTS.E.BYPASS.128 [R21+0x200], desc[UR8][R18.64] ;  /* 0x0020000012157fae */ /* 0x000fe6000b981808 */
[----:B------:R-:W-:Y:S01]  /*0690*/  HFMA2 R31, -RZ, RZ, 0, 5.9604644775390625e-08 ;  /* 0x00000001ff1f7431 */ /* 0x000fe200000001ff */
[-C--:B------:R-:W-:Y:S01]  /*06a0*/  LEA R11, R11, R8.reuse, 0xc ;  /* 0x000000080b0b7211 */ /* 0x080fe200078e60ff */
[----:B------:R2:W-:Y:S01]  /*06b0*/  LDGSTS.E.BYPASS.128 [R21+0x300], desc[UR8][R6.64] ;  /* 0x0030000006157fae */ /* 0x0005e2000b981808 */
[----:B------:R-:W-:-:S03]  /*06c0*/  LEA R23, R9, R8, 0xc ;  /* 0x0000000809177211 */ /* 0x000fc600078e60ff */
[--C-:B-1----:R-:W-:Y:S01]  /*06d0*/  IMAD.WIDE.U32 R10, R11, 0x2, R4.reuse ;  /* 0x000000020b0a7825 */ /* 0x102fe200078e0004 */
[----:B------:R-:W0:Y:S01]  /*06e0*/  LDGDEPBAR ;  /* 0x00000000000079af */ /* 0x000e220000000000 */
[----:B------:R-:W-:Y:S02]  /*06f0*/  LEA R29, R13, R8, 0xc ;  /* 0x000000080d1d7211 */ /* 0x000fe400078e60ff */
[----:B------:R-:W-:Y:S01]  /*0700*/  IMAD.WIDE.U32 R8, R33, 0x2, R4 ;  /* 0x0000000221087825 */ /* 0x000fe200078e0004 */
[----:B------:R-:W-:Y:S02]  /*0710*/  IADD3 R33, PT, PT, R3, R43, R2 ;  /* 0x0000002b03217210 */ /* 0x000fe40007ffe002 */
[----:B------:R-:W-:Y:S01]  /*0720*/  CS2R R2, SRZ ;  /* 0x0000000000027805 */ /* 0x000fe2000001ff00 */
[----:B------:R-:W-:Y:S01]  /*0730*/  IMAD.WIDE.U32 R12, R23, 0x2, R4 ;  /* 0x00000002170c7825 */ /* 0x000fe200078e0004 */
[----:B------:R-:W-:Y:S01]  /*0740*/  LDGSTS.E.BYPASS.128 [R21+0x2000], desc[UR8][R8.64] ;  /* 0x0200000008157fae */ /* 0x000fe2000b981808 */
[----:B--2---:R-:W-:-:S02]  /*0750*/  CS2R R6, SRZ ;  /* 0x0000000000067805 */ /* 0x004fc4000001ff00 */
[----:B------:R-:W-:Y:S01]  /*0760*/  IADD3 R33, PT, PT, R33, 0x20, RZ ;  /* 0x0000002021217810 */ /* 0x000fe20007ffe0ff */
[----:B------:R-:W-:Y:S01]  /*0770*/  IMAD.WIDE.U32 R4, R29, 0x2, R4 ;  /* 0x000000021d047825 */ /* 0x000fe200078e0004 */
[----:B------:R-:W-:Y:S04]  /*0780*/  LDGSTS.E.BYPASS.128 [R21+0x2100], desc[UR8][R10.64] ;  /* 0x021000000a157fae */ /* 0x000fe8000b981808 */
[----:B------:R-:W-:Y:S04]  /*0790*/  LDGSTS.E.BYPASS.128 [R21+0x2200], desc[UR8][R12.64] ;  /* 0x022000000c157fae */ /* 0x000fe8000b981808 */
[----:B------:R1:W-:Y:S04]  /*07a0*/  LDGSTS.E.BYPASS.128 [R21+0x2300], desc[UR8][R4.64] ;  /* 0x0230000004157fae */ /* 0x0003e8000b981808 */
[----:B------:R-:W0:Y:S01]  /*07b0*/  LDGDEPBAR ;  /* 0x00000000000079af */ /* 0x000e220000000000 */
[----:B-1----:R-:W-:-:S07]  /*07c0*/  CS2R R4, SRZ ;  /* 0x0000000000047805 */ /* 0x002fce000001ff00 */
.L_x_480:
[----:B------:R-:W1:Y:S01]  /*07d0*/  LDC.64 R48, c[0x0][0x3a0] ;  /* 0x0000e800ff307b82 */ /* 0x000e620000000a00 */
[----:B------:R-:W-:Y:S01]  /*07e0*/  IADD3 R34, PT, PT, R34, 0x20, RZ ;  /* 0x0000002022227810 */ /* 0x000fe20007ffe0ff */
[----:B------:R-:W2:Y:S01]  /*07f0*/  S2R R12, SR_SWINHI ;  /* 0x00000000000c7919 */ /* 0x000ea20000002f00 */
[----:B------:R-:W-:-:S05]  /*0800*/  SHF.R.U32.HI R13, RZ, 0x2, R45 ;  /* 0x00000002ff0d7819 */ /* 0x000fca000001162d */
[----:B------:R-:W3:Y:S01]  /*0810*/  LDC.64 R10, c[0x0][0x390] ;  /* 0x0000e400ff0a7b82 */ /* 0x000ee20000000a00 */
[----:B-1----:R-:W-:-:S05]  /*0820*/  IMAD.WIDE.U32 R48, R34, 0x4, R48 ;  /* 0x0000000422307825 */ /* 0x002fca00078e0030 */
[----:B------:R-:W4:Y:S04]  /*0830*/  LDG.E R15, desc[UR8][R48.64] ;  /* 0x00000008300f7981 */ /* 0x000f28000c1e1900 */
[----:B------:R-:W3:Y:S04]  /*0840*/  LDG.E R17, desc[UR8][R48.64+0x4] ;  /* 0x0000040830117981 */ /* 0x000ee8000c1e1900 */
[----:B------:R-:W3:Y:S04]  /*0850*/  LDG.E R23, desc[UR8][R48.64+0x8] ;  /* 0x0000080830177981 */ /* 0x000ee8000c1e1900 */
[----:B------:R-:W3:Y:S01]  /*0860*/  LDG.E R29, desc[UR8][R48.64+0xc] ;  /* 0x00000c08301d7981 */ /* 0x000ee2000c1e1900 */
[----:B------:R-:W-:-:S02]  /*0870*/  MOV R8, R35 ;  /* 0x0000002300087202 */ /* 0x000fc40000000f00 */
[----:B--2---:R-:W-:Y:S02]  /*0880*/  MOV R9, R12 ;  /* 0x0000000c00097202 */ /* 0x004fe40000000f00 */
[----:B------:R-:W-:Y:S02]  /*0890*/  SHF.L.U32 R18, R31, 0xd, RZ ;  /* 0x0000000d1f127819 */ /* 0x000fe400000006ff */
[----:B------:R-:W-:Y:S02]  /*08a0*/  LOP3.LUT R12, R13, 0x3ffffff8, RZ, 0xc0, !PT ;  /* 0x3ffffff80d0c7812 */ /* 0x000fe400078ec0ff */
[----:B------:R-:W-:Y:S02]  /*08b0*/  SHF.L.U32 R19, R45, 0x3, RZ ;  /* 0x000000032d137819 */ /* 0x000fe400000006ff */
[----:B------:R-:W-:Y:S02]  /*08c0*/  IADD3 R8, P0, PT, R8, 0x7f, RZ ;  /* 0x0000007f08087810 */ /* 0x000fe40007f1e0ff */
[----:B------:R-:W-:-:S02]  /*08d0*/  LOP3.LUT R18, R18, 0x2000, RZ, 0xc0, !PT ;  /* 0x0000200012127812 */ /* 0x000fc400078ec0ff */
[----:B------:R-:W-:Y:S02]  /*08e0*/  LOP3.LUT R12, R12, 0x4, R13, 0xf8, !PT ;  /* 0x000000040c0c7812 */ /* 0x000fe400078ef80d */
[--C-:B------:R-:W-:Y:S02]  /*08f0*/  LOP3.LUT R50, R44, 0x78, R19.reuse, 0xf8, !PT ;  /* 0x000000782c327812 */ /* 0x100fe400078ef813 */
[----:B------:R-:W-:Y:S02]  /*0900*/  IADD3.X R9, PT, PT, RZ, R9, RZ, P0, !PT ;  /* 0x00000009ff097210 */ /* 0x000fe400007fe4ff */
[----:B------:R-:W-:Y:S02]  /*0910*/  LOP3.LUT R13, R18, 0x78, R19, 0xf8, !PT ;  /* 0x00000078120d7812 */ /* 0x000fe400078ef813 */
[----:B------:R-:W-:Y:S02]  /*0920*/  SHF.L.U32 R20, R12, 0x7, RZ ;  /* 0x000000070c147819 */ /* 0x000fe400000006ff */
[----:B------:R-:W-:-:S02]  /*0930*/  LOP3.LUT R8, R8, 0xffffff80, RZ, 0xc0, !PT ;  /* 0xffffff8008087812 */ /* 0x000fc400078ec0ff */
[----:B------:R-:W-:Y:S02]  /*0940*/  IADD3 R13, PT, PT, R20, R13, RZ ;  /* 0x0000000d140d7210 */ /* 0x000fe40007ffe0ff */
[----:B------:R-:W-:Y:S02]  /*0950*/  MOV R12, R8 ;  /* 0x00000008000c7202 */ /* 0x000fe40000000f00 */
[----:B------:R-:W-:Y:S02]  /*0960*/  LOP3.LUT R18, R18, 0x2000, RZ, 0x3c, !PT ;  /* 0x0000200012127812 */ /* 0x000fe400078e3cff */
[----:B------:R-:W-:Y:S02]  /*0970*/  LEA R37, R13, R12, 0x1 ;  /* 0x0000000c0d257211 */ /* 0x000fe400078e08ff */
[----:B------:R-:W-:-:S04]  /*0980*/  LOP3.LUT R53, R20, 0x78, R19, 0xf8, !PT ;  /* 0x0000007814357812 */ /* 0x000fc800078ef813 */
[----:B------:R-:W-:-:S05]  /*0990*/  IADD3 R53, PT, PT, R53, R18, RZ ;  /* 0x0000001235357210 */ /* 0x000fca0007ffe0ff */
[----:B------:R-:W-:Y:S01]  /*09a0*/  IMAD.WIDE.U32 R52, R53, 0x2, R8 ;  /* 0x0000000235347825 */ /* 0x000fe200078e0008 */
[-C--:B----4-:R-:W-:Y:S02]  /*09b0*/  LEA R15, R15, R50.reuse, 0xc ;  /* 0x000000320f0f7211 */ /* 0x090fe400078e60ff */
[----:B---3--:R-:W-:-:S03]  /*09c0*/  LEA R21, R17, R50, 0xc ;  /* 0x0000003211157211 */ /* 0x008fc600078e60ff */
[----:B------:R-:W-:Y:S01]  /*09d0*/  IMAD.WIDE.U32 R16, R15, 0x2, R10 ;  /* 0x000000020f107825 */ /* 0x000fe200078e000a */
[----:B------:R-:W-:-:S03]  /*09e0*/  LEA R23, R23, R50, 0xc ;  /* 0x0000003217177211 */ /* 0x000fc600078e60ff */
[----:B------:R-:W-:Y:S01]  /*09f0*/  IMAD.WIDE.U32 R14, R21, 0x2, R10 ;  /* 0x00000002150e7825 */ /* 0x000fe200078e000a */
[----:B------:R-:W-:Y:S01]  /*0a00*/  @!PT LDS RZ, [RZ] ;  /* 0x00000000fffff984 */ /* 0x000fe20000000800 */
[----:B------:R-:W-:Y:S01]  /*0a10*/  @!PT LDS RZ, [RZ] ;  /* 0x00000000fffff984 */ /* 0x000fe20000000800 */
[----:B------:R-:W-:Y:S01]  /*0a20*/  @!PT LDS RZ, [RZ] ;  /* 0x00000000fffff984 */ /* 0x000fe20000000800 */
[----:B------:R-:W-:Y:S01]  /*0a30*/  LDGSTS.E.BYPASS.128 [R37], desc[UR8][R16.64] ;  /* 0x0000000010257fae */ /* 0x000fe2000b981808 */
[----:B------:R-:W-:Y:S02]  /*0a40*/  LOP3.LUT R21, R18, 0x78, R19, 0xf8, !PT ;  /* 0x0000007812157812 */ /* 0x000fe400078ef813 */
[----:B------:R-:W-:Y:S01]  /*0a50*/  LEA R29, R29, R50, 0xc ;  /* 0x000000321d1d7211 */ /* 0x000fe200078e60ff */
[--C-:B------:R-:W-:Y:S01]  /*0a60*/  IMAD.WIDE.U32 R12, R23, 0x2, R10.reuse ;  /* 0x00000002170c7825 */ /* 0x100fe200078e000a */
[----:B------:R-:W-:Y:S01]  /*0a70*/  LDGSTS.E.BYPASS.128 [R37+0x100], desc[UR8][R14.64] ;  /* 0x001000000e257fae */ /* 0x000fe2000b981808 */
[----:B------:R-:W-:Y:S02]  /*0a80*/  IADD3 R21, PT, PT, R20, R21, RZ ;  /* 0x0000001514157210 */ /* 0x000fe40007ffe0ff */
[----:B------:R-:W-:Y:S01]  /*0a90*/  IMAD.WIDE.U32 R10, R29, 0x2, R10 ;  /* 0x000000021d0a7825 */ /* 0x000fe200078e000a */
[----:B------:R1:W-:Y:S03]  /*0aa0*/  LDGSTS.E.BYPASS.128 [R37+0x200], desc[UR8][R12.64] ;  /* 0x002000000c257fae */ /* 0x0003e6000b981808 */
[----:B------:R-:W-:Y:S01]  /*0ab0*/  IMAD.WIDE.U32 R38, R21, 0x2, R8 ;  /* 0x0000000215267825 */ /* 0x000fe200078e0008 */
[----:B------:R2:W-:Y:S04]  /*0ac0*/  LDGSTS.E.BYPASS.128 [R37+0x300], desc[UR8][R10.64] ;  /* 0x003000000a257fae */ /* 0x0005e8000b981808 */
[----:B------:R-:W0:Y:S01]  /*0ad0*/  LDGDEPBAR ;  /* 0x00000000000079af */ /* 0x000e220000000000 */
[----:B------:R-:W-:-:S04]  /*0ae0*/  DEPBAR.LE SB0, 0x2 ;  /* 0x000080800000791a */ /* 0x000fc80000000000 */
[----:B------:R-:W-:Y:S06]  /*0af0*/  BAR.SYNC.DEFER_BLOCKING 0x0 ;  /* 0x0000000000007b1d */ /* 0x000fec0000010000 */
[----:B------:R-:W3:Y:S04]  /*0b00*/  LD.E.128 R8, desc[UR8][R52.64] ;  /* 0x0000000834087980 */ /* 0x000ee8000c101d00 */
[----:B------:R-:W4:Y:S04]  /*0b10*/  LD.E.128 R12, desc[UR8][R38.64+0x100] ;  /* 0x00010008260c7980 */ /* 0x000f28000c101d00 */
[----:B------:R-:W2:Y:S04]  /*0b20*/  LD.E.128 R20, desc[UR8][R38.64+0x300] ;  /* 0x0003000826147980 */ /* 0x000ea8000c101d00 */
[----:B------:R-:W2:Y:S01]  /*0b30*/  LD.E.128 R16, desc[UR8][R38.64+0x200] ;  /* 0x0002000826107980 */ /* 0x000ea2000c101d00 */
[----:B-----5:R-:W-:-:S02]  /*0b40*/  HADD2.F32 R47, -RZ, R24.H0_H0 ;  /* 0x20000018ff2f7230 */ /* 0x020fc40000004100 */
[----:B------:R-:W-:Y:S02]  /*0b50*/  HADD2.F32 R29, -RZ, R24.H1_H1 ;  /* 0x30000018ff1d7230 */ /* 0x000fe40000004100 */
[--C-:B------:R-:W-:Y:S02]  /*0b60*/  HADD2.F32 R36, -RZ, R26.reuse.H0_H0 ;  /* 0x2000001aff247230 */ /* 0x100fe40000004100 */
[----:B------:R-:W-:Y:S02]  /*0b70*/  HADD2.F32 R46, -RZ, R26.H1_H1 ;  /* 0x3000001aff2e7230 */ /* 0x000fe40000004100 */
[--C-:B---3--:R-:W-:Y:S02]  /*0b80*/  HADD2.F32 R28, -RZ, R8.reuse.H0_H0 ;  /* 0x20000008ff1c7230 */ /* 0x108fe40000004100 */
[----:B------:R-:W-:Y:S02]  /*0b90*/  HADD2.F32 R32, -RZ, R8.H1_H1 ;  /* 0x30000008ff207230 */ /* 0x000fe40000004100 */
[----:B----4-:R-:W-:-:S02]  /*0ba0*/  HADD2.F32 R8, -RZ, R12.H0_H0 ;  /* 0x2000000cff087230 */ /* 0x010fc40000004100 */
[C---:B------:R-:W-:Y:S01]  /*0bb0*/  FFMA R28, R47.reuse, R28, RZ ;  /* 0x0000001c2f1c7223 */ /* 0x040fe200000000ff */
[----:B-1----:R-:W-:Y:S02]  /*0bc0*/  HADD2.F32 R12, -RZ, R12.H1_H1 ;  /* 0x3000000cff0c7230 */ /* 0x002fe40000004100 */
[----:B------:R-:W-:Y:S01]  /*0bd0*/  FFMA R8, R47, R8, RZ ;  /* 0x000000082f087223 */ /* 0x000fe200000000ff */
[C---:B------:R-:W-:Y:S01]  /*0be0*/  FFMA R51, R29.reuse, R32, R28 ;  /* 0x000000201d337223 */ /* 0x040fe2000000001c */
[----:B------:R-:W-:Y:S02]  /*0bf0*/  HADD2.F32 R28, -RZ, R25.H0_H0 ;  /* 0x20000019ff1c7230 */ /* 0x000fe40000004100 */
[----:B------:R-:W-:Y:S01]  /*0c00*/  FFMA R53, R29, R12, R8 ;  /* 0x0000000c1d357223 */ /* 0x000fe20000000008 */
[----:B------:R-:W-:Y:S02]  /*0c10*/  HADD2.F32 R8, -RZ, R9.H0_H0 ;  /* 0x20000009ff087230 */ /* 0x000fe40000004100 */
[----:B------:R-:W-:-:S02]  /*0c20*/  HADD2.F32 R12, -RZ, R13.H0_H0 ;  /* 0x2000000dff0c7230 */ /* 0x000fc40000004100 */
[----:B------:R-:W-:Y:S02]  /*0c30*/  HADD2.F32 R32, -RZ, R25.H1_H1 ;  /* 0x30000019ff207230 */ /* 0x000fe40000004100 */
[C---:B------:R-:W-:Y:S01]  /*0c40*/  FFMA R51, R28.reuse, R8, R51 ;  /* 0x000000081c337223 */ /* 0x040fe20000000033 */
[----:B------:R-:W-:Y:S02]  /*0c50*/  HADD2.F32 R8, -RZ, R13.H1_H1 ;  /* 0x3000000dff087230 */ /* 0x000fe40000004100 */
[----:B------:R-:W-:Y:S01]  /*0c60*/  FFMA R53, R28, R12, R53 ;  /* 0x0000000c1c357223 */ /* 0x000fe20000000035 */
[----:B------:R-:W-:Y:S01]  /*0c70*/  HADD2.F32 R12, -RZ, R14.H0_H0 ;  /* 0x2000000eff0c7230 */ /* 0x000fe20000004100 */
[----:B------:R-:W3:Y:S01]  /*0c80*/  LDG.E R13, desc[UR8][R48.64+0x8] ;  /* 0x00000808300d7981 */ /* 0x000ee2000c1e1900 */
[----:B------:R-:W-:Y:S02]  /*0c90*/  HADD2.F32 R9, -RZ, R9.H1_H1 ;  /* 0x30000009ff097230 */ /* 0x000fe40000004100 */
[----:B------:R-:W-:Y:S01]  /*0ca0*/  FFMA R53, R32, R8, R53 ;  /* 0x0000000820357223 */ /* 0x000fe20000000035 */
[----:B------:R-:W-:-:S02]  /*0cb0*/  HADD2.F32 R8, -RZ, R10.H0_H0 ;  /* 0x2000000aff087230 */ /* 0x000fc40000004100 */
[----:B------:R-:W-:Y:S01]  /*0cc0*/  FFMA R9, R32, R9, R51 ;  /* 0x0000000920097223 */ /* 0x000fe20000000033 */
[----:B--2---:R-:W-:Y:S02]  /*0cd0*/  HADD2.F32 R10, -RZ, R10.H1_H1 ;  /* 0x3000000aff0a7230 */ /* 0x004fe40000004100 */
[C---:B------:R-:W-:Y:S01]  /*0ce0*/  FFMA R53, R36.reuse, R12, R53 ;  /* 0x0000000c24357223 */ /* 0x040fe20000000035 */
[----:B------:R-:W2:Y:S01]  /*0cf0*/  LDG.E R51, desc[UR8][R48.64+0x4] ;  /* 0x0000040830337981 */ /* 0x000ea2000c1e1900 */
[----:B------:R-:W-:Y:S01]  /*0d00*/  FFMA R9, R36, R8, R9 ;  /* 0x0000000824097223 */ /* 0x000fe20000000009 */
[----:B------:R-:W-:Y:S02]  /*0d10*/  HADD2.F32 R8, -RZ, R14.H1_H1 ;  /* 0x3000000eff087230 */ /* 0x000fe40000004100 */
[----:B------:R-:W4:Y:S01]  /*0d20*/  LDG.E R12, desc[UR8][R48.64+0xc] ;  /* 0x00000c08300c7981 */ /* 0x000f22000c1e1900 */
[C---:B------:R-:W-:Y:S02]  /*0d30*/  FFMA R14, R46.reuse, R10, R9 ;  /* 0x0000000a2e0e7223 */ /* 0x040fe40000000009 */
[----:B------:R-:W-:-:S02]  /*0d40*/  FFMA R10, R46, R8, R53 ;  /* 0x000000082e0a7223 */ /* 0x000fc40000000035 */
[----:B------:R1:W2:Y:S01]  /*0d50*/  LDG.E R53, desc[UR8][R48.64] ;  /* 0x0000000830357981 */ /* 0x0002a2000c1e1900 */
[----:B------:R-:W-:Y:S02]  /*0d60*/  HADD2.F32 R8, -RZ, R20.H0_H0 ;  /* 0x20000014ff087230 */ /* 0x000fe40000004100 */
[----:B------:R-:W-:Y:S02]  /*0d70*/  HADD2.F32 R52, -RZ, R16.H0_H0 ;  /* 0x20000010ff347230 */ /* 0x000fe40000004100 */
[----:B------:R-:W-:Y:S02]  /*0d80*/  HADD2.F32 R9, -RZ, R20.H1_H1 ;  /* 0x30000014ff097230 */ /* 0x000fe40000004100 */
[C---:B------:R-:W-:Y:S01]  /*0d90*/  FFMA R8, R47.reuse, R8, RZ ;  /* 0x000000082f087223 */ /* 0x040fe200000000ff */
[----:B------:R-:W-:Y:S01]  /*0da0*/  FFMA R52, R47, R52, RZ ;  /* 0x000000342f347223 */ /* 0x000fe200000000ff */
[----:B------:R-:W-:Y:S02]  /*0db0*/  HADD2.F32 R47, -RZ, R27.H0_H0 ;  /* 0x2000001bff2f7230 */ /* 0x000fe40000004100 */
[----:B------:R-:W-:Y:S01]  /*0dc0*/  FFMA R8, R29, R9, R8 ;  /* 0x000000091d087223 */ /* 0x000fe20000000008 */
[----:B------:R-:W-:-:S02]  /*0dd0*/  HADD2.F32 R9, -RZ, R11.H0_H0 ;  /* 0x2000000bff097230 */ /* 0x000fc40000004100 */
[----:B------:R-:W-:-:S03]  /*0de0*/  HADD2.F32 R16, -RZ, R16.H1_H1 ;  /* 0x30000010ff107230 */ /* 0x000fc60000004100 */
[----:B------:R-:W-:Y:S01]  /*0df0*/  FFMA R9, R47, R9, R14 ;  /* 0x000000092f097223 */ /* 0x000fe2000000000e */
[----:B------:R-:W-:Y:S02]  /*0e00*/  HADD2.F32 R14, -RZ, R15.H0_H0 ;  /* 0x2000000fff0e7230 */ /* 0x000fe40000004100 */
[----:B------:R-:W-:-:S03]  /*0e10*/  FFMA R52, R29, R16, R52 ;  /* 0x000000101d347223 */ /* 0x000fc60000000034 */
[----:B------:R-:W-:Y:S01]  /*0e20*/  FFMA R10, R47, R14, R10 ;  /* 0x0000000e2f0a7223 */ /* 0x000fe2000000000a */
[----:B------:R-:W-:-:S05]  /*0e30*/  HADD2.F32 R14, -RZ, R17.H0_H0 ;  /* 0x20000011ff0e7230 */ /* 0x000fca0000004100 */
[----:B-1----:R-:W-:Y:S01]  /*0e40*/  FFMA R49, R28, R14, R52 ;  /* 0x0000000e1c317223 */ /* 0x002fe20000000034 */
[----:B------:R-:W-:Y:S02]  /*0e50*/  HADD2.F32 R14, -RZ, R21.H0_H0 ;  /* 0x20000015ff0e7230 */ /* 0x000fe40000004100 */
[----:B------:R-:W-:-:S03]  /*0e60*/  HADD2.F32 R48, -RZ, R27.H1_H1 ;  /* 0x3000001bff307230 */ /* 0x000fc60000004100 */
[----:B------:R-:W-:Y:S01]  /*0e70*/  FFMA R8, R28, R14, R8 ;  /* 0x0000000e1c087223 */ /* 0x000fe20000000008 */
[----:B------:R-:W-:Y:S02]  /*0e80*/  HADD2.F32 R14, -RZ, R15.H1_H1 ;  /* 0x3000000fff0e7230 */ /* 0x000fe40000004100 */
[----:B------:R-:W-:-:S03]  /*0e90*/  HADD2.F32 R17, -RZ, R17.H1_H1 ;  /* 0x30000011ff117230 */ /* 0x000fc60000004100 */
[----:B------:R-:W-:Y:S01]  /*0ea0*/  FFMA R14, R48, R14, R10 ;  /* 0x0000000e300e7223 */ /* 0x000fe2000000000a */
[----:B------:R-:W-:Y:S02]  /*0eb0*/  HADD2.F32 R10, -RZ, R18.H0_H0 ;  /* 0x20000012ff0a7230 */ /* 0x000fe40000004100 */
[----:B------:R-:W-:Y:S01]  /*0ec0*/  FFMA R17, R32, R17, R49 ;  /* 0x0000001120117223 */ /* 0x000fe20000000031 */
[----:B------:R-:W-:-:S03]  /*0ed0*/  HADD2.F32 R21, -RZ, R21.H1_H1 ;  /* 0x30000015ff157230 */ /* 0x000fc60000004100 */
[----:B------:R-:W-:Y:S01]  /*0ee0*/  FFMA R17, R36, R10, R17 ;  /* 0x0000000a24117223 */ /* 0x000fe20000000011 */
[----:B------:R-:W-:Y:S02]  /*0ef0*/  HADD2.F32 R10, -RZ, R22.H0_H0 ;  /* 0x20000016ff0a7230 */ /* 0x000fe40000004100 */
[----:B------:R-:W-:Y:S01]  /*0f00*/  FFMA R21, R32, R21, R8 ;  /* 0x0000001520157223 */ /* 0x000fe20000000008 */
[----:B------:R-:W-:Y:S02]  /*0f10*/  HADD2.F32 R18, -RZ, R18.H1_H1 ;  /* 0x30000012ff127230 */ /* 0x000fe40000004100 */
        /* <DEDUP_REMOVED lines=8> */
[----:B------:R-:W-:Y:S02]  /*0fa0*/  HADD2.F32 R19, -RZ, R19.H1_H1 ;  /* 0x30000013ff137230 */ /* 0x000fe40000004100 */
[C---:B------:R-:W-:Y:S01]  /*0fb0*/  FFMA R17, R47.reuse, R10, R18 ;  /* 0x0000000a2f117223 */ /* 0x040fe20000000012 */
[----:B------:R-:W-:Y:S01]  /*0fc0*/  HADD2.F32 R16, -RZ, R23.H1_H1 ;  /* 0x30000017ff107230 */ /* 0x000fe20000004100 */
[----:B------:R-:W1:Y:S01]  /*0fd0*/  SHFL.BFLY PT, R18, R15, 0x8, 0x1f ;  /* 0x0d001f000f127f89 */ /* 0x000e6200000e0000 */
[----:B------:R-:W-:Y:S01]  /*0fe0*/  FFMA R21, R47, R11, R22 ;  /* 0x0000000b2f157223 */ /* 0x000fe20000000016 */
[C---:B------:R-:W-:Y:S01]  /*0ff0*/  FFMA R17, R48.reuse, R19, R17 ;  /* 0x0000001330117223 */ /* 0x040fe20000000011 */
[----:B------:R-:W2:Y:S01]  /*1000*/  LDC.64 R8, c[0x0][0x398] ;  /* 0x0000e600ff087b82 */ /* 0x000ea20000000a00 */
[----:B------:R-:W1:Y:S01]  /*1010*/  SHFL.BFLY PT, R19, R14, 0x8, 0x1f ;  /* 0x0d001f000e137f89 */ /* 0x000e6200000e0000 */
[----:B------:R-:W-:-:S03]  /*1020*/  FFMA R16, R48, R16, R21 ;  /* 0x0000001030107223 */ /* 0x000fc60000000015 */
[----:B------:R-:W1:Y:S04]  /*1030*/  SHFL.BFLY PT, R20, R17, 0x8, 0x1f ;  /* 0x0d001f0011147f89 */ /* 0x000e6800000e0000 */
[----:B------:R-:W1:Y:S02]  /*1040*/  SHFL.BFLY PT, R21, R16, 0x8, 0x1f ;  /* 0x0d001f0010157f89 */ /* 0x000e6400000e0000 */
[----:B-1----:R-:W-:Y:S01]  /*1050*/  FADD R18, R15, R18 ;  /* 0x000000120f127221 */ /* 0x002fe20000000000 */
[----:B------:R-:W-:-:S04]  /*1060*/  FADD R19, R14, R19 ;  /* 0x000000130e137221 */ /* 0x000fc80000000000 */
[----:B------:R-:W-:Y:S01]  /*1070*/  SHFL.BFLY PT, R15, R18, 0x4, 0x1f ;  /* 0x0c801f00120f7f89 */ /* 0x000fe200000e0000 */
[----:B------:R-:W-:-:S03]  /*1080*/  FADD R20, R17, R20 ;  /* 0x0000001411147221 */ /* 0x000fc60000000000 */
[----:B------:R-:W1:Y:S01]  /*1090*/  SHFL.BFLY PT, R14, R19, 0x4, 0x1f ;  /* 0x0c801f00130e7f89 */ /* 0x000e6200000e0000 */
[----:B------:R-:W-:-:S03]  /*10a0*/  FADD R22, R16, R21 ;  /* 0x0000001510167221 */ /* 0x000fc60000000000 */
[----:B------:R-:W1:Y:S02]  /*10b0*/  SHFL.BFLY PT, R21, R20, 0x4, 0x1f ;  /* 0x0c801f0014157f89 */ /* 0x000e6400000e0000 */
[----:B-1----:R-:W-:Y:S01]  /*10c0*/  FADD R17, R19, R14 ;  /* 0x0000000e13117221 */ /* 0x002fe20000000000 */
[----:B------:R-:W-:-:S05]  /*10d0*/  FADD R21, R20, R21 ;  /* 0x0000001514157221 */ /* 0x000fca0000000000 */
[----:B------:R-:W-:Y:S01]  /*10e0*/  SHFL.BFLY PT, R20, R21, 0x2, 0x1f ;  /* 0x0c401f0015147f89 */ /* 0x000fe200000e0000 */
[----:B------:R-:W-:Y:S02]  /*10f0*/  MOV R19, 0x3fb504f3 ;  /* 0x3fb504f300137802 */ /* 0x000fe40000000f00 */
[----:B------:R-:W-:-:S03]  /*1100*/  MOV R14, 0x3f000000 ;  /* 0x3f000000000e7802 */ /* 0x000fc60000000f00 */
[----:B------:R-:W-:Y:S01]  /*1110*/  FFMA R19, R19, R19, -1.9999998807907104492 ;  /* 0xbfffffff13137423 */ /* 0x000fe20000000013 */
[-C--:B---3--:R-:W-:Y:S02]  /*1120*/  LEA R23, R13, R50.reuse, 0xc ;  /* 0x000000320d177211 */ /* 0x088fe400078e60ff */
[----:B--2---:R-:W-:-:S05]  /*1130*/  LEA R53, R53, R50, 0xc ;  /* 0x0000003235357211 */ /* 0x004fca00078e60ff */
[----:B------:R-:W-:Y:S01]  /*1140*/  IMAD.WIDE.U32 R10, R53, 0x2, R8 ;  /* 0x00000002350a7825 */ /* 0x000fe200078e0008 */
[----:B------:R-:W-:-:S04]  /*1150*/  LEA R51, R51, R50, 0xc ;  /* 0x0000003233337211 */ /* 0x000fc800078e60ff */
[----:B------:R1:W-:Y:S01]  /*1160*/  LDGSTS.E.BYPASS.128 [R37+0x2000], desc[UR8][R10.64] ;  /* 0x020000000a257fae */ /* 0x0003e2000b981808 */
[----:B----4-:R-:W-:Y:S01]  /*1170*/  LEA R49, R12, R50, 0xc ;  /* 0x000000320c317211 */ /* 0x010fe200078e60ff */
[----:B------:R-:W-:-:S05]  /*1180*/  IMAD.WIDE.U32 R12, R51, 0x2, R8 ;  /* 0x00000002330c7825 */ /* 0x000fca00078e0008 */
[----:B------:R2:W-:Y:S01]  /*1190*/  LDGSTS.E.BYPASS.128 [R37+0x2100], desc[UR8][R12.64] ;  /* 0x021000000c257fae */ /* 0x0005e2000b981808 */
[----:B-1----:R-:W-:-:S03]  /*11a0*/  IMAD.WIDE.U32 R10, R23, 0x2, R8 ;  /* 0x00000002170a7825 */ /* 0x002fc600078e0008 */
[----:B------:R-:W1:Y:S01]  /*11b0*/  SHFL.BFLY PT, R23, R22, 0x4, 0x1f ;  /* 0x0c801f0016177f89 */ /* 0x000e6200000e0000 */
[----:B--2---:R-:W-:Y:S01]  /*11c0*/  FADD R12, R18, R15 ;  /* 0x0000000f120c7221 */ /* 0x004fe20000000000 */
[----:B------:R-:W-:Y:S02]  /*11d0*/  IMAD.WIDE.U32 R8, R49, 0x2, R8 ;  /* 0x0000000231087825 */ /* 0x000fe400078e0008 */
[----:B------:R-:W-:Y:S04]  /*11e0*/  LDGSTS.E.BYPASS.128 [R37+0x2200], desc[UR8][R10.64] ;  /* 0x022000000a257fae */ /* 0x000fe8000b981808 */
[----:B------:R-:W2:Y:S04]  /*11f0*/  SHFL.BFLY PT, R13, R12, 0x2, 0x1f ;  /* 0x0c401f000c0d7f89 */ /* 0x000ea800000e0000 */
[----:B------:R3:W-:Y:S04]  /*1200*/  LDGSTS.E.BYPASS.128 [R37+0x2300], desc[UR8][R8.64] ;  /* 0x0230000008257fae */ /* 0x0007e8000b981808 */
[----:B------:R-:W4:Y:S04]  /*1210*/  SHFL.BFLY PT, R18, R17, 0x2, 0x1f ;  /* 0x0c401f0011127f89 */ /* 0x000f2800000e0000 */
[----:B------:R-:W0:Y:S01]  /*1220*/  LDGDEPBAR ;  /* 0x00000000000079af */ /* 0x000e220000000000 */
[----:B-1----:R-:W-:-:S05]  /*1230*/  FADD R16, R22, R23 ;  /* 0x0000001716107221 */ /* 0x002fca0000000000 */
[----:B------:R-:W1:Y:S01]  /*1240*/  SHFL.BFLY PT, R15, R16, 0x2, 0x1f ;  /* 0x0c401f00100f7f89 */ /* 0x000e6200000e0000 */
[----:B------:R-:W-:Y:S01]  /*1250*/  MOV R23, 0x3fffffff ;  /* 0x3fffffff00177802 */ /* 0x000fe20000000f00 */
[----:B--2---:R-:W-:-:S04]  /*1260*/  FADD R13, R12, R13 ;  /* 0x0000000d0c0d7221 */ /* 0x004fc80000000000 */
[----:B------:R-:W-:Y:S01]  /*1270*/  FFMA R22, -R14, R23, 1 ;  /* 0x3f8000000e167423 */ /* 0x000fe20000000117 */
[----:B------:R-:W2:Y:S01]  /*1280*/  SHFL.BFLY PT, R12, R13, 0x1, 0x1f ;  /* 0x0c201f000d0c7f89 */ /* 0x000ea200000e0000 */
[----:B----4-:R-:W-:Y:S01]  /*1290*/  FADD R18, R17, R18 ;  /* 0x0000001211127221 */ /* 0x010fe20000000000 */
[----:B------:R-:W-:Y:S01]  /*12a0*/  FADD R17, R21, R20 ;  /* 0x0000001415117221 */ /* 0x000fe20000000000 */
[----:B------:R-:W-:-:S04]  /*12b0*/  DEPBAR.LE SB0, 0x2 ;  /* 0x000080800000791a */ /* 0x000fc80000000000 */
[----:B------:R-:W-:Y:S06]  /*12c0*/  BAR.SYNC.DEFER_BLOCKING 0x0 ;  /* 0x0000000000007b1d */ /* 0x000fec0000010000 */
[----:B------:R-:W4:Y:S01]  /*12d0*/  LD.E.128 R8, desc[UR8][R38.64+0x2000] ;  /* 0x0020000826087980 */ /* 0x000f22000c101d00 */
[----:B------:R-:W-:-:S03]  /*12e0*/  FFMA R19, R19, -0.5, R22 ;  /* 0xbf00000013137823 */ /* 0x000fc60000000016 */
[----:B------:R-:W3:Y:S01]  /*12f0*/  SHFL.BFLY PT, R21, R18, 0x1, 0x1f ;  /* 0x0c201f0012157f89 */ /* 0x000ee200000e0000 */
[----:B-1----:R-:W-:Y:S01]  /*1300*/  FADD R16, R16, R15 ;  /* 0x0000000f10107221 */ /* 0x002fe20000000000 */
[C---:B------:R-:W-:Y:S02]  /*1310*/  FFMA R14, R19.reuse, 0.375, R14 ;  /* 0x3ec00000130e7823 */ /* 0x040fe4000000000e */
[----:B------:R-:W1:Y:S01]  /*1320*/  SHFL.BFLY PT, R20, R17, 0x1, 0x1f ;  /* 0x0c201f0011147f89 */ /* 0x000e6200000e0000 */
[----:B------:R-:W-:-:S03]  /*1330*/  FMUL R15, R19, 1.4142135381698608398 ;  /* 0x3fb504f3130f7820 */ /* 0x000fc60000400000 */
[----:B------:R-:W1:Y:S01]  /*1340*/  SHFL.BFLY PT, R19, R16, 0x1, 0x1f ;  /* 0x0c201f0010137f89 */ /* 0x000e6200000e0000 */
[----:B------:R-:W-:-:S05]  /*1350*/  FFMA R14, R14, R15, 1.4142135381698608398 ;  /* 0x3fb504f30e0e7423 */ /* 0x000fca000000000f */
[----:B------:R-:W-:Y:S01]  /*1360*/  IADD3 R50, PT, PT, R14, -0x2000000, RZ ;  /* 0xfe0000000e327810 */ /* 0x000fe20007ffe0ff */
[----:B--2---:R-:W-:Y:S02]  /*1370*/  FADD R51, R13, R12 ;  /* 0x0000000c0d337221 */ /* 0x004fe40000000000 */
[----:B------:R-:W2:Y:S02]  /*1380*/  LD.E.128 R12, desc[UR8][R38.64+0x2100] ;  /* 0x00210008260c7980 */ /* 0x000ea4000c101d00 */
[----:B------:R-:W-:-:S04]  /*1390*/  FMUL R50, R50, 1.4426950216293334961 ;  /* 0x3fb8aa3b32327820 */ /* 0x000fc80000400000 */
[----:B------:R-:W-:Y:S01]  /*13a0*/  FMUL R51, R50, R51 ;  /* 0x0000003332337220 */ /* 0x000fe20000400000 */
[----:B---3--:R-:W-:Y:S01]  /*13b0*/  FADD R21, R18, R21 ;  /* 0x0000001512157221 */ /* 0x008fe20000000000 */
[----:B-1----:R-:W-:-:S03]  /*13c0*/  FADD R17, R17, R20 ;  /* 0x0000001411117221 */ /* 0x002fc60000000000 */
[----:B------:R-:W-:Y:S01]  /*13d0*/  FMUL R37, R50, R21 ;  /* 0x0000001532257220 */ /* 0x000fe20000400000 */
[----:B------:R-:W-:Y:S02]  /*13e0*/  FMNMX R18, R51, R30, !PT ;  /* 0x0000001e33127209 */ /* 0x000fe40007800000 */
[----:B------:R-:W-:Y:S01]  /*13f0*/  IADD3 R20, PT, PT, R33, -0x20, RZ ;  /* 0xffffffe021147810 */ /* 0x000fe20007ffe0ff */
[----:B------:R-:W-:Y:S01]  /*1400*/  FADD R19, R16, R19 ;  /* 0x0000001310137221 */ /* 0x000fe20000000000 */
[----:B------:R-:W-:Y:S01]  /*1410*/  FMUL R52, R50, R17 ;  /* 0x0000001132347220 */ /* 0x000fe20000400000 */
[----:B------:R-:W-:Y:S02]  /*1420*/  FMNMX R17, R18, R37, !PT ;  /* 0x0000002512117209 */ /* 0x000fe40007800000 */
[----:B------:R-:W-:Y:S01]  /*1430*/  ISETP.GT.U32.AND P1, PT, R20, 0x9ff, PT ;  /* 0x000009ff1400780c */ /* 0x000fe20003f24070 */
[----:B------:R-:W-:Y:S01]  /*1440*/  FMUL R50, R50, R19 ;  /* 0x0000001332327220 */ /* 0x000fe20000400000 */
[----:B------:R-:W-:-:S02]  /*1450*/  FMNMX R49, R17, R52, !PT ;  /* 0x0000003411317209 */ /* 0x000fc40007800000 */
[C---:B------:R-:W-:Y:S01]  /*1460*/  ISETP.GT.U32.AND P2, PT, R20.reuse, 0x9fe, PT ;  /* 0x000009fe1400780c */ /* 0x040fe20003f44070 */
[----:B------:R-:W3:Y:S01]  /*1470*/  LD.E.128 R16, desc[UR8][R38.64+0x2200] ;  /* 0x0022000826107980 */ /* 0x000ee2000c101d00 */
[----:B------:R-:W-:Y:S02]  /*1480*/  FMNMX R49, R49, R50, !PT ;  /* 0x0000003231317209 */ /* 0x000fe40007800000 */
[C---:B------:R-:W-:Y:S02]  /*1490*/  ISETP.GT.U32.AND P3, PT, R20.reuse, 0x9fd, PT ;  /* 0x000009fd1400780c */ /* 0x040fe40003f64070 */
[----:B------:R-:W-:-:S03]  /*14a0*/  ISETP.GT.U32.AND P0, PT, R20, 0x9fc, PT ;  /* 0x000009fc1400780c */ /* 0x000fc60003f04070 */
[----:B------:R-:W-:-:S04]  /*14b0*/  @!P1 FADD R20, R51, -R49 ;  /* 0x8000003133149221 */ /* 0x000fc80000000000 */
[----:B------:R1:W-:Y:S02]  /*14c0*/  @!P1 MUFU.EX2 R51, R20 ;  /* 0x0000001400339308 */ /* 0x0003e40000000800 */
[----:B-1----:R1:W3:Y:S01]  /*14d0*/  LD.E.128 R20, desc[UR8][R38.64+0x2300] ;  /* 0x0023000826147980 */ /* 0x0022e2000c101d00 */
[----:B------:R-:W-:-:S06]  /*14e0*/  FADD R53, -R49, R30 ;  /* 0x0000001e31357221 */ /* 0x000fcc0000000100 */
[----:B------:R-:W1:Y:S01]  /*14f0*/  MUFU.EX2 R53, R53 ;  /* 0x0000003500357308 */ /* 0x000e620000000800 */
[----:B------:R-:W-:Y:S01]  /*1500*/  IADD3 R31, PT, PT, R31, 0x1, RZ ;  /* 0x000000011f1f7810 */ /* 0x000fe20007ffe0ff */
[----:B-1----:R-:W-:-:S04]  /*1510*/  FMUL R5, R53, R5 ;  /* 0x0000000535057220 */ /* 0x002fc80000400000 */
[----:B------:R-:W-:Y:S01]  /*1520*/  @!P1 FADD R5, R5, R51 ;  /* 0x0000003305059221 */ /* 0x000fe20000000000 */
[----:B------:R-:W-:Y:S02]  /*1530*/  ISETP.NE.AND P1, PT, R31, 0x10, PT ;  /* 0x000000101f00780c */ /* 0x000fe40003f25270 */
[----:B------:R-:W-:Y:S01]  /*1540*/  IADD3 R33, PT, PT, R33, 0x20, RZ ;  /* 0x0000002021217810 */ /* 0x000fe20007ffe0ff */
[--C-:B----4-:R-:W-:Y:S02]  /*1550*/  HADD2.F32 R30, -RZ, R8.reuse.H0_H0 ;  /* 0x20000008ff1e7230 */ /* 0x110fe40000004100 */
[----:B------:R-:W-:-:S03]  /*1560*/  HADD2.F32 R8, -RZ, R8.H1_H1 ;  /* 0x30000008ff087230 */ /* 0x000fc60000004100 */
[----:B------:R-:W-:-:S04]  /*1570*/  FMUL R30, R30, R51 ;  /* 0x000000331e1e7220 */ /* 0x000fc80000400000 */
[----:B------:R-:W-:Y:S01]  /*1580*/  FFMA R30, R53, R3, R30 ;  /* 0x00000003351e7223 */ /* 0x000fe2000000001e */
[----:B------:R-:W-:-:S04]  /*1590*/  FMUL R3, R8, R51 ;  /* 0x0000003308037220 */ /* 0x000fc80000400000 */
[----:B------:R-:W-:Y:S01]  /*15a0*/  FFMA R4, R53, R4, R3 ;  /* 0x0000000435047223 */ /* 0x000fe20000000003 */
[----:B------:R-:W-:Y:S02]  /*15b0*/  HADD2.F32 R3, -RZ, R10.H0_H0 ;  /* 0x2000000aff037230 */ /* 0x000fe40000004100 */
[----:B------:R-:W-:-:S03]  /*15c0*/  HADD2.F32 R8, -RZ, R9.H0_H0 ;  /* 0x20000009ff087230 */ /* 0x000fc60000004100 */
[----:B------:R-:W-:Y:S01]  /*15d0*/  FMUL R3, R3, R51 ;  /* 0x0000003303037220 */ /* 0x000fe20000400000 */
[----:B------:R-:W-:-:S03]  /*15e0*/  HADD2.F32 R9, -RZ, R9.H1_H1 ;  /* 0x30000009ff097230 */ /* 0x000fc60000004100 */
[----:B------:R-:W-:Y:S01]  /*15f0*/  FFMA R6, R53, R6, R3 ;  /* 0x0000000635067223 */ /* 0x000fe20000000003 */
[--C-:B------:R-:W-:Y:S01]  /*1600*/  @!P2 FADD R3, R37, -R49.reuse ;  /* 0x800000312503a221 */ /* 0x100fe20000000000 */
[-C--:B------:R-:W-:Y:S01]  /*1610*/  FMUL R8, R8, R51.reuse ;  /* 0x0000003308087220 */ /* 0x080fe20000400000 */
[----:B------:R-:W-:Y:S01]  /*1620*/  FMUL R38, R9, R51 ;  /* 0x0000003309267220 */ /* 0x000fe20000400000 */
[----:B------:R-:W-:Y:S01]  /*1630*/  HADD2.F32 R10, -RZ, R10.H1_H1 ;  /* 0x3000000aff0a7230 */ /* 0x000fe20000004100 */
[----:B------:R-:W1:Y:S01]  /*1640*/  @!P2 MUFU.EX2 R37, R3 ;  /* 0x000000030025a308 */ /* 0x000e620000000800 */
[C---:B------:R-:W-:Y:S01]  /*1650*/  FFMA R8, R53.reuse, R7, R8 ;  /* 0x0000000735087223 */ /* 0x040fe20000000008 */
[----:B------:R-:W-:Y:S01]  /*1660*/  FFMA R2, R53, R2, R38 ;  /* 0x0000000235027223 */ /* 0x000fe20000000026 */
[--C-:B------:R-:W-:Y:S02]  /*1670*/  HADD2.F32 R38, -RZ, R11.reuse.H1_H1 ;  /* 0x3000000bff267230 */ /* 0x100fe40000004100 */
[----:B------:R-:W-:Y:S01]  /*1680*/  FMUL R7, R10, R51 ;  /* 0x000000330a077220 */ /* 0x000fe20000400000 */
[----:B------:R-:W-:Y:S01]  /*1690*/  @!P3 FADD R9, R52, -R49 ;  /* 0x800000313409b221 */ /* 0x000fe20000000000 */
[----:B------:R-:W-:-:S02]  /*16a0*/  HADD2.F32 R10, -RZ, R11.H0_H0 ;  /* 0x2000000bff0a7230 */ /* 0x000fc40000004100 */
[----:B------:R-:W-:Y:S01]  /*16b0*/  FFMA R40, R53, R40, R7 ;  /* 0x0000002835287223 */ /* 0x000fe20000000007 */
[----:B------:R4:W3:Y:S01]  /*16c0*/  @!P3 MUFU.EX2 R52, R9 ;  /* 0x000000090034b308 */ /* 0x0008e20000000800 */
[-C--:B------:R-:W-:Y:S01]  /*16d0*/  FMUL R7, R38, R51.reuse ;  /* 0x0000003326077220 */ /* 0x080fe20000400000 */
[----:B------:R-:W-:Y:S01]  /*16e0*/  @!P0 FADD R11, -R49, R50 ;  /* 0x00000032310b8221 */ /* 0x000fe20000000100 */
[----:B------:R-:W-:Y:S01]  /*16f0*/  FMUL R10, R10, R51 ;  /* 0x000000330a0a7220 */ /* 0x000fe20000400000 */
[----:B--2---:R-:W-:Y:S02]  /*1700*/  HADD2.F32 R39, -RZ, R14.H0_H0 ;  /* 0x2000000eff277230 */ /* 0x004fe40000004100 */
[----:B------:R-:W-:Y:S01]  /*1710*/  FFMA R42, R53, R42, R7 ;  /* 0x0000002a352a7223 */ /* 0x000fe20000000007 */
[----:B------:R-:W-:Y:S02]  /*1720*/  HADD2.F32 R7, -RZ, R12.H1_H1 ;  /* 0x3000000cff077230 */ /* 0x000fe40000004100 */
[--C-:B----4-:R-:W-:Y:S01]  /*1730*/  HADD2.F32 R9, -RZ, R13.reuse.H0_H0 ;  /* 0x2000000dff097230 */ /* 0x110fe20000004100 */
[----:B------:R2:W4:Y:S01]  /*1740*/  @!P0 MUFU.EX2 R50, R11 ;  /* 0x0000000b00328308 */ /* 0x0005220000000800 */
[----:B------:R-:W-:-:S02]  /*1750*/  HADD2.F32 R13, -RZ, R13.H1_H1 ;  /* 0x3000000dff0d7230 */ /* 0x000fc40000004100 */
[----:B------:R-:W-:Y:S01]  /*1760*/  FFMA R10, R53, R41, R10 ;  /* 0x00000029350a7223 */ /* 0x000fe2000000000a */
[--C-:B------:R-:W-:Y:S02]  /*1770*/  HADD2.F32 R51, -RZ, R15.reuse.H0_H0 ;  /* 0x2000000fff337230 */ /* 0x100fe40000004100 */
[----:B------:R-:W-:Y:S02]  /*1780*/  HADD2.F32 R3, -RZ, R12.H0_H0 ;  /* 0x2000000cff037230 */ /* 0x000fe40000004100 */
[----:B------:R-:W-:Y:S02]  /*1790*/  HADD2.F32 R41, -RZ, R14.H1_H1 ;  /* 0x3000000eff297230 */ /* 0x000fe40000004100 */
[-C--:B-1----:R-:W-:Y:S01]  /*17a0*/  FFMA R7, R7, R37.reuse, R4 ;  /* 0x0000002507077223 */ /* 0x082fe20000000004 */
[----:B------:R-:W-:Y:S02]  /*17b0*/  HADD2.F32 R53, -RZ, R15.H1_H1 ;  /* 0x3000000fff357230 */ /* 0x000fe40000004100 */
[-C--:B--2---:R-:W-:Y:S01]  /*17c0*/  FFMA R11, R13, R37.reuse, R2 ;  /* 0x000000250d0b7223 */ /* 0x084fe20000000002 */
[-C--:B------:R-:W-:Y:S01]  /*17d0*/  FFMA R13, R39, R37.reuse, R6 ;  /* 0x00000025270d7223 */ /* 0x080fe20000000006 */
[----:B------:R-:W-:Y:S01]  /*17e0*/  FFMA R39, R51, R37, R10 ;  /* 0x0000002533277223 */ /* 0x000fe2000000000a */
[----:B---3--:R-:W-:-:S02]  /*17f0*/  HADD2.F32 R4, -RZ, R17.H0_H0 ;  /* 0x20000011ff047230 */ /* 0x008fc40000004100 */
[-C--:B------:R-:W-:Y:S01]  /*1800*/  FFMA R9, R9, R37.reuse, R8 ;  /* 0x0000002509097223 */ /* 0x080fe20000000008 */
[--C-:B------:R-:W-:Y:S02]  /*1810*/  HADD2.F32 R2, -RZ, R16.reuse.H0_H0 ;  /* 0x20000010ff027230 */ /* 0x100fe40000004100 */
[-C--:B------:R-:W-:Y:S01]  /*1820*/  FFMA R3, R3, R37.reuse, R30 ;  /* 0x0000002503037223 */ /* 0x080fe2000000001e */
[----:B------:R-:W-:Y:S02]  /*1830*/  HADD2.F32 R6, -RZ, R17.H1_H1 ;  /* 0x30000011ff067230 */ /* 0x000fe40000004100 */
[----:B------:R-:W-:Y:S01]  /*1840*/  FFMA R15, R41, R37, R40 ;  /* 0x00000025290f7223 */ /* 0x000fe20000000028 */
[----:B------:R-:W-:Y:S02]  /*1850*/  HADD2.F32 R10, -RZ, R19.H0_H0 ;  /* 0x20000013ff0a7230 */ /* 0x000fe40000004100 */
[----:B------:R-:W-:Y:S01]  /*1860*/  @!P2 FADD R5, R5, R37 ;  /* 0x000000250505a221 */ /* 0x000fe20000000000 */
[----:B------:R-:W-:-:S02]  /*1870*/  HADD2.F32 R16, -RZ, R16.H1_H1 ;  /* 0x30000010ff107230 */ /* 0x000fc40000004100 */
[----:B------:R-:W-:Y:S01]  /*1880*/  FFMA R37, R53, R37, R42 ;  /* 0x0000002535257223 */ /* 0x000fe2000000002a */
[--C-:B------:R-:W-:Y:S02]  /*1890*/  HADD2.F32 R8, -RZ, R18.reuse.H0_H0 ;  /* 0x20000012ff087230 */ /* 0x100fe40000004100 */
[----:B------:R-:W-:Y:S02]  /*18a0*/  HADD2.F32 R12, -RZ, R19.H1_H1 ;  /* 0x30000013ff0c7230 */ /* 0x000fe40000004100 */
[-C--:B------:R-:W-:Y:S01]  /*18b0*/  FFMA R9, R4, R52.reuse, R9 ;  /* 0x0000003404097223 */ /* 0x080fe20000000009 */
[----:B------:R-:W-:Y:S02]  /*18c0*/  HADD2.F32 R18, -RZ, R18.H1_H1 ;  /* 0x30000012ff127230 */ /* 0x000fe40000004100 */
[-C--:B------:R-:W-:Y:S01]  /*18d0*/  FFMA R3, R2, R52.reuse, R3 ;  /* 0x0000003402037223 */ /* 0x080fe20000000003 */
[-C--:B------:R-:W-:Y:S01]  /*18e0*/  FFMA R11, R6, R52.reuse, R11 ;  /* 0x00000034060b7223 */ /* 0x080fe2000000000b */
[----:B------:R-:W-:Y:S01]  /*18f0*/  FFMA R39, R10, R52, R39 ;  /* 0x000000340a277223 */ /* 0x000fe20000000027 */
[----:B------:R-:W-:-:S02]  /*1900*/  HADD2.F32 R4, -RZ, R20.H1_H1 ;  /* 0x30000014ff047230 */ /* 0x000fc40000004100 */
[-C--:B------:R-:W-:Y:S01]  /*1910*/  FFMA R7, R16, R52.reuse, R7 ;  /* 0x0000003410077223 */ /* 0x080fe20000000007 */
[-C--:B------:R-:W-:Y:S01]  /*1920*/  FFMA R13, R8, R52.reuse, R13 ;  /* 0x00000034080d7223 */ /* 0x080fe2000000000d */
[-C--:B------:R-:W-:Y:S01]  /*1930*/  FFMA R37, R12, R52.reuse, R37 ;  /* 0x000000340c257223 */ /* 0x080fe20000000025 */
[----:B------:R-:W-:Y:S02]  /*1940*/  HADD2.F32 R2, -RZ, R20.H0_H0 ;  /* 0x20000014ff027230 */ /* 0x000fe40000004100 */
[--C-:B------:R-:W-:Y:S02]  /*1950*/  HADD2.F32 R6, -RZ, R21.reuse.H0_H0 ;  /* 0x20000015ff067230 */ /* 0x100fe40000004100 */
[----:B------:R-:W-:Y:S02]  /*1960*/  HADD2.F32 R10, -RZ, R22.H0_H0 ;  /* 0x20000016ff0a7230 */ /* 0x000fe40000004100 */
[----:B------:R-:W-:Y:S01]  /*1970*/  FFMA R15, R18, R52, R15 ;  /* 0x00000034120f7223 */ /* 0x000fe2000000000f */
[----:B------:R-:W-:-:S02]  /*1980*/  HADD2.F32 R8, -RZ, R21.H1_H1 ;  /* 0x30000015ff087230 */ /* 0x000fc40000004100 */
[----:B------:R-:W-:Y:S01]  /*1990*/  @!P3 FADD R5, R5, R52 ;  /* 0x000000340505b221 */ /* 0x000fe20000000000 */
[----:B------:R-:W-:Y:S02]  /*19a0*/  HADD2.F32 R22, -RZ, R22.H1_H1 ;  /* 0x30000016ff167230 */ /* 0x000fe40000004100 */
[--C-:B------:R-:W-:Y:S02]  /*19b0*/  HADD2.F32 R12, -RZ, R23.reuse.H0_H0 ;  /* 0x20000017ff0c7230 */ /* 0x100fe40000004100 */
[----:B------:R-:W-:Y:S02]  /*19c0*/  HADD2.F32 R42, -RZ, R23.H1_H1 ;  /* 0x30000017ff2a7230 */ /* 0x000fe40000004100 */
[-C--:B----4-:R-:W-:Y:S01]  /*19d0*/  FFMA R4, R4, R50.reuse, R7 ;  /* 0x0000003204047223 */ /* 0x090fe20000000007 */
[-C--:B------:R-:W-:Y:S01]  /*19e0*/  FFMA R3, R2, R50.reuse, R3 ;  /* 0x0000003202037223 */ /* 0x080fe20000000003 */
[-C--:B------:R-:W-:Y:S01]  /*19f0*/  FFMA R7, R6, R50.reuse, R9 ;  /* 0x0000003206077223 */ /* 0x080fe20000000009 */
[-C--:B------:R-:W-:Y:S01]  /*1a00*/  FFMA R2, R8, R50.reuse, R11 ;  /* 0x0000003208027223 */ /* 0x080fe2000000000b */
[-C--:B------:R-:W-:Y:S01]  /*1a10*/  FFMA R6, R10, R50.reuse, R13 ;  /* 0x000000320a067223 */ /* 0x080fe2000000000d */
[-C--:B------:R-:W-:Y:S01]  /*1a20*/  FFMA R40, R22, R50.reuse, R15 ;  /* 0x0000003216287223 */ /* 0x080fe2000000000f */
[-C--:B------:R-:W-:Y:S01]  /*1a30*/  FFMA R41, R12, R50.reuse, R39 ;  /* 0x000000320c297223 */ /* 0x080fe20000000027 */
[----:B------:R-:W-:Y:S01]  /*1a40*/  @!P0 FADD R5, R5, R50 ;  /* 0x0000003205058221 */ /* 0x000fe20000000000 */
[----:B------:R-:W-:Y:S01]  /*1a50*/  FFMA R42, R42, R50, R37 ;  /* 0x000000322a2a7223 */ /* 0x000fe20000000025 */
[----:B------:R-:W-:Y:S01]  /*1a60*/  MOV R30, R49 ;  /* 0x00000031001e7202 */ /* 0x000fe20000000f00 */
[----:B------:R-:W-:Y:S06]  /*1a70*/  @P1 BRA `(.L_x_480) ;  /* 0xffffffec00541947 */ /* 0x000fec000383ffff */
[----:B------:R-:W1:Y:S01]  /*1a80*/  S2R R10, SR_SWINHI ;  /* 0x00000000000a7919 */ /* 0x000e620000002f00 */
[----:B------:R-:W-:Y:S01]  /*1a90*/  SHF.R.U32.HI R51, RZ, 0x2, R45 ;  /* 0x00000002ff337819 */ /* 0x000fe2000001162d */
[----:B------:R-:W-:-:S04]  /*1aa0*/  DEPBAR.LE SB0, 0x1 ;  /* 0x000080400000791a */ /* 0x000fc80000000000 */
[----:B------:R-:W-:Y:S02]  /*1ab0*/  LOP3.LUT R8, R51, 0x3ffffff8, RZ, 0xc0, !PT ;  /* 0x3ffffff833087812 */ /* 0x000fe400078ec0ff */
[----:B------:R-:W-:Y:S02]  /*1ac0*/  SHF.L.U32 R50, R45, 0x3, RZ ;  /* 0x000000032d327819 */ /* 0x000fe400000006ff */
[----:B------:R-:W-:-:S04]  /*1ad0*/  LOP3.LUT R51, R8, 0x4, R51, 0xf8, !PT ;  /* 0x0000000408337812 */ /* 0x000fc800078ef833 */
[----:B------:R-:W-:-:S04]  /*1ae0*/  SHF.L.U32 R9, R51, 0x7, RZ ;  /* 0x0000000733097819 */ /* 0x000fc800000006ff */
[----:B------:R-:W-:Y:S02]  /*1af0*/  LOP3.LUT R9, R9, 0x78, R50, 0xf8, !PT ;  /* 0x0000007809097812 */ /* 0x000fe400078ef832 */
[----:B------:R-:W-:Y:S02]  /*1b00*/  MOV R52, R35 ;  /* 0x0000002300347202 */ /* 0x000fe40000000f00 */
[----:B-1----:R-:W-:Y:S01]  /*1b10*/  MOV R53, R10 ;  /* 0x0000000a00357202 */ /* 0x002fe20000000f00 */
[----:B------:R-:W-:Y:S01]  /*1b20*/  BAR.SYNC.DEFER_BLOCKING 0x0 ;  /* 0x0000000000007b1d */ /* 0x000fe20000010000 */
[----:B------:R-:W-:-:S04]  /*1b30*/  IADD3 R8, P0, PT, R52, 0x7f, RZ ;  /* 0x0000007f34087810 */ /* 0x000fc80007f1e0ff */
[----:B------:R-:W-:Y:S02]  /*1b40*/  IADD3.X R53, PT, PT, RZ, R53, RZ, P0, !PT ;  /* 0x00000035ff357210 */ /* 0x000fe400007fe4ff */
[----:B------:R-:W-:-:S05]  /*1b50*/  LOP3.LUT R52, R8, 0xffffff80, RZ, 0xc0, !PT ;  /* 0xffffff8008347812 */ /* 0x000fca00078ec0ff */
[----:B------:R-:W-:-:S05]  /*1b60*/  IMAD.WIDE.U32 R38, R9, 0x2, R52 ;  /* 0x0000000209267825 */ /* 0x000fca00078e0034 */
[----:B------:R-:W2:Y:S04]  /*1b70*/  LD.E.128 R8, desc[UR8][R38.64+0x4000] ;  /* 0x0040000826087980 */ /* 0x000ea8000c101d00 */
[----:B------:R-:W3:Y:S04]  /*1b80*/  LD.E.128 R12, desc[UR8][R38.64+0x4100] ;  /* 0x00410008260c7980 */ /* 0x000ee8000c101d00 */
[----:B------:R-:W4:Y:S04]  /*1b90*/  LD.E.128 R16, desc[UR8][R38.64+0x4200] ;  /* 0x0042000826107980 */ /* 0x000f28000c101d00 */
[----:B------:R-:W5:Y:S01]  /*1ba0*/  LD.E.128 R20, desc[UR8][R38.64+0x4300] ;  /* 0x0043000826147980 */ /* 0x000f62000c101d00 */
[----:B------:R-:W-:Y:S01]  /*1bb0*/  HADD2.F32 R30, -RZ, R24.H0_H0 ;  /* 0x20000018ff1e7230 */ /* 0x000fe20000004100 */
[----:B------:R-:W-:-:S04]  /*1bc0*/  DEPBAR.LE SB0, 0x0 ;  /* 0x000080000000791a */ /* 0x000fc80000000000 */
[----:B------:R-:W-:Y:S01]  /*1bd0*/  BAR.SYNC.DEFER_BLOCKING 0x0 ;  /* 0x0000000000007b1d */ /* 0x000fe20000010000 */
[--C-:B--2---:R-:W-:Y:S02]  /*1be0*/  HADD2.F32 R25, -RZ, R8.reuse.H0_H0 ;  /* 0x20000008ff197230 */ /* 0x104fe40000004100 */
[----:B------:R-:W-:Y:S02]  /*1bf0*/  HADD2.F32 R24, -RZ, R8.H1_H1 ;  /* 0x30000008ff187230 */ /* 0x000fe40000004100 */
[--C-:B---3--:R-:W-:Y:S02]  /*1c00*/  HADD2.F32 R35, -RZ, R12.reuse.H1_H1 ;  /* 0x3000000cff237230 */ /* 0x108fe40000004100 */
[----:B------:R-:W-:Y:S01]  /*1c10*/  FFMA R8, R30, R25, RZ ;  /* 0x000000191e087223 */ /* 0x000fe200000000ff */
[----:B------:R-:W-:-:S03]  /*1c20*/  HADD2.F32 R25, -RZ, R12.H0_H0 ;  /* 0x2000000cff197230 */ /* 0x000fc60000004100 */
[C---:B------:R-:W-:Y:S01]  /*1c30*/  FFMA R33, R29.reuse, R24, R8 ;  /* 0x000000181d217223 */ /* 0x040fe20000000008 */
[--C-:B------:R-:W-:Y:S02]  /*1c40*/  HADD2.F32 R8, -RZ, R9.reuse.H0_H0 ;  /* 0x20000009ff087230 */ /* 0x100fe40000004100 */
[----:B------:R-:W-:Y:S01]  /*1c50*/  FFMA R12, R30, R25, RZ ;  /* 0x000000191e0c7223 */ /* 0x000fe200000000ff */
[----:B----4-:R-:W-:Y:S02]  /*1c60*/  HADD2.F32 R25, -RZ, R16.H0_H0 ;  /* 0x20000010ff197230 */ /* 0x010fe40000004100 */
[--C-:B-----5:R-:W-:Y:S02]  /*1c70*/  HADD2.F32 R31, -RZ, R20.reuse.H0_H0 ;  /* 0x20000014ff1f7230 */ /* 0x120fe40000004100 */
[----:B------:R-:W-:Y:S01]  /*1c80*/  FFMA R33, R28, R8, R33 ;  /* 0x000000081c217223 */ /* 0x000fe20000000021 */
[----:B------:R-:W-:Y:S02]  /*1c90*/  HADD2.F32 R37, -RZ, R20.H1_H1 ;  /* 0x30000014ff257230 */ /* 0x000fe40000004100 */
[C---:B------:R-:W-:Y:S01]  /*1ca0*/  FFMA R8, R30.reuse, R25, RZ ;  /* 0x000000191e087223 */ /* 0x040fe200000000ff */
[----:B------:R-:W-:Y:S01]  /*1cb0*/  FFMA R35, R29, R35, R12 ;  /* 0x000000231d237223 */ /* 0x000fe2000000000c */
[----:B------:R-:W-:Y:S01]  /*1cc0*/  FFMA R30, R30, R31, RZ ;  /* 0x0000001f1e1e7223 */ /* 0x000fe200000000ff */
[----:B------:R-:W-:Y:S01]  /*1cd0*/  HADD2.F32 R31, -RZ, R16.H1_H1 ;  /* 0x30000010ff1f7230 */ /* 0x000fe20000004100 */
[----:B------:R-:W2:Y:S01]  /*1ce0*/  LD.E.128 R24, desc[UR8][R38.64+0x6000] ;  /* 0x0060000826187980 */ /* 0x000ea2000c101d00 */
[----:B------:R-:W-:-:S02]  /*1cf0*/  HADD2.F32 R9, -RZ, R9.H1_H1 ;  /* 0x30000009ff097230 */ /* 0x000fc40000004100 */
[C---:B------:R-:W-:Y:S01]  /*1d00*/  FFMA R37, R29.reuse, R37, R30 ;  /* 0x000000251d257223 */ /* 0x040fe2000000001e */
[----:B------:R-:W-:Y:S02]  /*1d10*/  HADD2.F32 R12, -RZ, R17.H0_H0 ;  /* 0x20000011ff0c7230 */ /* 0x000fe40000004100 */
[----:B------:R-:W-:Y:S01]  /*1d20*/  FFMA R31, R29, R31, R8 ;  /* 0x0000001f1d1f7223 */ /* 0x000fe20000000008 */
[----:B------:R-:W-:Y:S02]  /*1d30*/  HADD2.F32 R8, -RZ, R13.H0_H0 ;  /* 0x2000000dff087230 */ /* 0x000fe40000004100 */
[----:B------:R-:W-:Y:S01]  /*1d40*/  FFMA R9, R32, R9, R33 ;  /* 0x0000000920097223 */ /* 0x000fe20000000021 */
[--C-:B------:R-:W-:Y:S02]  /*1d50*/  HADD2.F32 R16, -RZ, R21.reuse.H0_H0 ;  /* 0x20000015ff107230 */ /* 0x100fe40000004100 */
[----:B------:R-:W-:Y:S01]  /*1d60*/  FFMA R33, R28, R12, R31 ;  /* 0x0000000c1c217223 */ /* 0x000fe2000000001f */
[----:B------:R-:W-:-:S02]  /*1d70*/  HADD2.F32 R12, -RZ, R21.H1_H1 ;  /* 0x30000015ff0c7230 */ /* 0x000fc40000004100 */
[C---:B------:R-:W-:Y:S01]  /*1d80*/  FFMA R35, R28.reuse, R8, R35 ;  /* 0x000000081c237223 */ /* 0x040fe20000000023 */
[----:B------:R-:W-:Y:S02]  /*1d90*/  HADD2.F32 R8, -RZ, R17.H1_H1 ;  /* 0x30000011ff087230 */ /* 0x000fe40000004100 */
[----:B------:R-:W-:Y:S01]  /*1da0*/  FFMA R37, R28, R16, R37 ;  /* 0x000000101c257223 */ /* 0x000fe20000000025 */
[----:B------:R-:W-:Y:S01]  /*1db0*/  HADD2.F32 R13, -RZ, R13.H1_H1 ;  /* 0x3000000dff0d7230 */ /* 0x000fe20000004100 */
[----:B------:R-:W3:Y:S01]  /*1dc0*/  LD.E.128 R28, desc[UR8][R38.64+0x6100] ;  /* 0x00610008261c7980 */ /* 0x000ee2000c101d00 */
[C---:B------:R-:W-:Y:S01]  /*1dd0*/  FFMA R17, R32.reuse, R8, R33 ;  /* 0x0000000820117223 */ /* 0x040fe20000000021 */
[C---:B------:R-:W-:Y:S01]  /*1de0*/  FFMA R21, R32.reuse, R12, R37 ;  /* 0x0000000c20157223 */ /* 0x040fe20000000025 */
[----:B------:R-:W-:Y:S02]  /*1df0*/  HADD2.F32 R8, -RZ, R10.H0_H0 ;  /* 0x2000000aff087230 */ /* 0x000fe40000004100 */
[----:B------:R-:W-:Y:S01]  /*1e00*/  FFMA R13, R32, R13, R35 ;  /* 0x0000000d200d7223 */ /* 0x000fe20000000023 */
[----:B------:R-:W-:Y:S01]  /*1e10*/  HADD2.F32 R12, -RZ, R14.H0_H0 ;  /* 0x2000000eff0c7230 */ /* 0x000fe20000004100 */
[----:B------:R-:W4:Y:S01]  /*1e20*/  LD.E.128 R32, desc[UR8][R38.64+0x6200] ;  /* 0x0062000826207980 */ /* 0x000f22000c101d00 */
[----:B------:R-:W-:Y:S01]  /*1e30*/  FFMA R9, R36, R8, R9 ;  /* 0x0000000824097223 */ /* 0x000fe20000000009 */
[----:B------:R-:W-:-:S02]  /*1e40*/  HADD2.F32 R8, -RZ, R18.H0_H0 ;  /* 0x20000012ff087230 */ /* 0x000fc40000004100 */
[C---:B------:R-:W-:Y:S01]  /*1e50*/  FFMA R13, R36.reuse, R12, R13 ;  /* 0x0000000c240d7223 */ /* 0x040fe2000000000d */
[----:B------:R-:W-:Y:S02]  /*1e60*/  HADD2.F32 R12, -RZ, R22.H0_H0 ;  /* 0x20000016ff0c7230 */ /* 0x000fe40000004100 */
[----:B------:R-:W-:-:S03]  /*1e70*/  FFMA R17, R36, R8, R17 ;  /* 0x0000000824117223 */ /* 0x000fc60000000011 */
[----:B------:R-:W-:Y:S02]  /*1e80*/  FFMA R21, R36, R12, R21 ;  /* 0x0000000c24157223 */ /* 0x000fe40000000015 */
[----:B------:R-:W5:Y:S01]  /*1e90*/  LD.E.128 R36, desc[UR8][R38.64+0x6300] ;  /* 0x0063000826247980 */ /* 0x000f62000c101d00 */
[----:B------:R-:W-:Y:S01]  /*1ea0*/  HADD2.F32 R10, -RZ, R10.H1_H1 ;  /* 0x3000000aff0a7230 */ /* 0x000fe20000004100 */
[----:B------:R-:W-:Y:S01]  /*1eb0*/  MOV R20, 0x3fffffff ;  /* 0x3fffffff00147802 */ /* 0x000fe20000000f00 */
[----:B------:R-:W-:Y:S01]  /*1ec0*/  HADD2.F32 R8, -RZ, R11.H0_H0 ;  /* 0x2000000bff087230 */ /* 0x000fe20000004100 */
[----:B------:R-:W-:Y:S01]  /*1ed0*/  IADD3 R43, PT, PT, R51, 0x1e0, R43 ;  /* 0x000001e0332b7810 */ /* 0x000fe20007ffe02b */
[----:B------:R-:W-:Y:S02]  /*1ee0*/  HADD2.F32 R14, -RZ, R14.H1_H1 ;  /* 0x3000000eff0e7230 */ /* 0x000fe40000004100 */
[----:B------:R-:W-:Y:S01]  /*1ef0*/  FFMA R10, R46, R10, R9 ;  /* 0x0000000a2e0a7223 */ /* 0x000fe20000000009 */
[----:B------:R-:W-:Y:S01]  /*1f00*/  HADD2.F32 R18, -RZ, R18.H1_H1 ;  /* 0x30000012ff127230 */ /* 0x000fe20000004100 */
[----:B------:R-:W-:Y:S01]  /*1f10*/  ISETP.GT.U32.AND P3, PT, R43, 0x9ff, PT ;  /* 0x000009ff2b00780c */ /* 0x000fe20003f64070 */
[----:B------:R-:W-:-:S02]  /*1f20*/  HADD2.F32 R22, -RZ, R22.H1_H1 ;  /* 0x30000016ff167230 */ /* 0x000fc40000004100 */
[----:B------:R-:W-:Y:S01]  /*1f30*/  FFMA R9, R47, R8, R10 ;  /* 0x000000082f097223 */ /* 0x000fe2000000000a */
[----:B------:R-:W-:Y:S02]  /*1f40*/  HADD2.F32 R8, -RZ, R11.H1_H1 ;  /* 0x3000000bff087230 */ /* 0x000fe40000004100 */
[C---:B------:R-:W-:Y:S01]  /*1f50*/  FFMA R14, R46.reuse, R14, R13 ;  /* 0x0000000e2e0e7223 */ /* 0x040fe2000000000d */
[--C-:B------:R-:W-:Y:S02]  /*1f60*/  HADD2.F32 R10, -RZ, R19.reuse.H0_H0 ;  /* 0x20000013ff0a7230 */ /* 0x100fe40000004100 */
[----:B------:R-:W-:Y:S01]  /*1f70*/  FFMA R18, R46, R18, R17 ;  /* 0x000000122e127223 */ /* 0x000fe20000000011 */
[----:B------:R-:W-:Y:S02]  /*1f80*/  HADD2.F32 R19, -RZ, R19.H1_H1 ;  /* 0x30000013ff137230 */ /* 0x000fe40000004100 */
[----:B------:R-:W-:Y:S01]  /*1f90*/  FFMA R8, R48, R8, R9 ;  /* 0x0000000830087223 */ /* 0x000fe20000000009 */
[----:B------:R-:W-:-:S02]  /*1fa0*/  HADD2.F32 R9, -RZ, R15.H0_H0 ;  /* 0x2000000fff097230 */ /* 0x000fc40000004100 */
[C---:B------:R-:W-:Y:S01]  /*1fb0*/  FFMA R13, R47.reuse, R10, R18 ;  /* 0x0000000a2f0d7223 */ /* 0x040fe20000000012 */
[----:B------:R-:W-:Y:S02]  /*1fc0*/  HADD2.F32 R15, -RZ, R15.H1_H1 ;  /* 0x3000000fff0f7230 */ /* 0x000fe40000004100 */
[----:B------:R-:W-:Y:S01]  /*1fd0*/  FFMA R22, R46, R22, R21 ;  /* 0x000000162e167223 */ /* 0x000fe20000000015 */
[--C-:B------:R-:W-:Y:S02]  /*1fe0*/  HADD2.F32 R10, -RZ, R23.reuse.H0_H0 ;  /* 0x20000017ff0a7230 */ /* 0x100fe40000004100 */
[C---:B------:R-:W-:Y:S01]  /*1ff0*/  FFMA R9, R47.reuse, R9, R14 ;  /* 0x000000092f097223 */ /* 0x040fe2000000000e */
[----:B------:R-:W1:Y:S01]  /*2000*/  SHFL.BFLY PT, R11, R8, 0x8, 0x1f ;  /* 0x0d001f00080b7f89 */ /* 0x000e6200000e0000 */
[----:B------:R-:W-:Y:S02]  /*2010*/  HADD2.F32 R23, -RZ, R23.H1_H1 ;  /* 0x30000017ff177230 */ /* 0x000fe40000004100 */
[C---:B------:R-:W-:Y:S01]  /*2020*/  FFMA R19, R48.reuse, R19, R13 ;  /* 0x0000001330137223 */ /* 0x040fe2000000000d */
[----:B------:R-:W-:Y:S01]  /*2030*/  FFMA R9, R48, R15, R9 ;  /* 0x0000000f30097223 */ /* 0x000fe20000000009 */
[----:B------:R-:W-:Y:S01]  /*2040*/  FFMA R47, R47, R10, R22 ;  /* 0x0000000a2f2f7223 */ /* 0x000fe20000000016 */
[C---:B------:R-:W-:Y:S01]  /*2050*/  ISETP.GT.U32.AND P0, PT, R43.reuse, 0x9fe, PT ;  /* 0x000009fe2b00780c */ /* 0x040fe20003f04070 */
[----:B------:R-:W-:Y:S01]  /*2060*/  IMAD.WIDE.U32 R50, R50, 0x2, R52 ;  /* 0x0000000232327825 */ /* 0x000fe200078e0034 */
[----:B------:R-:W1:Y:S03]  /*2070*/  SHFL.BFLY PT, R14, R19, 0x8, 0x1f ;  /* 0x0d001f00130e7f89 */ /* 0x000e6600000e0000 */
[----:B------:R-:W-:Y:S01]  /*2080*/  FFMA R23, R48, R23, R47 ;  /* 0x0000001730177223 */ /* 0x000fe2000000002f */
[C---:B------:R-:W-:Y:S01]  /*2090*/  ISETP.GT.U32.AND P1, PT, R43.reuse, 0x9fd, PT ;  /* 0x000009fd2b00780c */ /* 0x040fe20003f24070 */
[----:B------:R-:W1:Y:S01]  /*20a0*/  SHFL.BFLY PT, R10, R9, 0x8, 0x1f ;  /* 0x0d001f00090a7f89 */ /* 0x000e6200000e0000 */
[----:B------:R-:W-:Y:S01]  /*20b0*/  BAR.SYNC.DEFER_BLOCKING 0x0 ;  /* 0x0000000000007b1d */ /* 0x000fe20000010000 */
[----:B------:R-:W-:-:S05]  /*20c0*/  ISETP.GT.U32.AND P2, PT, R43, 0x9fc, PT ;  /* 0x000009fc2b00780c */ /* 0x000fca0003f44070 */
[----:B------:R-:W1:Y:S02]  /*20d0*/  SHFL.BFLY PT, R16, R23, 0x8, 0x1f ;  /* 0x0d001f0017107f89 */ /* 0x000e6400000e0000 */
[----:B-1----:R-:W-:Y:S01]  /*20e0*/  FADD R11, R8, R11 ;  /* 0x0000000b080b7221 */ /* 0x002fe20000000000 */
[----:B------:R-:W-:Y:S01]  /*20f0*/  FADD R15, R19, R14 ;  /* 0x0000000e130f7221 */ /* 0x000fe20000000000 */
[----:B------:R-:W-:-:S04]  /*2100*/  FADD R12, R9, R10 ;  /* 0x0000000a090c7221 */ /* 0x000fc80000000000 */
[----:B------:R-:W1:Y:S04]  /*2110*/  SHFL.BFLY PT, R8, R15, 0x4, 0x1f ;  /* 0x0c801f000f087f89 */ /* 0x000e6800000e0000 */
[----:B------:R-:W1:Y:S04]  /*2120*/  SHFL.BFLY PT, R10, R11, 0x4, 0x1f ;  /* 0x0c801f000b0a7f89 */ /* 0x000e6800000e0000 */
[----:B------:R-:W1:Y:S01]  /*2130*/  SHFL.BFLY PT, R13, R12, 0x4, 0x1f ;  /* 0x0c801f000c0d7f89 */ /* 0x000e6200000e0000 */
[----:B------:R-:W-:-:S05]  /*2140*/  FADD R17, R23, R16 ;  /* 0x0000001017117221 */ /* 0x000fca0000000000 */
[----:B------:R-:W1:Y:S02]  /*2150*/  SHFL.BFLY PT, R18, R17, 0x4, 0x1f ;  /* 0x0c801f0011127f89 */ /* 0x000e6400000e0000 */
[----:B-1----:R-:W-:Y:S01]  /*2160*/  FADD R16, R15, R8 ;  /* 0x000000080f107221 */ /* 0x002fe20000000000 */
[----:B------:R-:W-:-:S04]  /*2170*/  FADD R10, R11, R10 ;  /* 0x0000000a0b0a7221 */ /* 0x000fc80000000000 */
[----:B------:R-:W-:Y:S01]  /*2180*/  SHFL.BFLY PT, R11, R16, 0x2, 0x1f ;  /* 0x0c401f00100b7f89 */ /* 0x000fe200000e0000 */
[----:B------:R-:W-:Y:S01]  /*2190*/  FADD R14, R12, R13 ;  /* 0x0000000d0c0e7221 */ /* 0x000fe20000000000 */
[----:B------:R-:W-:Y:S02]  /*21a0*/  MOV R12, 0x3fb504f3 ;  /* 0x3fb504f3000c7802 */ /* 0x000fe40000000f00 */
[----:B------:R-:W1:Y:S04]  /*21b0*/  SHFL.BFLY PT, R9, R10, 0x2, 0x1f ;  /* 0x0c401f000a097f89 */ /* 0x000e6800000e0000 */
[----:B------:R-:W1:Y:S01]  /*21c0*/  SHFL.BFLY PT, R13, R14, 0x2, 0x1f ;  /* 0x0c401f000e0d7f89 */ /* 0x000e6200000e0000 */
[----:B------:R-:W-:Y:S01]  /*21d0*/  FFMA R12, R12, R12, -1.9999998807907104492 ;  /* 0xbfffffff0c0c7423 */ /* 0x000fe2000000000c */
[----:B------:R-:W-:Y:S01]  /*21e0*/  FADD R18, R17, R18 ;  /* 0x0000001211127221 */ /* 0x000fe20000000000 */
[----:B------:R-:W-:-:S04]  /*21f0*/  HFMA2 R17, -RZ, RZ, 1.75, 0 ;  /* 0x3f000000ff117431 */ /* 0x000fc800000001ff */
[----:B------:R-:W1:Y:S01]  /*2200*/  SHFL.BFLY PT, R19, R18, 0x2, 0x1f ;  /* 0x0c401f0012137f89 */ /* 0x000e6200000e0000 */
[----:B------:R-:W-:-:S04]  /*2210*/  FFMA R15, -R17, R20, 1 ;  /* 0x3f800000110f7423 */ /* 0x000fc80000000114 */
[----:B------:R-:W-:Y:S01]  /*2220*/  FFMA R12, R12, -0.5, R15 ;  /* 0xbf0000000c0c7823 */ /* 0x000fe2000000000f */
[----:B-1----:R-:W-:Y:S01]  /*2230*/  FADD R8, R10, R9 ;  /* 0x000000090a087221 */ /* 0x002fe20000000000 */
[----:B------:R-:W-:Y:S02]  /*2240*/  FADD R10, R16, R11 ;  /* 0x0000000b100a7221 */ /* 0x000fe40000000000 */
[C---:B------:R-:W-:Y:S01]  /*2250*/  FFMA R17, R12.reuse, 0.375, R17 ;  /* 0x3ec000000c117823 */ /* 0x040fe20000000011 */
[----:B------:R-:W-:Y:S01]  /*2260*/  FMUL R16, R12, 1.4142135381698608398 ;  /* 0x3fb504f30c107820 */ /* 0x000fe20000400000 */
[----:B------:R-:W-:Y:S02]  /*2270*/  FADD R9, R14, R13 ;  /* 0x0000000d0e097221 */ /* 0x000fe40000000000 */
[----:B------:R-:W1:Y:S01]  /*2280*/  SHFL.BFLY PT, R13, R8, 0x1, 0x1f ;  /* 0x0c201f00080d7f89 */ /* 0x000e6200000e0000 */
[----:B------:R-:W-:-:S03]  /*2290*/  FFMA R16, R17, R16, 1.4142135381698608398 ;  /* 0x3fb504f311107423 */ /* 0x000fc60000000010 */
[----:B------:R-:W1:Y:S01]  /*22a0*/  SHFL.BFLY PT, R14, R9, 0x1, 0x1f ;  /* 0x0c201f00090e7f89 */ /* 0x000e6200000e0000 */
[----:B------:R-:W-:Y:S01]  /*22b0*/  FADD R11, R18, R19 ;  /* 0x00000013120b7221 */ /* 0x000fe20000000000 */
[----:B------:R-:W-:Y:S02]  /*22c0*/  IADD3 R16, PT, PT, R16, -0x2000000, RZ ;  /* 0xfe00000010107810 */ /* 0x000fe40007ffe0ff */
[----:B------:R-:W1:Y:S03]  /*22d0*/  SHFL.BFLY PT, R15, R10, 0x1, 0x1f ;  /* 0x0c201f000a0f7f89 */ /* 0x000e6600000e0000 */
[----:B------:R-:W-:Y:S01]  /*22e0*/  FMUL R16, R16, 1.4426950216293334961 ;  /* 0x3fb8aa3b10107820 */ /* 0x000fe20000400000 */
[----:B------:R-:W1:Y:S02]  /*22f0*/  SHFL.BFLY PT, R12, R11, 0x1, 0x1f ;  /* 0x0c201f000b0c7f89 */ /* 0x000e6400000e0000 */
[----:B-1----:R-:W-:Y:S01]  /*2300*/  FADD R8, R8, R13 ;  /* 0x0000000d08087221 */ /* 0x002fe20000000000 */
[----:B------:R-:W-:-:S03]  /*2310*/  FADD R9, R9, R14 ;  /* 0x0000000e09097221 */ /* 0x000fc60000000000 */
[----:B------:R-:W-:Y:S01]  /*2320*/  FMUL R8, R16, R8 ;  /* 0x0000000810087220 */ /* 0x000fe20000400000 */
[----:B------:R-:W-:Y:S01]  /*2330*/  FADD R10, R10, R15 ;  /* 0x0000000f0a0a7221 */ /* 0x000fe20000000000 */
[----:B------:R-:W-:-:S03]  /*2340*/  FMUL R9, R16, R9 ;  /* 0x0000000910097220 */ /* 0x000fc60000400000 */
[----:B------:R-:W-:Y:S01]  /*2350*/  FMNMX R14, R49, R8, !PT ;  /* 0x00000008310e7209 */ /* 0x000fe20007800000 */
[----:B------:R-:W-:Y:S01]  /*2360*/  FADD R11, R11, R12 ;  /* 0x0000000c0b0b7221 */ /* 0x000fe20000000000 */
[----:B------:R-:W-:Y:S02]  /*2370*/  FMUL R10, R16, R10 ;  /* 0x0000000a100a7220 */ /* 0x000fe40000400000 */
[----:B------:R-:W-:Y:S01]  /*2380*/  FMNMX R13, R14, R9, !PT ;  /* 0x000000090e0d7209 */ /* 0x000fe20007800000 */
[----:B------:R-:W-:-:S03]  /*2390*/  FMUL R11, R16, R11 ;  /* 0x0000000b100b7220 */ /* 0x000fc60000400000 */
[----:B------:R-:W-:-:S04]  /*23a0*/  FMNMX R46, R13, R10, !PT ;  /* 0x0000000a0d2e7209 */ /* 0x000fc80007800000 */
[----:B------:R-:W-:-:S05]  /*23b0*/  FMNMX R46, R46, R11, !PT ;  /* 0x0000000b2e2e7209 */ /* 0x000fca0007800000 */
[--C-:B------:R-:W-:Y:S01]  /*23c0*/  @!P3 FADD R12, R8, -R46.reuse ;  /* 0x8000002e080cb221 */ /* 0x100fe20000000000 */
[--C-:B------:R-:W-:Y:S01]  /*23d0*/  FADD R47, R49, -R46.reuse ;  /* 0x8000002e312f7221 */ /* 0x100fe20000000000 */
[--C-:B------:R-:W-:Y:S01]  /*23e0*/  @!P0 FADD R13, R9, -R46.reuse ;  /* 0x8000002e090d8221 */ /* 0x100fe20000000000 */
[----:B------:R-:W-:Y:S01]  /*23f0*/  @!P1 FADD R14, R10, -R46 ;  /* 0x8000002e0a0e9221 */ /* 0x000fe20000000000 */
[----:B------:R-:W1:Y:S01]  /*2400*/  @!P3 MUFU.EX2 R8, R12 ;  /* 0x0000000c0008b308 */ /* 0x000e620000000800 */
[----:B------:R-:W-:-:S07]  /*2410*/  @!P2 FADD R15, -R46, R11 ;  /* 0x0000000b2e0fa221 */ /* 0x000fce0000000100 */
[----:B------:R-:W1:Y:S08]  /*2420*/  MUFU.EX2 R47, R47 ;  /* 0x0000002f002f7308 */ /* 0x000e700000000800 */
[----:B------:R2:W3:Y:S08]  /*2430*/  @!P0 MUFU.EX2 R9, R13 ;  /* 0x0000000d00098308 */ /* 0x0004f00000000800 */
[----:B------:R1:W4:Y:S08]  /*2440*/  @!P1 MUFU.EX2 R10, R14 ;  /* 0x0000000e000a9308 */ /* 0x0003300000000800 */
[----:B------:R3:W5:Y:S01]  /*2450*/  @!P2 MUFU.EX2 R11, R15 ;  /* 0x0000000f000ba308 */ /* 0x0007620000000800 */
[----:B--2---:R-:W-:-:S02]  /*2460*/  HADD2.F32 R13, -RZ, R26.H0_H0 ;  /* 0x2000001aff0d7230 */ /* 0x004fc40000004100 */
[--C-:B------:R-:W-:Y:S02]  /*2470*/  HADD2.F32 R17, -RZ, R24.reuse.H0_H0 ;  /* 0x20000018ff117230 */ /* 0x100fe40000004100 */
[----:B------:R-:W-:Y:S02]  /*2480*/  HADD2.F32 R21, -RZ, R25.H0_H0 ;  /* 0x20000019ff157230 */ /* 0x000fe40000004100 */
[-C--:B-1----:R-:W-:Y:S01]  /*2490*/  FMUL R13, R13, R8.reuse ;  /* 0x000000080d0d7220 */ /* 0x082fe20000400000 */
[----:B------:R-:W-:Y:S02]  /*24a0*/  HADD2.F32 R43, -RZ, R27.H0_H0 ;  /* 0x2000001bff2b7230 */ /* 0x000fe40000004100 */
[-C--:B------:R-:W-:Y:S01]  /*24b0*/  FMUL R12, R17, R8.reuse ;  /* 0x00000008110c7220 */ /* 0x080fe20000400000 */
[----:B------:R-:W-:Y:S02]  /*24c0*/  HADD2.F32 R19, -RZ, R24.H1_H1 ;  /* 0x30000018ff137230 */ /* 0x000fe40000004100 */
[----:B------:R-:W-:Y:S01]  /*24d0*/  FMUL R14, R21, R8 ;  /* 0x00000008150e7220 */ /* 0x000fe20000400000 */
[----:B------:R-:W-:-:S02]  /*24e0*/  HADD2.F32 R25, -RZ, R25.H1_H1 ;  /* 0x30000019ff197230 */ /* 0x000fc40000004100 */
[-C--:B------:R-:W-:Y:S01]  /*24f0*/  FMUL R16, R43, R8.reuse ;  /* 0x000000082b107220 */ /* 0x080fe20000400000 */
[----:B------:R-:W-:Y:S02]  /*2500*/  HADD2.F32 R23, -RZ, R26.H1_H1 ;  /* 0x3000001aff177230 */ /* 0x000fe40000004100 */
[-C--:B------:R-:W-:Y:S01]  /*2510*/  FMUL R19, R19, R8.reuse ;  /* 0x0000000813137220 */ /* 0x080fe20000400000 */
[----:B------:R-:W-:Y:S02]  /*2520*/  HADD2.F32 R27, -RZ, R27.H1_H1 ;  /* 0x3000001bff1b7230 */ /* 0x000fe40000004100 */
[-C--:B------:R-:W-:Y:S01]  /*2530*/  FMUL R25, R25, R8.reuse ;  /* 0x0000000819197220 */ /* 0x080fe20000400000 */
[-C--:B------:R-:W-:Y:S01]  /*2540*/  FFMA R6, R6, R47.reuse, R13 ;  /* 0x0000002f06067223 */ /* 0x080fe2000000000d */
[-C--:B------:R-:W-:Y:S01]  /*2550*/  FMUL R23, R23, R8.reuse ;  /* 0x0000000817177220 */ /* 0x080fe20000400000 */
[----:B------:R-:W-:Y:S01]  /*2560*/  FFMA R12, R3, R47, R12 ;  /* 0x0000002f030c7223 */ /* 0x000fe2000000000c */
[----:B------:R-:W-:Y:S01]  /*2570*/  FMUL R27, R27, R8 ;  /* 0x000000081b1b7220 */ /* 0x000fe20000400000 */
[----:B---3--:R-:W-:-:S02]  /*2580*/  HADD2.F32 R13, -RZ, R29.H0_H0 ;  /* 0x2000001dff0d7230 */ /* 0x008fc40000004100 */
[-C--:B------:R-:W-:Y:S01]  /*2590*/  FFMA R4, R4, R47.reuse, R19 ;  /* 0x0000002f04047223 */ /* 0x080fe20000000013 */
[--C-:B------:R-:W-:Y:S02]  /*25a0*/  HADD2.F32 R3, -RZ, R28.reuse.H0_H0 ;  /* 0x2000001cff037230 */ /* 0x100fe40000004100 */
[-C--:B------:R-:W-:Y:S01]  /*25b0*/  FFMA R14, R7, R47.reuse, R14 ;  /* 0x0000002f070e7223 */ /* 0x080fe2000000000e */
[----:B------:R-:W-:Y:S02]  /*25c0*/  HADD2.F32 R29, -RZ, R29.H1_H1 ;  /* 0x3000001dff1d7230 */ /* 0x000fe40000004100 */
[-C--:B------:R-:W-:Y:S01]  /*25d0*/  FFMA R2, R2, R47.reuse, R25 ;  /* 0x0000002f02027223 */ /* 0x080fe20000000019 */
[-C--:B------:R-:W-:Y:S01]  /*25e0*/  FFMA R40, R40, R47.reuse, R23 ;  /* 0x0000002f28287223 */ /* 0x080fe20000000017 */
[-C--:B------:R-:W-:Y:S01]  /*25f0*/  FFMA R16, R41, R47.reuse, R16 ;  /* 0x0000002f29107223 */ /* 0x080fe20000000010 */
[----:B------:R-:W-:Y:S01]  /*2600*/  FFMA R42, R42, R47, R27 ;  /* 0x0000002f2a2a7223 */ /* 0x000fe2000000001b */
[----:B------:R-:W-:-:S02]  /*2610*/  HADD2.F32 R7, -RZ, R28.H1_H1 ;  /* 0x3000001cff077230 */ /* 0x000fc40000004100 */
[----:B------:R-:W-:Y:S01]  /*2620*/  FMUL R47, R5, R47 ;  /* 0x0000002f052f7220 */ /* 0x000fe20000400000 */
[--C-:B------:R-:W-:Y:S02]  /*2630*/  HADD2.F32 R17, -RZ, R30.reuse.H1_H1 ;  /* 0x3000001eff117230 */ /* 0x100fe40000004100 */
[-C--:B------:R-:W-:Y:S01]  /*2640*/  FFMA R3, R3, R9.reuse, R12 ;  /* 0x0000000903037223 */ /* 0x080fe2000000000c */
[----:B------:R-:W-:Y:S02]  /*2650*/  HADD2.F32 R15, -RZ, R30.H0_H0 ;  /* 0x2000001eff0f7230 */ /* 0x000fe40000004100 */
[----:B------:R-:W-:Y:S01]  /*2660*/  FFMA R29, R29, R9, R2 ;  /* 0x000000091d1d7223 */ /* 0x000fe20000000002 */
[--C-:B------:R-:W-:Y:S02]  /*2670*/  HADD2.F32 R19, -RZ, R31.reuse.H0_H0 ;  /* 0x2000001fff137230 */ /* 0x100fe40000004100 */
[----:B------:R-:W-:Y:S01]  /*2680*/  @!P3 FADD R47, R47, R8 ;  /* 0x000000082f2fb221 */ /* 0x000fe20000000000 */
[----:B------:R-:W-:-:S02]  /*2690*/  HADD2.F32 R31, -RZ, R31.H1_H1 ;  /* 0x3000001fff1f7230 */ /* 0x000fc40000004100 */
[-C--:B------:R-:W-:Y:S01]  /*26a0*/  FFMA R7, R7, R9.reuse, R4 ;  /* 0x0000000907077223 */ /* 0x080fe20000000004 */
[----:B----4-:R-:W-:Y:S01]  /*26b0*/  HADD2.F32 R2, -RZ, R32.H0_H0 ;  /* 0x20000020ff027230 */ /* 0x010fe20000004100 */
[----:B------:R-:W-:Y:S01]  /*26c0*/  LOP3.LUT P3, R18, R45, 0xf, RZ, 0xc0, !PT ;  /* 0x0000000f2d127812 */ /* 0x000fe2000786c0ff */
[----:B------:R-:W-:Y:S02]  /*26d0*/  HADD2.F32 R12, -RZ, R34.H0_H0 ;  /* 0x20000022ff0c7230 */ /* 0x000fe40000004100 */
[-C--:B------:R-:W-:Y:S01]  /*26e0*/  FFMA R17, R17, R9.reuse, R40 ;  /* 0x0000000911117223 */ /* 0x080fe20000000028 */
[----:B------:R-:W-:Y:S02]  /*26f0*/  HADD2.F32 R32, -RZ, R32.H1_H1 ;  /* 0x30000020ff207230 */ /* 0x000fe40000004100 */
[-C--:B------:R-:W-:Y:S01]  /*2700*/  FFMA R13, R13, R9.reuse, R14 ;  /* 0x000000090d0d7223 */ /* 0x080fe2000000000e */
[----:B------:R-:W-:Y:S02]  /*2710*/  HADD2.F32 R34, -RZ, R34.H1_H1 ;  /* 0x30000022ff227230 */ /* 0x000fe40000004100 */
[----:B------:R-:W-:Y:S01]  /*2720*/  FFMA R15, R15, R9, R6 ;  /* 0x000000090f0f7223 */ /* 0x000fe20000000006 */
[----:B------:R-:W-:-:S02]  /*2730*/  HADD2.F32 R4, -RZ, R33.H0_H0 ;  /* 0x20000021ff047230 */ /* 0x000fc40000004100 */
[-C--:B------:R-:W-:Y:S01]  /*2740*/  FFMA R19, R19, R9.reuse, R16 ;  /* 0x0000000913137223 */ /* 0x080fe20000000010 */
[----:B------:R-:W-:Y:S02]  /*2750*/  HADD2.F32 R6, -RZ, R33.H1_H1 ;  /* 0x30000021ff067230 */ /* 0x000fe40000004100 */
[----:B------:R-:W-:Y:S01]  /*2760*/  FFMA R31, R31, R9, R42 ;  /* 0x000000091f1f7223 */ /* 0x000fe2000000002a */
[--C-:B------:R-:W-:Y:S02]  /*2770*/  HADD2.F32 R14, -RZ, R35.reuse.H0_H0 ;  /* 0x20000023ff0e7230 */ /* 0x100fe40000004100 */
[-C--:B------:R-:W-:Y:S01]  /*2780*/  FFMA R32, R32, R10.reuse, R7 ;  /* 0x0000000a20207223 */ /* 0x080fe20000000007 */
[----:B------:R-:W-:Y:S02]  /*2790*/  HADD2.F32 R16, -RZ, R35.H1_H1 ;  /* 0x30000023ff107230 */ /* 0x000fe40000004100 */
[-C--:B------:R-:W-:Y:S01]  /*27a0*/  FFMA R34, R34, R10.reuse, R17 ;  /* 0x0000000a22227223 */ /* 0x080fe20000000011 */
[-C--:B------:R-:W-:Y:S01]  /*27b0*/  FFMA R2, R2, R10.reuse, R3 ;  /* 0x0000000a02027223 */ /* 0x080fe20000000003 */
[-C--:B------:R-:W-:Y:S01]  /*27c0*/  FFMA R4, R4, R10.reuse, R13 ;  /* 0x0000000a04047223 */ /* 0x080fe2000000000d */
[----:B------:R-:W-:Y:S01]  /*27d0*/  FFMA R12, R12, R10, R15 ;  /* 0x0000000a0c0c7223 */ /* 0x000fe2000000000f */
[----:B-----5:R-:W-:-:S02]  /*27e0*/  HADD2.F32 R7, -RZ, R37.H0_H0 ;  /* 0x20000025ff077230 */ /* 0x020fc40000004100 */
[-C--:B------:R-:W-:Y:S01]  /*27f0*/  FFMA R6, R6, R10.reuse, R29 ;  /* 0x0000000a06067223 */ /* 0x080fe2000000001d */
[----:B------:R-:W-:Y:S02]  /*2800*/  HADD2.F32 R17, -RZ, R39.H0_H0 ;  /* 0x20000027ff117230 */ /* 0x000fe40000004100 */
[-C--:B------:R-:W-:Y:S01]  /*2810*/  FFMA R14, R14, R10.reuse, R19 ;  /* 0x0000000a0e0e7223 */ /* 0x080fe20000000013 */
[--C-:B------:R-:W-:Y:S02]  /*2820*/  HADD2.F32 R3, -RZ, R36.reuse.H0_H0 ;  /* 0x20000024ff037230 */ /* 0x100fe40000004100 */
[----:B------:R-:W-:Y:S01]  /*2830*/  FFMA R16, R16, R10, R31 ;  /* 0x0000000a10107223 */ /* 0x000fe2000000001f */
[----:B------:R-:W-:Y:S02]  /*2840*/  HADD2.F32 R5, -RZ, R36.H1_H1 ;  /* 0x30000024ff057230 */ /* 0x000fe40000004100 */
[----:B------:R-:W-:Y:S01]  /*2850*/  @!P0 FADD R47, R47, R9 ;  /* 0x000000092f2f8221 */ /* 0x000fe20000000000 */
[----:B------:R-:W-:-:S02]  /*2860*/  HADD2.F32 R37, -RZ, R37.H1_H1 ;  /* 0x30000025ff257230 */ /* 0x000fc40000004100 */
[-C--:B------:R-:W-:Y:S01]  /*2870*/  FFMA R2, R3, R11.reuse, R2 ;  /* 0x0000000b03027223 */ /* 0x080fe20000000002 */
[--C-:B------:R-:W-:Y:S02]  /*2880*/  HADD2.F32 R13, -RZ, R38.reuse.H0_H0 ;  /* 0x20000026ff0d7230 */ /* 0x100fe40000004100 */
[-C--:B------:R-:W-:Y:S01]  /*2890*/  FFMA R5, R5, R11.reuse, R32 ;  /* 0x0000000b05057223 */ /* 0x080fe20000000020 */
[----:B------:R-:W-:Y:S02]  /*28a0*/  HADD2.F32 R15, -RZ, R38.H1_H1 ;  /* 0x30000026ff0f7230 */ /* 0x000fe40000004100 */
[-C--:B------:R-:W-:Y:S01]  /*28b0*/  FFMA R4, R7, R11.reuse, R4 ;  /* 0x0000000b07047223 */ /* 0x080fe20000000004 */
[----:B------:R-:W-:Y:S02]  /*28c0*/  HADD2.F32 R39, -RZ, R39.H1_H1 ;  /* 0x30000027ff277230 */ /* 0x000fe40000004100 */
[-C--:B------:R-:W-:Y:S01]  /*28d0*/  FFMA R14, R17, R11.reuse, R14 ;  /* 0x0000000b110e7223 */ /* 0x080fe2000000000e */
[-C--:B------:R-:W-:Y:S01]  /*28e0*/  FFMA R12, R13, R11.reuse, R12 ;  /* 0x0000000b0d0c7223 */ /* 0x080fe2000000000c */
[-C--:B------:R-:W-:Y:S01]  /*28f0*/  FFMA R15, R15, R11.reuse, R34 ;  /* 0x0000000b0f0f7223 */ /* 0x080fe20000000022 */
[-C--:B------:R-:W-:Y:S01]  /*2900*/  FFMA R29, R37, R11.reuse, R6 ;  /* 0x0000000b251d7223 */ /* 0x080fe20000000006 */
[----:B------:R-:W-:Y:S01]  /*2910*/  FFMA R31, R39, R11, R16 ;  /* 0x0000000b271f7223 */ /* 0x000fe20000000010 */
[----:B------:R-:W-:Y:S01]  /*2920*/  @!P3 SHF.R.U32.HI R3, RZ, 0x3, R45 ;  /* 0x00000003ff03b819 */ /* 0x000fe2000001162d */
[----:B------:R-:W-:Y:S01]  /*2930*/  @!P1 FADD R47, R47, R10 ;  /* 0x0000000a2f2f9221 */ /* 0x000fe20000000000 */
[----:B------:R-:W-:-:S02]  /*2940*/  F2FP.F16.F32.PACK_AB R30, R15, R12 ;  /* 0x0000000c0f1e723e */ /* 0x000fc400000000ff */
[----:B------:R-:W-:Y:S01]  /*2950*/  F2FP.F16.F32.PACK_AB R31, R31, R14 ;  /* 0x0000000e1f1f723e */ /* 0x000fe200000000ff */
[----:B------:R-:W-:Y:S01]  /*2960*/  @!P2 FADD R47, R47, R11 ;  /* 0x0000000b2f2fa221 */ /* 0x000fe20000000000 */
[----:B------:R-:W-:Y:S02]  /*2970*/  F2FP.F16.F32.PACK_AB R29, R29, R4 ;  /* 0x000000041d1d723e */ /* 0x000fe400000000ff */
[----:B------:R-:W-:Y:S01]  /*2980*/  F2FP.F16.F32.PACK_AB R28, R5, R2 ;  /* 0x00000002051c723e */ /* 0x000fe200000000ff */
[----:B------:R-:W-:-:S04]  /*2990*/  @!P3 IMAD.WIDE.U32 R2, R3, 0x4, R52 ;  /* 0x000000040302b825 */ /* 0x000fc800078e0034 */
[----:B------:R1:W-:Y:S04]  /*29a0*/  ST.E.128 desc[UR8][R50.64], R28 ;  /* 0x0000001c32007985 */ /* 0x0003e8000c101d08 */
[----:B------:R2:W-:Y:S01]  /*29b0*/  @!P3 ST.E.64 desc[UR8][R2.64+0x8100], R46 ;  /* 0x0081002e0200b985 */ /* 0x0005e2000c101b08 */
[----:B------:R-:W-:Y:S06]  /*29c0*/  BAR.SYNC.DEFER_BLOCKING 0x0 ;  /* 0x0000000000007b1d */ /* 0x000fec0000010000 */
[----:B------:R-:W1:Y:S01]  /*29d0*/  LD.E.128 R8, desc[UR8][R52.64+0x8100] ;  /* 0x0081000834087980 */ /* 0x000e62000c101d00 */
[----:B------:R-:W-:-:S03]  /*29e0*/  SHF.L.U32 R33, R18, 0x3, RZ ;  /* 0x0000000312217819 */ /* 0x000fc600000006ff */
[----:B------:R-:W3:Y:S02]  /*29f0*/  LD.E.128 R4, desc[UR8][R52.64+0x8110] ;  /* 0x0081100834047980 */ /* 0x000ee4000c101d00 */
[----:B------:R-:W-:-:S05]  /*2a00*/  IMAD.WIDE.U32 R32, R33, 0x2, R52 ;  /* 0x0000000221207825 */ /* 0x000fca00078e0034 */
[----:B------:R-:W4:Y:S04]  /*2a10*/  LD.E.128 R20, desc[UR8][R32.64] ;  /* 0x0000000820147980 */ /* 0x000f28000c101d00 */
[----:B------:R-:W5:Y:S04]  /*2a20*/  LD.E.128 R16, desc[UR8][R32.64+0x100] ;  /* 0x0001000820107980 */ /* 0x000f68000c101d00 */
[----:B------:R-:W5:Y:S04]  /*2a30*/  LD.E.128 R24, desc[UR8][R32.64+0x200] ;  /* 0x0002000820187980 */ /* 0x000f68000c101d00 */
[----:B------:R-:W5:Y:S01]  /*2a40*/  LD.E.128 R12, desc[UR8][R32.64+0x300] ;  /* 0x00030008200c7980 */ /* 0x000f62000c101d00 */
[----:B-1----:R-:W-:-:S05]  /*2a50*/  FMNMX R29, RZ, R8, !PT ;  /* 0x00000008ff1d7209 */ /* 0x002fca0007800000 */
[--C-:B------:R-:W-:Y:S01]  /*2a60*/  FADD R35, RZ, -R29.reuse ;  /* 0x8000001dff237221 */ /* 0x100fe20000000000 */
[----:B--2---:R-:W-:Y:S01]  /*2a70*/  FMNMX R3, R29, R10, !PT ;  /* 0x0000000a1d037209 */ /* 0x004fe20007800000 */
[----:B------:R-:W-:-:S04]  /*2a80*/  FADD R28, R8, -R29 ;  /* 0x8000001d081c7221 */ /* 0x000fc80000000000 */
[----:B------:R-:W1:Y:S01]  /*2a90*/  MUFU.EX2 R35, R35 ;  /* 0x0000002300237308 */ /* 0x000e620000000800 */
[----:B------:R-:W-:Y:S01]  /*2aa0*/  FADD R31, R29, -R3 ;  /* 0x800000031d1f7221 */ /* 0x000fe20000000000 */
[----:B------:R-:W-:-:S06]  /*2ab0*/  FADD R40, -R3, R10 ;  /* 0x0000000a03287221 */ /* 0x000fcc0000000100 */
[----:B------:R-:W2:Y:S08]  /*2ac0*/  MUFU.EX2 R28, R28 ;  /* 0x0000001c001c7308 */ /* 0x000eb00000000800 */
[----:B------:R-:W3:Y:S01]  /*2ad0*/  MUFU.EX2 R31, R31 ;  /* 0x0000001f001f7308 */ /* 0x000ee20000000800 */
[----:B-1----:R-:W-:-:S07]  /*2ae0*/  FMUL R2, RZ, R35 ;  /* 0x00000023ff027220 */ /* 0x002fce0000400000 */
[----:B------:R-:W1:Y:S01]  /*2af0*/  MUFU.EX2 R40, R40 ;  /* 0x0000002800287308 */ /* 0x000e620000000800 */
[----:B--2---:R-:W-:-:S04]  /*2b00*/  FFMA R2, R9, R28, R2 ;  /* 0x0000001c09027223 */ /* 0x004fc80000000002 */
[----:B---3--:R-:W-:-:S04]  /*2b10*/  FMUL R29, R2, R31 ;  /* 0x0000001f021d7220 */ /* 0x008fc80000400000 */
[----:B-1----:R-:W-:Y:S02]  /*2b20*/  FFMA R29, R40, R11, R29 ;  /* 0x0000000b281d7223 */ /* 0x002fe4000000001d */
[----:B------:R-:W2:Y:S01]  /*2b30*/  LD.E.128 R8, desc[UR8][R52.64+0x8120] ;  /* 0x0081200834087980 */ /* 0x000ea2000c101d00 */
[--C-:B----4-:R-:W-:Y:S02]  /*2b40*/  HADD2.F32 R41, -RZ, R21.reuse.H0_H0 ;  /* 0x20000015ff297230 */ /* 0x110fe40000004100 */
[--C-:B------:R-:W-:Y:S02]  /*2b50*/  HADD2.F32 R37, -RZ, R20.reuse.H0_H0 ;  /* 0x20000014ff257230 */ /* 0x100fe40000004100 */
[----:B------:R-:W-:Y:S02]  /*2b60*/  HADD2.F32 R39, -RZ, R20.H1_H1 ;  /* 0x30000014ff277230 */ /* 0x000fe40000004100 */
[----:B------:R-:W-:Y:S02]  /*2b70*/  HADD2.F32 R21, -RZ, R21.H1_H1 ;  /* 0x30000015ff157230 */ /* 0x000fe40000004100 */
[----:B------:R-:W-:-:S02]  /*2b80*/  HADD2.F32 R43, -RZ, R22.H0_H0 ;  /* 0x20000016ff2b7230 */ /* 0x000fc40000004100 */
[----:B------:R-:W-:Y:S02]  /*2b90*/  HADD2.F32 R47, -RZ, R22.H1_H1 ;  /* 0x30000016ff2f7230 */ /* 0x000fe40000004100 */
[--C-:B------:R-:W-:Y:S02]  /*2ba0*/  HADD2.F32 R49, -RZ, R23.reuse.H0_H0 ;  /* 0x20000017ff317230 */ /* 0x100fe40000004100 */
        /* <DEDUP_REMOVED lines=9> */
[----:B------:R-:W-:Y:S01]  /*2c40*/  FMNMX R37, R3, R4, !PT ;  /* 0x0000000403257209 */ /* 0x000fe20007800000 */
[----:B------:R-:W-:-:S02]  /*2c50*/  FFMA R46, RZ, R35, R2 ;  /* 0x00000023ff2e7223 */ /* 0x000fc40000000002 */
[-C--:B------:R-:W-:Y:S02]  /*2c60*/  FFMA R2, RZ, R35.reuse, R28 ;  /* 0x00000023ff027223 */ /* 0x080fe4000000001c */
[----:B------:R-:W-:Y:S01]  /*2c70*/  FADD R28, R3, -R37 ;  /* 0x80000025031c7221 */ /* 0x000fe20000000000 */
[-C--:B------:R-:W-:Y:S01]  /*2c80*/  FFMA R42, RZ, R35.reuse, R42 ;  /* 0x00000023ff2a7223 */ /* 0x080fe2000000002a */
[-C--:B------:R-:W-:Y:S01]  /*2c90*/  FFMA R38, RZ, R35.reuse, R38 ;  /* 0x00000023ff267223 */ /* 0x080fe20000000026 */
[-C--:B------:R-:W-:Y:S01]  /*2ca0*/  FFMA R36, RZ, R35.reuse, R36 ;  /* 0x00000023ff247223 */ /* 0x080fe20000000024 */
[-C--:B------:R-:W-:Y:S01]  /*2cb0*/  FFMA R22, RZ, R35.reuse, R22 ;  /* 0x00000023ff167223 */ /* 0x080fe20000000016 */
[-C--:B------:R-:W-:Y:S01]  /*2cc0*/  FFMA R20, RZ, R35.reuse, R20 ;  /* 0x00000023ff147223 */ /* 0x080fe20000000014 */
[----:B------:R-:W-:Y:S01]  /*2cd0*/  FFMA R34, RZ, R35, R34 ;  /* 0x00000023ff227223 */ /* 0x000fe20000000022 */
[--C-:B-----5:R-:W-:Y:S01]  /*2ce0*/  HADD2.F32 R41, -RZ, R18.reuse.H0_H0 ;  /* 0x20000012ff297230 */ /* 0x120fe20000004100 */
[----:B------:R-:W1:Y:S01]  /*2cf0*/  MUFU.EX2 R28, R28 ;  /* 0x0000001c001c7308 */ /* 0x000e620000000800 */
[----:B------:R-:W-:-:S02]  /*2d00*/  HADD2.F32 R35, -RZ, R18.H1_H1 ;  /* 0x30000012ff237230 */ /* 0x000fc40000004100 */
[----:B------:R-:W-:Y:S01]  /*2d10*/  FADD R30, R4, -R37 ;  /* 0x80000025041e7221 */ /* 0x000fe20000000000 */
[--C-:B------:R-:W-:Y:S02]  /*2d20*/  HADD2.F32 R49, -RZ, R19.reuse.H0_H0 ;  /* 0x20000013ff317230 */ /* 0x100fe40000004100 */
[----:B------:R-:W-:Y:S02]  /*2d30*/  HADD2.F32 R19, -RZ, R19.H1_H1 ;  /* 0x30000013ff137230 */ /* 0x000fe40000004100 */
[C---:B------:R-:W-:Y:S01]  /*2d40*/  FMUL R41, R40.reuse, R41 ;  /* 0x0000002928297220 */ /* 0x040fe20000400000 */
[--C-:B------:R-:W-:Y:S02]  /*2d50*/  HADD2.F32 R21, -RZ, R16.reuse.H0_H0 ;  /* 0x20000010ff157230 */ /* 0x100fe40000004100 */
[C---:B------:R-:W-:Y:S01]  /*2d60*/  FMUL R35, R40.reuse, R35 ;  /* 0x0000002328237220 */ /* 0x040fe20000400000 */
[----:B------:R-:W-:Y:S02]  /*2d70*/  HADD2.F32 R47, -RZ, R16.H1_H1 ;  /* 0x30000010ff2f7230 */ /* 0x000fe40000004100 */
[----:B------:R-:W-:Y:S01]  /*2d80*/  FMUL R4, R40, R19 ;  /* 0x0000001328047220 */ /* 0x000fe20000400000 */
[--C-:B------:R-:W-:Y:S01]  /*2d90*/  HADD2.F32 R39, -RZ, R17.reuse.H0_H0 ;  /* 0x20000011ff277230 */ /* 0x100fe20000004100 */
[----:B------:R-:W3:Y:S01]  /*2da0*/  MUFU.EX2 R30, R30 ;  /* 0x0000001e001e7308 */ /* 0x000ee20000000800 */
[----:B------:R-:W-:-:S02]  /*2db0*/  HADD2.F32 R43, -RZ, R17.H1_H1 ;  /* 0x30000011ff2b7230 */ /* 0x000fc40000004100 */
[----:B------:R-:W4:Y:S01]  /*2dc0*/  LD.E.128 R16, desc[UR8][R32.64+0x400] ;  /* 0x0004000820107980 */ /* 0x000f22000c101d00 */
[----:B------:R-:W-:Y:S01]  /*2dd0*/  FMUL R3, R40, R21 ;  /* 0x0000001528037220 */ /* 0x000fe20000400000 */
[-C--:B------:R-:W-:Y:S01]  /*2de0*/  FFMA R41, R22, R31.reuse, R41 ;  /* 0x0000001f16297223 */ /* 0x080fe20000000029 */
[----:B------:R-:W-:Y:S02]  /*2df0*/  FFMA R35, R20, R31, R35 ;  /* 0x0000001f14237223 */ /* 0x000fe40000000023 */
[----:B------:R-:W5:Y:S01]  /*2e00*/  LD.E.128 R20, desc[UR8][R52.64+0x8130] ;  /* 0x0081300834147980 */ /* 0x000f62000c101d00 */
[C---:B------:R-:W-:Y:S01]  /*2e10*/  FMUL R43, R40.reuse, R43 ;  /* 0x0000002b282b7220 */ /* 0x040fe20000400000 */
[C---:B------:R-:W-:Y:S01]  /*2e20*/  FMUL R49, R40.reuse, R49 ;  /* 0x0000003128317220 */ /* 0x040fe20000400000 */
[----:B------:R-:W-:Y:S02]  /*2e30*/  FMUL R47, R40, R47 ;  /* 0x0000002f282f7220 */ /* 0x000fe40000400000 */
[----:B------:R-:W-:Y:S01]  /*2e40*/  FFMA R43, R36, R31, R43 ;  /* 0x0000001f242b7223 */ /* 0x000fe2000000002b */
[----:B-1----:R-:W-:Y:S01]  /*2e50*/  FMUL R36, R29, R28 ;  /* 0x0000001c1d247220 */ /* 0x002fe20000400000 */
[----:B------:R-:W-:Y:S01]  /*2e60*/  FMUL R39, R40, R39 ;  /* 0x0000002728277220 */ /* 0x000fe20000400000 */
[----:B------:R-:W-:Y:S01]  /*2e70*/  FFMA R29, R34, R31, R49 ;  /* 0x0000001f221d7223 */ /* 0x000fe20000000031 */
[----:B------:R-:W-:-:S02]  /*2e80*/  HADD2.F32 R49, -RZ, R24.H0_H0 ;  /* 0x20000018ff317230 */ /* 0x000fc40000004100 */
[-C--:B------:R-:W-:Y:S01]  /*2e90*/  FFMA R3, R46, R31.reuse, R3 ;  /* 0x0000001f2e037223 */ /* 0x080fe20000000003 */
[-C--:B------:R-:W-:Y:S01]  /*2ea0*/  FFMA R47, R42, R31.reuse, R47 ;  /* 0x0000001f2a2f7223 */ /* 0x080fe2000000002f */
[-C--:B------:R-:W-:Y:S01]  /*2eb0*/  FFMA R39, R38, R31.reuse, R39 ;  /* 0x0000001f26277223 */ /* 0x080fe20000000027 */
[----:B------:R-:W-:Y:S01]  /*2ec0*/  FFMA R31, R2, R31, R4 ;  /* 0x0000001f021f7223 */ /* 0x000fe20000000004 */
[----:B---3--:R-:W-:Y:S01]  /*2ed0*/  FMUL R2, R30, R49 ;  /* 0x000000311e027220 */ /* 0x008fe20000400000 */
[----:B------:R-:W-:Y:S01]  /*2ee0*/  FFMA R5, R5, R30, R36 ;  /* 0x0000001e05057223 */ /* 0x000fe20000000024 */
[--C-:B------:R-:W-:Y:S02]  /*2ef0*/  HADD2.F32 R42, -RZ, R25.reuse.H0_H0 ;  /* 0x20000019ff2a7230 */ /* 0x100fe40000004100 */
[----:B------:R-:W-:Y:S01]  /*2f00*/  FFMA R2, R3, R28, R2 ;  /* 0x0000001c03027223 */ /* 0x000fe20000000002 */
[----:B------:R-:W-:Y:S01]  /*2f10*/  FMNMX R3, R37, R6, !PT ;  /* 0x0000000625037209 */ /* 0x000fe20007800000 */
[----:B------:R-:W-:-:S02]  /*2f20*/  HADD2.F32 R40, -RZ, R25.H1_H1 ;  /* 0x30000019ff287230 */ /* 0x000fc40000004100 */
[----:B------:R-:W-:Y:S02]  /*2f30*/  HADD2.F32 R46, -RZ, R24.H1_H1 ;  /* 0x30000018ff2e7230 */ /* 0x000fe40000004100 */
[--C-:B------:R-:W-:Y:S02]  /*2f40*/  HADD2.F32 R38, -RZ, R26.reuse.H0_H0 ;  /* 0x2000001aff267230 */ /* 0x100fe40000004100 */
[----:B------:R-:W-:Y:S02]  /*2f50*/  HADD2.F32 R36, -RZ, R26.H1_H1 ;  /* 0x3000001aff247230 */ /* 0x000fe40000004100 */
[--C-:B------:R-:W-:Y:S02]  /*2f60*/  HADD2.F32 R25, -RZ, R27.reuse.H0_H0 ;  /* 0x2000001bff197230 */ /* 0x100fe40000004100 */
[----:B------:R-:W-:Y:S02]  /*2f70*/  HADD2.F32 R27, -RZ, R27.H1_H1 ;  /* 0x3000001bff1b7230 */ /* 0x000fe40000004100 */
[----:B------:R-:W-:Y:S01]  /*2f80*/  FADD R6, -R3, R6 ;  /* 0x0000000603067221 */ /* 0x000fe20000000100 */
[C---:B------:R-:W-:Y:S01]  /*2f90*/  FMUL R46, R30.reuse, R46 ;  /* 0x0000002e1e2e7220 */ /* 0x040fe20000400000 */
[C---:B------:R-:W-:Y:S01]  /*2fa0*/  FMUL R42, R30.reuse, R42 ;  /* 0x0000002a1e2a7220 */ /* 0x040fe20000400000 */
[C---:B------:R-:W-:Y:S01]  /*2fb0*/  FMUL R40, R30.reuse, R40 ;  /* 0x000000281e287220 */ /* 0x040fe20000400000 */
[C---:B------:R-:W-:Y:S01]  /*2fc0*/  FMUL R38, R30.reuse, R38 ;  /* 0x000000261e267220 */ /* 0x040fe20000400000 */
[C---:B------:R-:W-:Y:S01]  /*2fd0*/  FMUL R36, R30.reuse, R36 ;  /* 0x000000241e247220 */ /* 0x040fe20000400000 */
[C---:B------:R-:W-:Y:S01]  /*2fe0*/  FMUL R34, R30.reuse, R25 ;  /* 0x000000191e227220 */ /* 0x040fe20000400000 */
[----:B------:R-:W-:-:S02]  /*2ff0*/  FMUL R30, R30, R27 ;  /* 0x0000001b1e1e7220 */ /* 0x000fc40000400000 */
[----:B------:R-:W3:Y:S01]  /*3000*/  LD.E.128 R24, desc[UR8][R32.64+0x500] ;  /* 0x0005000820187980 */ /* 0x000ee2000c101d00 */
[----:B------:R-:W-:Y:S01]  /*3010*/  FADD R4, R37, -R3 ;  /* 0x8000000325047221 */ /* 0x000fe20000000000 */
[----:B------:R-:W1:Y:S01]  /*3020*/  MUFU.EX2 R6, R6 ;  /* 0x0000000600067308 */ /* 0x000e620000000800 */
[-C--:B------:R-:W-:Y:S01]  /*3030*/  FFMA R37, R47, R28.reuse, R46 ;  /* 0x0000001c2f257223 */ /* 0x080fe2000000002e */
[-C--:B------:R-:W-:Y:S01]  /*3040*/  FFMA R47, R35, R28.reuse, R36 ;  /* 0x0000001c232f7223 */ /* 0x080fe20000000024 */
[-C--:B------:R-:W-:Y:S01]  /*3050*/  FFMA R39, R39, R28.reuse, R42 ;  /* 0x0000001c27277223 */ /* 0x080fe2000000002a */
[-C--:B------:R-:W-:Y:S01]  /*3060*/  FFMA R43, R43, R28.reuse, R40 ;  /* 0x0000001c2b2b7223 */ /* 0x080fe20000000028 */
[-C--:B------:R-:W-:Y:S01]  /*3070*/  FFMA R41, R41, R28.reuse, R38 ;  /* 0x0000001c29297223 */ /* 0x080fe20000000026 */
[-C--:B------:R-:W-:Y:S01]  /*3080*/  FFMA R49, R29, R28.reuse, R34 ;  /* 0x0000001c1d317223 */ /* 0x080fe20000000022 */
[----:B------:R-:W-:Y:S02]  /*3090*/  FFMA R36, R31, R28, R30 ;  /* 0x0000001c1f247223 */ /* 0x000fe4000000001e */
[----:B------:R-:W3:Y:S01]  /*30a0*/  LD.E.128 R28, desc[UR8][R32.64+0x600] ;  /* 0x00060008201c7980 */ /* 0x000ee2000c101d00 */
[----:B------:R-:W-:-:S02]  /*30b0*/  HADD2.F32 R34, -RZ, R12.H0_H0 ;  /* 0x2000000cff227230 */ /* 0x000fc40000004100 */
[--C-:B------:R-:W-:Y:S02]  /*30c0*/  HADD2.F32 R35, -RZ, R14.reuse.H0_H0 ;  /* 0x2000000eff237230 */ /* 0x100fe40000004100 */
[--C-:B------:R-:W-:Y:S02]  /*30d0*/  HADD2.F32 R46, -RZ, R13.reuse.H0_H0 ;  /* 0x2000000dff2e7230 */ /* 0x100fe40000004100 */
[----:B------:R-:W-:Y:S02]  /*30e0*/  HADD2.F32 R38, -RZ, R13.H1_H1 ;  /* 0x3000000dff267230 */ /* 0x000fe40000004100 */
[C---:B-1----:R-:W-:Y:S01]  /*30f0*/  FMUL R13, R6.reuse, R34 ;  /* 0x00000022060d7220 */ /* 0x042fe20000400000 */
[----:B------:R-:W-:Y:S02]  /*3100*/  HADD2.F32 R40, -RZ, R14.H1_H1 ;  /* 0x3000000eff287230 */ /* 0x000fe40000004100 */
[----:B------:R-:W-:Y:S02]  /*3110*/  FMUL R14, R6, R35 ;  /* 0x00000023060e7220 */ /* 0x000fe40000400000 */
[----:B------:R-:W3:Y:S01]  /*3120*/  LD.E.128 R32, desc[UR8][R32.64+0x700] ;  /* 0x0007000820207980 */ /* 0x000ee2000c101d00 */
[----:B------:R-:W1:Y:S01]  /*3130*/  MUFU.EX2 R4, R4 ;  /* 0x0000000400047308 */ /* 0x000e620000000800 */
[----:B------:R-:W-:-:S02]  /*3140*/  HADD2.F32 R12, -RZ, R12.H1_H1 ;  /* 0x3000000cff0c7230 */ /* 0x000fc40000004100 */
[----:B------:R-:W-:Y:S01]  /*3150*/  FMUL R46, R6, R46 ;  /* 0x0000002e062e7220 */ /* 0x000fe20000400000 */
[-C--:B-1----:R-:W-:Y:S01]  /*3160*/  FMUL R5, R5, R4.reuse ;  /* 0x0000000405057220 */ /* 0x082fe20000400000 */
[----:B------:R-:W-:-:S03]  /*3170*/  FFMA R2, R2, R4, R13 ;  /* 0x0000000402027223 */ /* 0x000fc6000000000d */
[----:B------:R-:W-:Y:S01]  /*3180*/  FFMA R7, R6, R7, R5 ;  /* 0x0000000706077223 */ /* 0x000fe20000000005 */
[--C-:B------:R-:W-:Y:S02]  /*3190*/  HADD2.F32 R5, -RZ, R15.reuse.H0_H0 ;  /* 0x2000000fff057230 */ /* 0x100fe40000004100 */
[----:B------:R-:W-:-:S03]  /*31a0*/  HADD2.F32 R15, -RZ, R15.H1_H1 ;  /* 0x3000000fff0f7230 */ /* 0x000fc60000004100 */
[C---:B------:R-:W-:Y:S02]  /*31b0*/  FMUL R42, R6.reuse, R5 ;  /* 0x00000005062a7220 */ /* 0x040fe40000400000 */
        /* <DEDUP_REMOVED lines=9> */
[----:B------:R-:W-:Y:S01]  /*3250*/  ISETP.NE.AND P0, PT, R45, RZ, PT ;  /* 0x000000ff2d00720c */ /* 0x000fe20003f05270 */
[-C--:B------:R-:W-:Y:S01]  /*3260*/  FFMA R40, R47, R4.reuse, R40 ;  /* 0x000000042f287223 */ /* 0x080fe20000000028 */
[----:B------:R-:W-:-:S11]  /*3270*/  FFMA R42, R49, R4, R42 ;  /* 0x00000004312a7223 */ /* 0x000fd6000000002a */
[----:B------:R-:W1:Y:S01]  /*3280*/  @!P0 S2R R0, SR_CgaCtaId ;  /* 0x0000000000008919 */ /* 0x000e620000008800 */
[----:B------:R-:W-:-:S05]  /*3290*/  CS2R.32 R49, SR_CgaSize ;  /* 0x0000000000317805 */ /* 0x000fca0000008a00 */
[----:B------:R-:W-:-:S05]  /*32a0*/  IMAD R49, R49, -0xa0, RZ ;  /* 0xffffff6031317824 */ /* 0x000fca00078e02ff */
[----:B------:R-:W-:-:S14]  /*32b0*/  R2UR UR7, R49 ;  /* 0x00000000310772ca */ /* 0x000fdc00000e0000 */
[----:B------:R-:W1:Y:S02]  /*32c0*/  LDCU UR7, c[0x0][UR7+0x2cc] ;  /* 0x00005980070777ac */ /* 0x000e640008000800 */
[----:B-1----:R-:W-:Y:S01]  /*32d0*/  UISETP.GE.U32.AND UP0, UPT, UR7, 0x2, UPT ;  /* 0x000000020700788c */ /* 0x002fe2000bf06070 */
[----:B--2---:R-:W-:-:S05]  /*32e0*/  FMNMX R13, R3, R8, !PT ;  /* 0x00000008030d7209 */ /* 0x004fca0007800000 */
[--C-:B------:R-:W-:Y:S01]  /*32f0*/  FADD R15, R3, -R13.reuse ;  /* 0x8000000d030f7221 */ /* 0x100fe20000000000 */
[----:B------:R-:W-:Y:S01]  /*3300*/  FMNMX R3, R13, R10, !PT ;  /* 0x0000000a0d037209 */ /* 0x000fe20007800000 */
[----:B------:R-:W-:-:S04]  /*3310*/  FADD R6, R8, -R13 ;  /* 0x8000000d08067221 */ /* 0x000fc80000000000 */
[----:B------:R-:W1:Y:S01]  /*3320*/  MUFU.EX2 R15, R15 ;  /* 0x0000000f000f7308 */ /* 0x000e620000000800 */
[----:B------:R-:W-:Y:S01]  /*3330*/  FADD R8, R13, -R3 ;  /* 0x800000030d087221 */ /* 0x000fe20000000000 */
[----:B------:R-:W-:-:S06]  /*3340*/  FADD R10, -R3, R10 ;  /* 0x0000000a030a7221 */ /* 0x000fcc0000000100 */
[----:B------:R-:W2:Y:S08]  /*3350*/  MUFU.EX2 R6, R6 ;  /* 0x0000000600067308 */ /* 0x000eb00000000800 */
[----:B------:R-:W2:Y:S01]  /*3360*/  MUFU.EX2 R8, R8 ;  /* 0x0000000800087308 */ /* 0x000ea20000000800 */
[----:B-1----:R-:W-:-:S07]  /*3370*/  FMUL R48, R7, R15 ;  /* 0x0000000f07307220 */ /* 0x002fce0000400000 */
[----:B------:R-:W1:Y:S01]  /*3380*/  MUFU.EX2 R10, R10 ;  /* 0x0000000a000a7308 */ /* 0x000e620000000800 */
[----:B--2---:R-:W-:-:S04]  /*3390*/  FFMA R9, R9, R6, R48 ;  /* 0x0000000609097223 */ /* 0x004fc80000000030 */
[----:B------:R-:W-:Y:S01]  /*33a0*/  FMUL R9, R9, R8 ;  /* 0x0000000809097220 */ /* 0x000fe20000400000 */
[----:B----4-:R-:W-:-:S03]  /*33b0*/  HADD2.F32 R37, -RZ, R18.H1_H1 ;  /* 0x30000012ff257230 */ /* 0x010fc60000004100 */
[----:B-1----:R-:W-:Y:S01]  /*33c0*/  FFMA R11, R10, R11, R9 ;  /* 0x0000000b0a0b7223 */ /* 0x002fe20000000009 */
[--C-:B------:R-:W-:Y:S02]  /*33d0*/  HADD2.F32 R39, -RZ, R17.reuse.H0_H0 ;  /* 0x20000011ff277230 */ /* 0x100fe40000004100 */
[----:B------:R-:W-:Y:S02]  /*33e0*/  HADD2.F32 R13, -RZ, R17.H1_H1 ;  /* 0x30000011ff0d7230 */ /* 0x000fe40000004100 */
[----:B------:R-:W-:Y:S01]  /*33f0*/  HADD2.F32 R41, -RZ, R19.H0_H0 ;  /* 0x20000013ff297230 */ /* 0x000fe20000004100 */
[----:B-----5:R-:W-:Y:S01]  /*3400*/  FMNMX R5, R3, R20, !PT ;  /* 0x0000001403057209 */ /* 0x020fe20007800000 */
[--C-:B------:R-:W-:Y:S02]  /*3410*/  HADD2.F32 R7, -RZ, R16.reuse.H0_H0 ;  /* 0x20000010ff077230 */ /* 0x100fe40000004100 */
[----:B------:R-:W-:Y:S02]  /*3420*/  HADD2.F32 R9, -RZ, R16.H1_H1 ;  /* 0x30000010ff097230 */ /* 0x000fe40000004100 */
[----:B------:R-:W-:-:S02]  /*3430*/  HADD2.F32 R17, -RZ, R18.H0_H0 ;  /* 0x20000012ff117230 */ /* 0x000fc40000004100 */
        /* <DEDUP_REMOVED lines=12> */
[----:B------:R-:W-:-:S03]  /*3500*/  FFMA R7, R2, R15, R7 ;  /* 0x0000000f02077223 */ /* 0x000fc60000000007 */
[----:B------:R-:W1:Y:S01]  /*3510*/  MUFU.EX2 R6, R6 ;  /* 0x0000000600067308 */ /* 0x000e620000000800 */
[----:B------:R-:W-:Y:S01]  /*3520*/  FADD R4, R5, -R3 ;  /* 0x8000000305047221 */ /* 0x000fe20000000000 */
[----:B------:R-:W-:Y:S01]  /*3530*/  FFMA R9, R12, R15, R9 ;  /* 0x0000000f0c097223 */ /* 0x000fe20000000009 */
[----:B------:R-:W-:-:S05]  /*3540*/  FADD R12, -R3, R22 ;  /* 0x00000016030c7221 */ /* 0x000fca0000000100 */
[----:B------:R-:W2:Y:S01]  /*3550*/  MUFU.EX2 R2, R20 ;  /* 0x0000001400027308 */ /* 0x000ea20000000800 */
[----:B------:R-:W-:-:S07]  /*3560*/  FFMA R39, R46, R15, R39 ;  /* 0x0000000f2e277223 */ /* 0x000fce0000000027 */
[----:B------:R-:W4:Y:S01]  /*3570*/  MUFU.EX2 R4, R4 ;  /* 0x0000000400047308 */ /* 0x000f220000000800 */
[-C--:B------:R-:W-:Y:S01]  /*3580*/  FFMA R13, R38, R15.reuse, R13 ;  /* 0x0000000f260d7223 */ /* 0x080fe2000000000d */
[-C--:B------:R-:W-:Y:S01]  /*3590*/  FFMA R17, R14, R15.reuse, R17 ;  /* 0x0000000f0e117223 */ /* 0x080fe20000000011 */
[-C--:B------:R-:W-:Y:S01]  /*35a0*/  FFMA R19, R40, R15.reuse, R19 ;  /* 0x0000000f28137223 */ /* 0x080fe20000000013 */
[----:B------:R-:W-:-:S04]  /*35b0*/  FFMA R37, R42, R15, R37 ;  /* 0x0000000f2a257223 */ /* 0x000fc80000000025 */
[----:B------:R-:W5:Y:S01]  /*35c0*/  MUFU.EX2 R12, R12 ;  /* 0x0000000c000c7308 */ /* 0x000f620000000800 */
[----:B------:R-:W-:Y:S01]  /*35d0*/  FFMA R15, R36, R15, R41 ;  /* 0x0000000f240f7223 */ /* 0x000fe20000000029 */
[----:B---3--:R-:W-:Y:S02]  /*35e0*/  HADD2.F32 R41, -RZ, R24.H0_H0 ;  /* 0x20000018ff297230 */ /* 0x008fe40000004100 */
[----:B-1----:R-:W-:Y:S01]  /*35f0*/  FMUL R36, R11, R6 ;  /* 0x000000060b247220 */ /* 0x002fe20000400000 */
[--C-:B------:R-:W-:Y:S02]  /*3600*/  HADD2.F32 R5, -RZ, R26.reuse.H0_H0 ;  /* 0x2000001aff057230 */ /* 0x100fe40000004100 */
[----:B------:R-:W-:Y:S02]  /*3610*/  HADD2.F32 R49, -RZ, R26.H1_H1 ;  /* 0x3000001aff317230 */ /* 0x000fe40000004100 */
[----:B------:R-:W-:Y:S02]  /*3620*/  HADD2.F32 R47, -RZ, R25.H0_H0 ;  /* 0x20000019ff2f7230 */ /* 0x000fe40000004100 */
[----:B------:R-:W-:-:S02]  /*3630*/  HADD2.F32 R26, -RZ, R27.H0_H0 ;  /* 0x2000001bff1a7230 */ /* 0x000fc40000004100 */
[----:B--2---:R-:W-:Y:S01]  /*3640*/  FFMA R21, R21, R2, R36 ;  /* 0x0000000215157223 */ /* 0x004fe20000000024 */
[----:B------:R-:W-:Y:S02]  /*3650*/  HADD2.F32 R43, -RZ, R24.H1_H1 ;  /* 0x30000018ff2b7230 */ /* 0x000fe40000004100 */
[----:B------:R-:W-:Y:S02]  /*3660*/  HADD2.F32 R25, -RZ, R25.H1_H1 ;  /* 0x30000019ff197230 */ /* 0x000fe40000004100 */
[C---:B------:R-:W-:Y:S01]  /*3670*/  FMUL R14, R10.reuse, R41 ;  /* 0x000000290a0e7220 */ /* 0x040fe20000400000 */
[----:B------:R-:W-:Y:S02]  /*3680*/  HADD2.F32 R27, -RZ, R27.H1_H1 ;  /* 0x3000001bff1b7230 */ /* 0x000fe40000004100 */
[C---:B------:R-:W-:Y:S01]  /*3690*/  FMUL R22, R10.reuse, R5 ;  /* 0x000000050a167220 */ /* 0x040fe20000400000 */
[----:B------:R-:W-:Y:S02]  /*36a0*/  HADD2.F32 R41, -RZ, R31.H0_H0 ;  /* 0x2000001fff297230 */ /* 0x000fe40000004100 */
[C---:B------:R-:W-:Y:S01]  /*36b0*/  FMUL R26, R10.reuse, R26 ;  /* 0x0000001a0a1a7220 */ /* 0x040fe20000400000 */
[C---:B------:R-:W-:Y:S01]  /*36c0*/  FMUL R16, R10.reuse, R43 ;  /* 0x0000002b0a107220 */ /* 0x040fe20000400000 */
[C---:B------:R-:W-:Y:S01]  /*36d0*/  FMUL R18, R10.reuse, R47 ;  /* 0x0000002f0a127220 */ /* 0x040fe20000400000 */
[C---:B------:R-:W-:Y:S01]  /*36e0*/  FMUL R20, R10.reuse, R25 ;  /* 0x000000190a147220 */ /* 0x040fe20000400000 */
[C---:B------:R-:W-:Y:S01]  /*36f0*/  FMUL R24, R10.reuse, R49 ;  /* 0x000000310a187220 */ /* 0x040fe20000400000 */
[----:B----4-:R-:W-:Y:S01]  /*3700*/  FMUL R21, R21, R4 ;  /* 0x0000000415157220 */ /* 0x010fe20000400000 */
[----:B------:R-:W-:Y:S01]  /*3710*/  FMUL R10, R10, R27 ;  /* 0x0000001b0a0a7220 */ /* 0x000fe20000400000 */
[----:B------:R-:W-:-:S02]  /*3720*/  HADD2.F32 R11, -RZ, R28.H1_H1 ;  /* 0x3000001cff0b7230 */ /* 0x000fc40000004100 */
[-C--:B------:R-:W-:Y:S01]  /*3730*/  FFMA R17, R17, R8.reuse, R22 ;  /* 0x0000000811117223 */ /* 0x080fe20000000016 */
[----:B------:R-:W-:Y:S02]  /*3740*/  HADD2.F32 R27, -RZ, R30.H1_H1 ;  /* 0x3000001eff1b7230 */ /* 0x000fe40000004100 */
[-C--:B------:R-:W-:Y:S01]  /*3750*/  FFMA R37, R37, R8.reuse, R26 ;  /* 0x0000000825257223 */ /* 0x080fe2000000001a */
[----:B------:R-:W-:Y:S01]  /*3760*/  FMUL R22, R2, R41 ;  /* 0x0000002902167220 */ /* 0x000fe20000400000 */
[----:B-----5:R-:W-:Y:S01]  /*3770*/  FFMA R23, R12, R23, R21 ;  /* 0x000000170c177223 */ /* 0x020fe20000000015 */
[-C--:B------:R-:W-:Y:S01]  /*3780*/  FFMA R15, R15, R8.reuse, R10 ;  /* 0x000000080f0f7223 */ /* 0x080fe2000000000a */
[----:B------:R-:W-:Y:S02]  /*3790*/  HADD2.F32 R21, -RZ, R29.H0_H0 ;  /* 0x2000001dff157230 */ /* 0x000fe40000004100 */
[----:B------:R-:W-:Y:S01]  /*37a0*/  FFMA R13, R13, R8, R20 ;  /* 0x000000080d0d7223 */ /* 0x000fe20000000014 */
[----:B------:R-:W-:-:S02]  /*37b0*/  HADD2.F32 R5, -RZ, R28.H0_H0 ;  /* 0x2000001cff057230 */ /* 0x000fc40000004100 */
[C---:B------:R-:W-:Y:S01]  /*37c0*/  FMUL R10, R2.reuse, R11 ;  /* 0x0000000b020a7220 */ /* 0x040fe20000400000 */
[----:B------:R-:W-:Y:S02]  /*37d0*/  HADD2.F32 R29, -RZ, R29.H1_H1 ;  /* 0x3000001dff1d7230 */ /* 0x000fe40000004100 */
[----:B------:R-:W-:Y:S01]  /*37e0*/  FFMA R19, R19, R8, R24 ;  /* 0x0000000813137223 */ /* 0x000fe20000000018 */
[----:B------:R-:W-:Y:S02]  /*37f0*/  HADD2.F32 R25, -RZ, R30.H0_H0 ;  /* 0x2000001eff197230 */ /* 0x000fe40000004100 */
[C---:B------:R-:W-:Y:S01]  /*3800*/  FMUL R20, R2.reuse, R27 ;  /* 0x0000001b02147220 */ /* 0x040fe20000400000 */
[----:B------:R-:W-:Y:S02]  /*3810*/  HADD2.F32 R31, -RZ, R31.H1_H1 ;  /* 0x3000001fff1f7230 */ /* 0x000fe40000004100 */
[----:B------:R-:W-:Y:S01]  /*3820*/  FFMA R11, R37, R6, R22 ;  /* 0x00000006250b7223 */ /* 0x000fe20000000016 */
[----:B------:R-:W-:Y:S01]  /*3830*/  @!P0 MOV R37, 0x400 ;  /* 0x0000040000258802 */ /* 0x000fe20000000f00 */
[-C--:B------:R-:W-:Y:S01]  /*3840*/  FFMA R7, R7, R8.reuse, R14 ;  /* 0x0000000807077223 */ /* 0x080fe2000000000e */
[-C--:B------:R-:W-:Y:S01]  /*3850*/  FFMA R9, R9, R8.reuse, R16 ;  /* 0x0000000809097223 */ /* 0x080fe20000000010 */
[----:B------:R-:W-:Y:S01]  /*3860*/  FFMA R39, R39, R8, R18 ;  /* 0x0000000827277223 */ /* 0x000fe20000000012 */
[C---:B------:R-:W-:Y:S01]  /*3870*/  FMUL R8, R2.reuse, R5 ;  /* 0x0000000502087220 */ /* 0x040fe20000400000 */
[C---:B------:R-:W-:Y:S01]  /*3880*/  FMUL R14, R2.reuse, R21 ;  /* 0x00000015020e7220 */ /* 0x040fe20000400000 */
[C---:B------:R-:W-:Y:S01]  /*3890*/  FMUL R16, R2.reuse, R29 ;  /* 0x0000001d02107220 */ /* 0x040fe20000400000 */
[C---:B------:R-:W-:Y:S01]  /*38a0*/  FMUL R18, R2.reuse, R25 ;  /* 0x0000001902127220 */ /* 0x040fe20000400000 */
[----:B------:R-:W-:Y:S01]  /*38b0*/  FFMA R19, R19, R6, R20 ;  /* 0x0000000613137223 */ /* 0x000fe20000000014 */
[----:B------:R-:W-:Y:S01]  /*38c0*/  FMUL R2, R2, R31 ;  /* 0x0000001f02027220 */ /* 0x000fe20000400000 */
[--C-:B------:R-:W-:Y:S01]  /*38d0*/  HADD2.F32 R5, -RZ, R32.reuse.H0_H0 ;  /* 0x20000020ff057230 */ /* 0x100fe20000004100 */
[----:B------:R-:W-:Y:S01]  /*38e0*/  @!P0 LEA R20, R0, R37, 0x18 ;  /* 0x0000002500148211 */ /* 0x000fe200078ec0ff */
[----:B------:R-:W-:Y:S01]  /*38f0*/  HADD2.F32 R25, -RZ, R33.H0_H0 ;  /* 0x20000021ff197230 */ /* 0x000fe20000004100 */
[----:B------:R-:W-:Y:S01]  /*3900*/  BAR.SYNC.DEFER_BLOCKING 0x0 ;  /* 0x0000000000007b1d */ /* 0x000fe20000010000 */
[----:B------:R-:W-:-:S02]  /*3910*/  HADD2.F32 R21, -RZ, R32.H1_H1 ;  /* 0x30000020ff157230 */ /* 0x000fc40000004100 */
[----:B------:R-:W-:Y:S02]  /*3920*/  HADD2.F32 R33, -RZ, R33.H1_H1 ;  /* 0x30000021ff217230 */ /* 0x000fe40000004100 */
[--C-:B------:R-:W-:Y:S02]  /*3930*/  HADD2.F32 R27, -RZ, R34.reuse.H0_H0 ;  /* 0x20000022ff1b7230 */ /* 0x100fe40000004100 */
[----:B------:R-:W-:Y:S02]  /*3940*/  HADD2.F32 R29, -RZ, R34.H1_H1 ;  /* 0x30000022ff1d7230 */ /* 0x000fe40000004100 */
[--C-:B------:R-:W-:Y:S02]  /*3950*/  HADD2.F32 R31, -RZ, R35.reuse.H0_H0 ;  /* 0x20000023ff1f7230 */ /* 0x100fe40000004100 */
[-C--:B------:R-:W-:Y:S01]  /*3960*/  FFMA R15, R15, R6.reuse, R2 ;  /* 0x000000060f0f7223 */ /* 0x080fe20000000002 */
[----:B------:R-:W-:Y:S02]  /*3970*/  HADD2.F32 R35, -RZ, R35.H1_H1 ;  /* 0x30000023ff237230 */ /* 0x000fe40000004100 */
[-C--:B------:R-:W-:Y:S01]  /*3980*/  FFMA R7, R7, R6.reuse, R8 ;  /* 0x0000000607077223 */ /* 0x080fe20000000008 */
[----:B------:R1:W-:Y:S01]  /*3990*/  @!P0 STS [R20+0x4], R3 ;  /* 0x0000040314008388 */ /* 0x0003e20000000800 */
[----:B------:R-:W-:Y:S01]  /*39a0*/  FMUL R2, R12, R5 ;  /* 0x000000050c027220 */ /* 0x000fe20000400000 */
        /* <DEDUP_REMOVED lines=12> */
[C---:B------:R-:W-:Y:S01]  /*3a70*/  FMUL R8, R12.reuse, R25 ;  /* 0x000000190c087220 */ /* 0x040fe20000400000 */
[C---:B------:R-:W-:Y:S01]  /*3a80*/  FMUL R6, R12.reuse, R21 ;  /* 0x000000150c067220 */ /* 0x040fe20000400000 */
        /* <DEDUP_REMOVED lines=26> */
.L_x_499:
[----:B------:R-:W-:Y:S01]  /*3c30*/  UIADD3 UR4, UPT, UPT, UR4, 0x4, URZ ;  /* 0x0000000404047890 */ /* 0x000fe2000fffe0ff */
[----:B------:R-:W-:Y:S03]  /*3c40*/  BSSY.RECONVERGENT B0, `(.L_x_483) ;  /* 0x000001f000007945 */ /* 0x000fe60003800200 */
[----:B------:R-:W-:Y:S01]  /*3c50*/  UISETP.NE.AND UP0, UPT, UR4, URZ, UPT ;  /* 0x000000ff0400728c */ /* 0x000fe2000bf05270 */
[----:B-1234-:R-:W-:Y:S10]  /*3c60*/  @P0 BRA `(.L_x_484) ;  /* 0x0000000000700947 */ /* 0x01eff40003800000 */
[----:B------:R-:W1:Y:S01]  /*3c70*/  I2F.U32.RP R14, UR7 ;  /* 0x00000007000e7d06 */ /* 0x000e620008209000 */
[----:B------:R-:W-:Y:S01]  /*3c80*/  IADD3 R0, PT, PT, R13, -0x1, RZ ;  /* 0xffffffff0d007810 */ /* 0x000fe20007ffe0ff */
[----:B------:R-:W2:Y:S01]  /*3c90*/  S2UR UR10, SR_CgaCtaId ;  /* 0x00000000000a79c3 */ /* 0x000ea20000008800 */
[----:B------:R-:W-:-:S05]  /*3ca0*/  ISETP.NE.U32.AND P1, PT, RZ, UR7, PT ;  /* 0x00000007ff007c0c */ /* 0x000fca000bf25070 */
[----:B-1----:R-:W1:Y:S02]  /*3cb0*/  MUFU.RCP R14, R14 ;  /* 0x0000000e000e7308 */ /* 0x002e640000001000 */
[----:B-1----:R-:W-:Y:S02]  /*3cc0*/  IADD3 R4, PT, PT, R14, 0xffffffe, RZ ;  /* 0x0ffffffe0e047810 */ /* 0x002fe40007ffe0ff */
[----:B------:R-:W1:Y:S04]  /*3cd0*/  S2R R14, SR_SWINHI ;  /* 0x00000000000e7919 */ /* 0x000e680000002f00 */
[----:B------:R3:W4:Y:S02]  /*3ce0*/  F2I.FTZ.U32.TRUNC.NTZ R5, R4 ;  /* 0x0000000400057305 */ /* 0x000724000021f000 */
[----:B---3--:R-:W-:Y:S01]  /*3cf0*/  HFMA2 R4, -RZ, RZ, 0, 0 ;  /* 0x00000000ff047431 */ /* 0x008fe200000001ff */
[----:B----4-:R-:W-:-:S05]  /*3d00*/  IADD3 R15, PT, PT, RZ, -R5, RZ ;  /* 0x80000005ff0f7210 */ /* 0x010fca0007ffe0ff */
[----:B------:R-:W-:-:S04]  /*3d10*/  IMAD R15, R15, UR7, RZ ;  /* 0x000000070f0f7c24 */ /* 0x000fc8000f8e02ff */
[----:B------:R-:W-:-:S06]  /*3d20*/  IMAD.HI.U32 R5, R5, R15, R4 ;  /* 0x0000000f05057227 */ /* 0x000fcc00078e0004 */
[----:B------:R-:W-:-:S05]  /*3d30*/  IMAD.HI.U32 R5, R5, R0, RZ ;  /* 0x0000000005057227 */ /* 0x000fca00078e00ff */
[----:B------:R-:W-:-:S05]  /*3d40*/  IADD3 R5, PT, PT, -R5, RZ, RZ ;  /* 0x000000ff05057210 */ /* 0x000fca0007ffe1ff */
[----:B------:R-:W-:Y:S01]  /*3d50*/  IMAD R15, R5, UR7, R0 ;  /* 0x00000007050f7c24 */ /* 0x000fe2000f8e0200 */
[----:B------:R-:W-:Y:S02]  /*3d60*/  MOV R5, 0x400 ;  /* 0x0000040000057802 */ /* 0x000fe40000000f00 */
[----:B--2---:R-:W-:Y:S02]  /*3d70*/  MOV R0, UR10 ;  /* 0x0000000a00007c02 */ /* 0x004fe40008000f00 */
        /* <DEDUP_REMOVED lines=11> */
.L_x_484:
[----:B------:R-:W-:Y:S05]  /*3e30*/  BSYNC.RECONVERGENT B0 ;  /* 0x0000000000007941 */ /* 0x000fea0003800200 */
.L_x_483:
        /* <DEDUP_REMOVED lines=16> */
.L_x_486:
[----:B------:R-:W-:Y:S05]  /*3f40*/  BSYNC.RECONVERGENT B0 ;  /* 0x0000000000007941 */ /* 0x000fea0003800200 */
.L_x_485:
        /* <DEDUP_REMOVED lines=13> */
[----:B------:R-:W3:Y:S01]  /*4020*/  S2UR UR10, SR_CgaCtaId ;  /* 0x00000000000a79c3 */ /* 0x000ee20000008800 */
[----:B------:R-:W-:-:S06]  /*4030*/  ISETP.NE.U32.AND P2, PT, RZ, UR7, PT ;  /* 0x00000007ff007c0c */ /* 0x000fcc000bf45070 */
[----:B--2---:R-:W1:Y:S02]  /*4040*/  MUFU.RCP R14, R14 ;  /* 0x0000000e000e7308 */ /* 0x004e640000001000 */
[----:B-1----:R-:W-:Y:S02]  /*4050*/  IADD3 R4, PT, PT, R14, 0xffffffe, RZ ;  /* 0x0ffffffe0e047810 */ /* 0x002fe40007ffe0ff */
[----:B------:R-:W1:Y:S04]  /*4060*/  S2R R14, SR_SWINHI ;  /* 0x00000000000e7919 */ /* 0x000e680000002f00 */
[----:B------:R2:W4:Y:S02]  /*4070*/  F2I.FTZ.U32.TRUNC.NTZ R5, R4 ;  /* 0x0000000400057305 */ /* 0x000524000021f000 */
[----:B--2---:R-:W-:-:S02]  /*4080*/  MOV R4, RZ ;  /* 0x000000ff00047202 */ /* 0x004fc40000000f00 */
[----:B----4-:R-:W-:-:S05]  /*4090*/  IADD3 R15, PT, PT, RZ, -R5, RZ ;  /* 0x80000005ff0f7210 */ /* 0x010fca0007ffe0ff */
[----:B------:R-:W-:-:S04]  /*40a0*/  IMAD R15, R15, UR7, RZ ;  /* 0x000000070f0f7c24 */ /* 0x000fc8000f8e02ff */
[----:B------:R-:W-:-:S06]  /*40b0*/  IMAD.HI.U32 R0, R5, R15, R4 ;  /* 0x0000000f05007227 */ /* 0x000fcc00078e0004 */
[----:B------:R-:W-:-:S05]  /*40c0*/  IMAD.HI.U32 R0, R0, R13, RZ ;  /* 0x0000000d00007227 */ /* 0x000fca00078e00ff */
[----:B------:R-:W-:-:S05]  /*40d0*/  IADD3 R0, PT, PT, -R0, RZ, RZ ;  /* 0x000000ff00007210 */ /* 0x000fca0007ffe1ff */
[----:B------:R-:W-:Y:S01]  /*40e0*/  IMAD R15, R0, UR7, R13 ;  /* 0x00000007000f7c24 */ /* 0x000fe2000f8e020d */
[----:B------:R-:W-:-:S04]  /*40f0*/  MOV R0, 0x400 ;  /* 0x0000040000007802 */ /* 0x000fc80000000f00 */
[----:B------:R-:W-:Y:S02]  /*4100*/  ISETP.GE.U32.AND P1, PT, R15, UR7, PT ;  /* 0x000000070f007c0c */ /* 0x000fe4000bf26070 */
[----:B------:R-:W-:Y:S02]  /*4110*/  IADD3 R5, PT, PT, R0, 0x4, RZ ;  /* 0x0000000400057810 */ /* 0x000fe40007ffe0ff */
[----:B---3--:R-:W-:-:S04]  /*4120*/  MOV R0, UR10 ;  /* 0x0000000a00007c02 */ /* 0x008fc80008000f00 */
        /* <DEDUP_REMOVED lines=9> */
.L_x_488:
[----:B------:R-:W-:Y:S05]  /*41c0*/  BSYNC.RECONVERGENT B0 ;  /* 0x0000000000007941 */ /* 0x000fea0003800200 */
.L_x_487:
        /* <DEDUP_REMOVED lines=12> */
[----:B------:R-:W1:Y:S02]  /*4290*/  LD.E R14, desc[UR8][R4.64] ;  /* 0x00000008040e7980 */ /* 0x000e64000c101900 */
[----:B-1----:R-:W-:-:S05]  /*42a0*/  FMNMX R15, R3, R14, !PT ;  /* 0x0000000e030f7209 */ /* 0x002fca0007800000 */
[----:B------:R2:W-:Y:S02]  /*42b0*/  ST.E desc[UR8][R4.64], R15 ;  /* 0x0000000f04007985 */ /* 0x0005e4000c101908 */
.L_x_490:
[----:B------:R-:W-:Y:S05]  /*42c0*/  BSYNC.RECONVERGENT B0 ;  /* 0x0000000000007941 */ /* 0x000fea0003800200 */
.L_x_489:
        /* <DEDUP_REMOVED lines=15> */
[----:B------:R-:W1:Y:S01]  /*43c0*/  S2UR UR10, SR_CgaCtaId ;  /* 0x00000000000a79c3 */ /* 0x000e620000008800 */
[----:B------:R-:W-:-:S04]  /*43d0*/  ISETP.NE.U32.AND P2, PT, RZ, UR7, PT ;  /* 0x00000007ff007c0c */ /* 0x000fc8000bf45070 */
[----:B---3--:R-:W2:Y:S02]  /*43e0*/  MUFU.RCP R14, R14 ;  /* 0x0000000e000e7308 */ /* 0x008ea40000001000 */
[----:B--2---:R-:W-:Y:S02]  /*43f0*/  IADD3 R5, PT, PT, R14, 0xffffffe, RZ ;  /* 0x0ffffffe0e057810 */ /* 0x004fe40007ffe0ff */
[----:B------:R-:W2:Y:S04]  /*4400*/  S2R R14, SR_SWINHI ;  /* 0x00000000000e7919 */ /* 0x000ea80000002f00 */
[----:B------:R-:W3:Y:S02]  /*4410*/  F2I.FTZ.U32.TRUNC.NTZ R5, R5 ;  /* 0x0000000500057305 */ /* 0x000ee4000021f000 */
[----:B---3--:R-:W-:-:S05]  /*4420*/  IADD3 R15, PT, PT, RZ, -R5, RZ ;  /* 0x80000005ff0f7210 */ /* 0x008fca0007ffe0ff */
        /* <DEDUP_REMOVED lines=8> */
[----:B-1----:R-:W-:-:S04]  /*44b0*/  MOV R0, UR10 ;  /* 0x0000000a00007c02 */ /* 0x002fc80008000f00 */
[----:B------:R-:W-:-:S04]  /*44c0*/  LEA R5, R0, R5, 0x18 ;  /* 0x0000000500057211 */ /* 0x000fc800078ec0ff */
[----:B------:R-:W-:Y:S02]  /*44d0*/  MOV R4, R5 ;  /* 0x0000000500047202 */ /* 0x000fe40000000f00 */
[----:B--2---:R-:W-:Y:S02]  /*44e0*/  MOV R5, R14 ;  /* 0x0000000e00057202 */ /* 0x004fe40000000f00 */
[----:B------:R-:W-:-:S04]  /*44f0*/  @P1 IADD3 R15, PT, PT, R15, -UR7, RZ ;  /* 0x800000070f0f1c10 */ /* 0x000fc8000fffe0ff */
[----:B------:R-:W-:-:S13]  /*4500*/  ISETP.GE.U32.AND P1, PT, R15, UR7, PT ;  /* 0x000000070f007c0c */ /* 0x000fda000bf26070 */
[----:B------:R-:W-:Y:S02]  /*4510*/  @P1 IADD3 R15, PT, PT, R15, -UR7, RZ ;  /* 0x800000070f0f1c10 */ /* 0x000fe4000fffe0ff */
[----:B------:R-:W-:-:S04]  /*4520*/  @!P2 LOP3.LUT R15, RZ, UR7, RZ, 0x33, !PT ;  /* 0x00000007ff0fac12 */ /* 0x000fc8000f8e33ff */
[----:B------:R-:W-:Y:S02]  /*4530*/  PRMT R4, R15, 0x654, R4 ;  /* 0x000006540f047816 */ /* 0x000fe40000000004 */
[----:B------:R-:W-:-:S07]  /*4540*/  MOV R5, R5 ;  /* 0x0000000500057202 */ /* 0x000fce0000000f00 */
.L_x_492:
[----:B------:R-:W-:Y:S05]  /*4550*/  BSYNC.RECONVERGENT B0 ;  /* 0x0000000000007941 */ /* 0x000fea0003800200 */
.L_x_491:
        /* <DEDUP_REMOVED lines=13> */
[----:B-12---:R-:W-:-:S05]  /*4630*/  FMNMX R15, R3, R14, !PT ;  /* 0x0000000e030f7209 */ /* 0x006fca0007800000 */
[----:B------:R3:W-:Y:S02]  /*4640*/  ST.E desc[UR8][R4.64], R15 ;  /* 0x0000000f04007985 */ /* 0x0007e4000c101908 */
.L_x_494:
[----:B------:R-:W-:Y:S05]  /*4650*/  BSYNC.RECONVERGENT B0 ;  /* 0x0000000000007941 */ /* 0x000fea0003800200 */
.L_x_493:
        /* <DEDUP_REMOVED lines=13> */
[----:B-123--:R-:W-:Y:S01]  /*4730*/  MOV R4, RZ ;  /* 0x000000ff00047202 */ /* 0x00efe20000000f00 */
[----:B------:R-:W1:Y:S01]  /*4740*/  S2UR UR10, SR_CgaCtaId ;  /* 0x00000000000a79c3 */ /* 0x000e620000008800 */
[----:B------:R-:W-:Y:S02]  /*4750*/  IADD3 R0, PT, PT, R13, 0x2, RZ ;  /* 0x000000020d007810 */ /* 0x000fe40007ffe0ff */
[----:B------:R-:W-:-:S03]  /*4760*/  ISETP.NE.U32.AND P2, PT, RZ, UR7, PT ;  /* 0x00000007ff007c0c */ /* 0x000fc6000bf45070 */
[----:B----4-:R-:W2:Y:S02]  /*4770*/  MUFU.RCP R14, R14 ;  /* 0x0000000e000e7308 */ /* 0x010ea40000001000 */
        /* <DEDUP_REMOVED lines=22> */
.L_x_496:
[----:B------:R-:W-:Y:S05]  /*48e0*/  BSYNC.RECONVERGENT B0 ;  /* 0x0000000000007941 */ /* 0x000fea0003800200 */
.L_x_495:
        /* <DEDUP_REMOVED lines=13> */
[----:B-123--:R-:W-:-:S05]  /*49c0*/  FMNMX R15, R3, R14, !PT ;  /* 0x0000000e030f7209 */ /* 0x00efca0007800000 */
[----:B------:R4:W-:Y:S02]  /*49d0*/  ST.E desc[UR8][R4.64], R15 ;  /* 0x0000000f04007985 */ /* 0x0009e4000c101908 */
.L_x_498:
[----:B------:R-:W-:Y:S05]  /*49e0*/  BSYNC.RECONVERGENT B0 ;  /* 0x0000000000007941 */ /* 0x000fea0003800200 */
.L_x_497:
        /* <DEDUP_REMOVED lines=14> */
.L_x_482:
[----:B------:R-:W-:-:S09]  /*4ad0*/  UISETP.NE.AND UP0, UPT, UR5, URZ, UPT ;  /* 0x000000ff0500728c */ /* 0x000fd2000bf05270 */
[----:B------:R-:W-:Y:S05]  /*4ae0*/  BRA.U !UP0, `(.L_x_481) ;  /* 0x0000000108f87547 */ /* 0x000fea000b800000 */
[----:B------:R-:W-:Y:S01]  /*4af0*/  IADD3 R0, PT, PT, R0, UR6, RZ ;  /* 0x0000000600007c10 */ /* 0x000fe2000fffe0ff */
[----:B------:R-:W-:-:S12]  /*4b00*/  UIADD3 UR5, UPT, UPT, -UR5, URZ, URZ ;  /* 0x000000ff05057290 */ /* 0x000fd8000fffe1ff */
.L_x_504:
[----:B------:R-:W-:Y:S01]  /*4b10*/  UIADD3 UR5, UPT, UPT, UR5, 0x1, URZ ;  /* 0x0000000105057890 */ /* 0x000fe2000fffe0ff */
[----:B------:R-:W-:Y:S03]  /*4b20*/  BSSY.RECONVERGENT B0, `(.L_x_500) ;  /* 0x000001d000007945 */ /* 0x000fe60003800200 */
[----:B------:R-:W-:Y:S01]  /*4b30*/  UISETP.NE.AND UP0, UPT, UR5, URZ, UPT ;  /* 0x000000ff0500728c */ /* 0x000fe2000bf05270 */
[----:B-1----:R-:W-:Y:S10]  /*4b40*/  @P0 BRA `(.L_x_501) ;  /* 0x0000000000680947 */ /* 0x002ff40003800000 */
[----:B------:R-:W5:Y:S01]  /*4b50*/  I2F.U32.RP R14, UR7 ;  /* 0x00000007000e7d06 */ /* 0x000f620008209000 */
[----:B-1234-:R-:W-:Y:S01]  /*4b60*/  HFMA2 R4, -RZ, RZ, 0, 0 ;  /* 0x00000000ff047431 */ /* 0x01efe200000001ff */
[----:B------:R-:W1:Y:S01]  /*4b70*/  S2R R15, SR_CgaCtaId ;  /* 0x00000000000f7919 */ /* 0x000e620000008800 */
[----:B------:R-:W-:Y:S01]  /*4b80*/  ISETP.NE.U32.AND P1, PT, RZ, UR7, PT ;  /* 0x00000007ff007c0c */ /* 0x000fe2000bf25070 */
[----:B------:R-:W2:Y:S04]  /*4b90*/  S2R R17, SR_SWINHI ;  /* 0x0000000000117919 */ /* 0x000ea80000002f00 */
[----:B-----5:R-:W3:Y:S02]  /*4ba0*/  MUFU.RCP R14, R14 ;  /* 0x0000000e000e7308 */ /* 0x020ee40000001000 */
[----:B---3--:R-:W-:-:S06]  /*4bb0*/  IADD3 R5, PT, PT, R14, 0xffffffe, RZ ;  /* 0x0ffffffe0e057810 */ /* 0x008fcc0007ffe0ff */
[----:B------:R-:W3:Y:S02]  /*4bc0*/  F2I.FTZ.U32.TRUNC.NTZ R5, R5 ;  /* 0x0000000500057305 */ /* 0x000ee4000021f000 */
[----:B---3--:R-:W-:-:S05]  /*4bd0*/  IADD3 R13, PT, PT, RZ, -R5, RZ ;  /* 0x80000005ff0d7210 */ /* 0x008fca0007ffe0ff */
        /* <DEDUP_REMOVED lines=17> */
.L_x_501:
[----:B------:R-:W-:Y:S05]  /*4cf0*/  BSYNC.RECONVERGENT B0 ;  /* 0x0000000000007941 */ /* 0x000fea0003800200 */
.L_x_500:
        /* <DEDUP_REMOVED lines=13> */
[----:B------:R-:W5:Y:S02]  /*4dd0*/  LD.E R14, desc[UR8][R4.64] ;  /* 0x00000008040e7980 */ /* 0x000f64000c101900 */
[----:B-----5:R-:W-:-:S05]  /*4de0*/  FMNMX R13, R3, R14, !PT ;  /* 0x0000000e030d7209 */ /* 0x020fca0007800000 */
[----:B------:R1:W-:Y:S02]  /*4df0*/  ST.E desc[UR8][R4.64], R13 ;  /* 0x0000000d04007985 */ /* 0x0003e4000c101908 */
.L_x_503:
[----:B------:R-:W-:Y:S05]  /*4e00*/  BSYNC.RECONVERGENT B0 ;  /* 0x0000000000007941 */ /* 0x000fea0003800200 */
.L_x_502:
        /* <DEDUP_REMOVED lines=12> */
.L_x_481:
[----:B------:R-:W5:Y:S01]  /*4ed0*/  S2UR UR4, SR_CgaCtaId ;  /* 0x00000000000479c3 */ /* 0x000f620000008800 */
[----:B-1----:R-:W-:Y:S01]  /*4ee0*/  MOV R13, 0x400 ;  /* 0x00000400000d7802 */ /* 0x002fe20000000f00 */
        /* <DEDUP_REMOVED lines=37> */
[----:B--234-:R-:W-:Y:S01]  /*5140*/  HFMA2 R4, -RZ, RZ, 0, 0 ;  /* 0x00000000ff047431 */ /* 0x01cfe200000001ff */
[----:B------:R-:W-:-:S06]  /*5150*/  ISETP.NE.U32.AND P2, PT, RZ, UR7, PT ;  /* 0x00000007ff007c0c */ /* 0x000fcc000bf45070 */
[----:B-1----:R-:W1:Y:S02]  /*5160*/  MUFU.RCP R12, R12 ;  /* 0x0000000c000c7308 */ /* 0x002e640000001000 */
[----:B-1----:R-:W-:-:S06]  /*5170*/  IADD3 R15, PT, PT, R12, 0xffffffe, RZ ;  /* 0x0ffffffe0c0f7810 */ /* 0x002fcc0007ffe0ff */
        /* <DEDUP_REMOVED lines=9> */
[----:B------:R-:W-:Y:S02]  /*5210*/  MOV R4, R14 ;  /* 0x0000000e00047202 */ /* 0x000fe40000000f00 */
[----:B-1----:R-:W-:Y:S02]  /*5220*/  MOV R5, R15 ;  /* 0x0000000f00057202 */ /* 0x002fe40000000f00 */
[----:B------:R-:W-:-:S13]  /*5230*/  ISETP.GE.U32.AND P1, PT, R13, UR7, PT ;  /* 0x000000070d007c0c */ /* 0x000fda000bf26070 */
[----:B------:R-:W-:-:S04]  /*5240*/  @P1 IADD3 R13, PT, PT, R13, -UR7, RZ ;  /* 0x800000070d0d1c10 */ /* 0x000fc8000fffe0ff */
[----:B------:R-:W-:-:S13]  /*5250*/  ISETP.GE.U32.AND P1, PT, R13, UR7, PT ;  /* 0x000000070d007c0c */ /* 0x000fda000bf26070 */
[----:B------:R-:W-:Y:S02]  /*5260*/  @P1 IADD3 R13, PT, PT, R13, -UR7, RZ ;  /* 0x800000070d0d1c10 */ /* 0x000fe4000fffe0ff */
[----:B------:R-:W-:-:S04]  /*5270*/  @!P2 LOP3.LUT R13, RZ, UR7, RZ, 0x33, !PT ;  /* 0x00000007ff0dac12 */ /* 0x000fc8000f8e33ff */
[----:B------:R-:W-:Y:S02]  /*5280*/  PRMT R4, R13, 0x654, R4 ;  /* 0x000006540d047816 */ /* 0x000fe40000000004 */
[----:B------:R-:W-:-:S07]  /*5290*/  MOV R5, R5 ;  /* 0x0000000500057202 */ /* 0x000fce0000000f00 */
.L_x_508:
[----:B------:R-:W-:Y:S05]  /*52a0*/  BSYNC.RECONVERGENT B0 ;  /* 0x0000000000007941 */ /* 0x000fea0003800200 */
.L_x_507:
        /* <DEDUP_REMOVED lines=18> */
[----:B--234-:R-:W-:-:S07]  /*53d0*/  MOV R15, R12 ;  /* 0x0000000c000f7202 */ /* 0x01cfce0000000f00 */
.L_x_512:
[----:B------:R-:W1:Y:S02]  /*53e0*/  LDS R12, [R15] ;  /* 0x000000000f0c7984 */ /* 0x000e640000000800 */
[----:B-1----:R-:W-:-:S05]  /*53f0*/  FADD R13, R23, R12 ;  /* 0x0000000c170d7221 */ /* 0x002fca0000000000 */
[----:B------:R-:W1:Y:S02]  /*5400*/  ATOMS.CAST.SPIN P1, [R15], R12, R13 ;  /* 0x0000000c0f00758d */ /* 0x000e64000182000d */
[----:B-1----:R-:W-:Y:S05]  /*5410*/  @!P1 BRA `(.L_x_512) ;  /* 0xfffffffc00f09947 */ /* 0x002fea000383ffff */
[----:B------:R-:W-:Y:S05]  /*5420*/  BRA `(.L_x_510) ;  /* 0x00000000002c7947 */ /* 0x000fea0003800000 */
.L_x_511:
[----:B------:R-:W1:Y:S02]  /*5430*/  QSPC.E.D P1, RZ, [R4] ;  /* 0x0000000004ff73aa */ /* 0x000e640000020700 */
[----:B-1----:R-:W-:Y:S05]  /*5440*/  @!P1 BRA `(.L_x_513) ;  /* 0x0000000000189947 */ /* 0x002fea0003800000 */
.L_x_514:
[----:B------:R-:W5:Y:S02]  /*5450*/  LD.E R12, [R4] ;  /* 0x00000000040c7980 */ /* 0x000f640000100900 */
[----:B-----5:R-:W-:-:S06]  /*5460*/  FADD R13, R23, R12 ;  /* 0x0000000c170d7221 */ /* 0x020fcc0000000000 */
[----:B------:R-:W5:Y:S02]  /*5470*/  ATOM.E.CAST.SPIN PT, R13, [R4], R12, R13 ;  /* 0x0000000c040d738b */ /* 0x000f6400019e010d */
[----:B-----5:R-:W-:-:S13]  /*5480*/  ISETP.EQ.U32.AND P1, PT, R13, 0x1, PT ;  /* 0x000000010d00780c */ /* 0x020fda0003f22070 */
[----:B------:R-:W-:Y:S05]  /*5490*/  @!P1 BRA `(.L_x_514) ;  /* 0xfffffffc00ec9947 */ /* 0x000fea000383ffff */
[----:B------:R-:W-:Y:S05]  /*54a0*/  BRA `(.L_x_510) ;  /* 0x00000000000c7947 */ /* 0x000fea0003800000 */
.L_x_513:
[----:B------:R-:W5:Y:S02]  /*54b0*/  LD.E R12, desc[UR8][R4.64] ;  /* 0x00000008040c7980 */ /* 0x000f64000c101900 */
[----:B-----5:R-:W-:-:S05]  /*54c0*/  FADD R13, R23, R12 ;  /* 0x0000000c170d7221 */ /* 0x020fca0000000000 */
[----:B------:R1:W-:Y:S02]  /*54d0*/  ST.E desc[UR8][R4.64], R13 ;  /* 0x0000000d04007985 */ /* 0x0003e4000c101908 */
.L_x_510:
[----:B------:R-:W-:Y:S05]  /*54e0*/  BSYNC.RECONVERGENT B0 ;  /* 0x0000000000007941 */ /* 0x000fea0003800200 */
.L_x_509:
        /* <DEDUP_REMOVED lines=14> */
[----:B------:R-:W1:Y:S01]  /*55d0*/  S2R R15, SR_SWINHI ;  /* 0x00000000000f7919 */ /* 0x000e620000002f00 */
[----:B------:R-:W-:-:S05]  /*55e0*/  ISETP.NE.U32.AND P2, PT, RZ, UR7, PT ;  /* 0x00000007ff007c0c */ /* 0x000fca000bf45070 */
[----:B-----5:R-:W2:Y:S02]  /*55f0*/  MUFU.RCP R12, R12 ;  /* 0x0000000c000c7308 */ /* 0x020ea40000001000 */
[----:B--2---:R-:W-:-:S06]  /*5600*/  IADD3 R5, PT, PT, R12, 0xffffffe, RZ ;  /* 0x0ffffffe0c057810 */ /* 0x004fcc0007ffe0ff */
[----:B------:R-:W2:Y:S02]  /*5610*/  F2I.FTZ.U32.TRUNC.NTZ R5, R5 ;  /* 0x0000000500057305 */ /* 0x000ea4000021f000 */
[----:B--2---:R-:W-:-:S05]  /*5620*/  IADD3 R13, PT, PT, RZ, -R5, RZ ;  /* 0x80000005ff0d7210 */ /* 0x004fca0007ffe0ff */
[----:B------:R-:W-:-:S04]  /*5630*/  IMAD R13, R13, UR7, RZ ;  /* 0x000000070d0d7c24 */ /* 0x000fc8000f8e02ff */
[----:B------:R-:W-:-:S06]  /*5640*/  IMAD.HI.U32 R4, R5, R13, R4 ;  /* 0x0000000d05047227 */ /* 0x000fcc00078e0004 */
        /* <DEDUP_REMOVED lines=12> */
.L_x_516:
[----:B------:R-:W-:Y:S05]  /*5710*/  BSYNC.RECONVERGENT B0 ;  /* 0x0000000000007941 */ /* 0x000fea0003800200 */
.L_x_515:
        /* <DEDUP_REMOVED lines=17> */
[----:B--234-:R-:W-:-:S07]  /*5830*/  MOV R15, R12 ;  /* 0x0000000c000f7202 */ /* 0x01cfce0000000f00 */
.L_x_520:
[----:B------:R-:W1:Y:S02]  /*5840*/  LDS R12, [R15] ;  /* 0x000000000f0c7984 */ /* 0x000e640000000800 */
[----:B-1----:R-:W-:-:S05]  /*5850*/  FADD R13, R23, R12 ;  /* 0x0000000c170d7221 */ /* 0x002fca0000000000 */
[----:B------:R-:W1:Y:S02]  /*5860*/  ATOMS.CAST.SPIN P1, [R15], R12, R13 ;  /* 0x0000000c0f00758d */ /* 0x000e64000182000d */
[----:B-1----:R-:W-:Y:S05]  /*5870*/  @!P1 BRA `(.L_x_520) ;  /* 0xfffffffc00f09947 */ /* 0x002fea000383ffff */
[----:B------:R-:W-:Y:S05]  /*5880*/  BRA `(.L_x_518) ;  /* 0x00000000002c7947 */ /* 0x000fea0003800000 */
.L_x_519:
[----:B------:R-:W5:Y:S02]  /*5890*/  QSPC.E.D P1, RZ, [R4] ;  /* 0x0000000004ff73aa */ /* 0x000f640000020700 */
[----:B-----5:R-:W-:Y:S05]  /*58a0*/  @!P1 BRA `(.L_x_521) ;  /* 0x0000000000189947 */ /* 0x020fea0003800000 */
.L_x_522:
[----:B------:R-:W1:Y:S02]  /*58b0*/  LD.E R12, [R4] ;  /* 0x00000000040c7980 */ /* 0x000e640000100900 */
[----:B-1----:R-:W-:-:S06]  /*58c0*/  FADD R13, R23, R12 ;  /* 0x0000000c170d7221 */ /* 0x002fcc0000000000 */
[----:B------:R-:W5:Y:S02]  /*58d0*/  ATOM.E.CAST.SPIN PT, R13, [R4], R12, R13 ;  /* 0x0000000c040d738b */ /* 0x000f6400019e010d */
[----:B-----5:R-:W-:-:S13]  /*58e0*/  ISETP.EQ.U32.AND P1, PT, R13, 0x1, PT ;  /* 0x000000010d00780c */ /* 0x020fda0003f22070 */
[----:B------:R-:W-:Y:S05]  /*58f0*/  @!P1 BRA `(.L_x_522) ;  /* 0xfffffffc00ec9947 */ /* 0x000fea000383ffff */
[----:B------:R-:W-:Y:S05]  /*5900*/  BRA `(.L_x_518) ;  /* 0x00000000000c7947 */ /* 0x000fea0003800000 */
.L_x_521:
[----:B------:R-:W1:Y:S02]  /*5910*/  LD.E R12, desc[UR8][R4.64] ;  /* 0x00000008040c7980 */ /* 0x000e64000c101900 */
[----:B-1----:R-:W-:-:S05]  /*5920*/  FADD R13, R23, R12 ;  /* 0x0000000c170d7221 */ /* 0x002fca0000000000 */
[----:B------:R1:W-:Y:S02]  /*5930*/  ST.E desc[UR8][R4.64], R13 ;  /* 0x0000000d04007985 */ /* 0x0003e4000c101908 */
.L_x_518:
[----:B------:R-:W-:Y:S05]  /*5940*/  BSYNC.RECONVERGENT B0 ;  /* 0x0000000000007941 */ /* 0x000fea0003800200 */
.L_x_517:
        /* <DEDUP_REMOVED lines=14> */
[----:B------:R-:W-:-:S06]  /*5a30*/  ISETP.NE.U32.AND P2, PT, RZ, UR7, PT ;  /* 0x00000007ff007c0c */ /* 0x000fcc000bf45070 */
[----:B-----5:R-:W1:Y:S02]  /*5a40*/  MUFU.RCP R12, R12 ;  /* 0x0000000c000c7308 */ /* 0x020e640000001000 */
        /* <DEDUP_REMOVED lines=19> */
.L_x_524:
[----:B------:R-:W-:Y:S05]  /*5b80*/  BSYNC.RECONVERGENT B0 ;  /* 0x0000000000007941 */ /* 0x000fea0003800200 */
.L_x_523:
        /* <DEDUP_REMOVED lines=18> */
.L_x_528:
[----:B------:R-:W1:Y:S02]  /*5cb0*/  LDS R12, [R15] ;  /* 0x000000000f0c7984 */ /* 0x000e640000000800 */
[----:B-1----:R-:W-:-:S05]  /*5cc0*/  FADD R13, R23, R12 ;  /* 0x0000000c170d7221 */ /* 0x002fca0000000000 */
[----:B------:R-:W1:Y:S02]  /*5cd0*/  ATOMS.CAST.SPIN P1, [R15], R12, R13 ;  /* 0x0000000c0f00758d */ /* 0x000e64000182000d */
[----:B-1----:R-:W-:Y:S05]  /*5ce0*/  @!P1 BRA `(.L_x_528) ;  /* 0xfffffffc00f09947 */ /* 0x002fea000383ffff */
[----:B------:R-:W-:Y:S05]  /*5cf0*/  BRA `(.L_x_526) ;  /* 0x00000000002c7947 */ /* 0x000fea0003800000 */
.L_x_527:
[----:B------:R-:W5:Y:S02]  /*5d00*/  QSPC.E.D P1, RZ, [R4] ;  /* 0x0000000004ff73aa */ /* 0x000f640000020700 */
[----:B-----5:R-:W-:Y:S05]  /*5d10*/  @!P1 BRA `(.L_x_529) ;  /* 0x0000000000189947 */ /* 0x020fea0003800000 */
.L_x_530:
[----:B------:R-:W1:Y:S02]  /*5d20*/  LD.E R12, [R4] ;  /* 0x00000000040c7980 */ /* 0x000e640000100900 */
[----:B-1----:R-:W-:-:S06]  /*5d30*/  FADD R13, R23, R12 ;  /* 0x0000000c170d7221 */ /* 0x002fcc0000000000 */
[----:B------:R-:W5:Y:S02]  /*5d40*/  ATOM.E.CAST.SPIN PT, R13, [R4], R12, R13 ;  /* 0x0000000c040d738b */ /* 0x000f6400019e010d */
[----:B-----5:R-:W-:-:S13]  /*5d50*/  ISETP.EQ.U32.AND P1, PT, R13, 0x1, PT ;  /* 0x000000010d00780c */ /* 0x020fda0003f22070 */
[----:B------:R-:W-:Y:S05]  /*5d60*/  @!P1 BRA `(.L_x_530) ;  /* 0xfffffffc00ec9947 */ /* 0x000fea000383ffff */
[----:B------:R-:W-:Y:S05]  /*5d70*/  BRA `(.L_x_526) ;  /* 0x00000000000c7947 */ /* 0x000fea0003800000 */
.L_x_529:
[----:B------:R-:W1:Y:S02]  /*5d80*/  LD.E R12, desc[UR8][R4.64] ;  /* 0x00000008040c7980 */ /* 0x000e64000c101900 */
[----:B-1----:R-:W-:-:S05]  /*5d90*/  FADD R13, R23, R12 ;  /* 0x0000000c170d7221 */ /* 0x002fca0000000000 */
[----:B------:R1:W-:Y:S02]  /*5da0*/  ST.E desc[UR8][R4.64], R13 ;  /* 0x0000000d04007985 */ /* 0x0003e4000c101908 */
.L_x_526:
[----:B------:R-:W-:Y:S05]  /*5db0*/  BSYNC.RECONVERGENT B0 ;  /* 0x0000000000007941 */ /* 0x000fea0003800200 */
.L_x_525:
        /* <DEDUP_REMOVED lines=35> */
.L_x_532:
[----:B------:R-:W-:Y:S05]  /*5ff0*/  BSYNC.RECONVERGENT B0 ;  /* 0x0000000000007941 */ /* 0x000fea0003800200 */
.L_x_531:
        /* <DEDUP_REMOVED lines=19> */
.L_x_537:
[----:B------:R-:W1:Y:S02]  /*6130*/  LDS R12, [R14] ;  /* 0x000000000e0c7984 */ /* 0x000e640000000800 */
[----:B-1----:R-:W-:-:S05]  /*6140*/  FADD R13, R23, R12 ;  /* 0x0000000c170d7221 */ /* 0x002fca0000000000 */
[----:B------:R-:W1:Y:S02]  /*6150*/  ATOMS.CAST.SPIN P1, [R14], R12, R13 ;  /* 0x0000000c0e00758d */ /* 0x000e64000182000d */
[----:B-1----:R-:W-:Y:S05]  /*6160*/  @!P1 BRA `(.L_x_537) ;  /* 0xfffffffc00f09947 */ /* 0x002fea000383ffff */
[----:B------:R-:W-:Y:S05]  /*6170*/  BSYNC.RECONVERGENT B1 ;  /* 0x0000000000017941 */ /* 0x000fea0003800200 */
.L_x_536:
[----:B------:R-:W-:Y:S05]  /*6180*/  BRA `(.L_x_534) ;  /* 0x0000000000347947 */ /* 0x000fea0003800000 */
.L_x_535:
[----:B------:R-:W5:Y:S02]  /*6190*/  QSPC.E.D P1, RZ, [R4] ;  /* 0x0000000004ff73aa */ /* 0x000f640000020700 */
[----:B-----5:R-:W-:Y:S05]  /*61a0*/  @!P1 BRA `(.L_x_538) ;  /* 0x0000000000209947 */ /* 0x020fea0003800000 */
[----:B------:R-:W-:Y:S01]  /*61b0*/  BSSY.RECONVERGENT B1, `(.L_x_539) ;  /* 0x0000006000017945 */ /* 0x000fe20003800200 */
.L_x_540:
[----:B------:R-:W1:Y:S02]  /*61c0*/  LD.E R12, [R4] ;  /* 0x00000000040c7980 */ /* 0x000e640000100900 */
[----:B-1----:R-:W-:-:S06]  /*61d0*/  FADD R13, R23, R12 ;  /* 0x0000000c170d7221 */ /* 0x002fcc0000000000 */
[----:B------:R-:W5:Y:S02]  /*61e0*/  ATOM.E.CAST.SPIN PT, R13, [R4], R12, R13 ;  /* 0x0000000c040d738b */ /* 0x000f6400019e010d */
[----:B-----5:R-:W-:-:S13]  /*61f0*/  ISETP.EQ.U32.AND P1, PT, R13, 0x1, PT ;  /* 0x000000010d00780c */ /* 0x020fda0003f22070 */
[----:B------:R-:W-:Y:S05]  /*6200*/  @!P1 BRA `(.L_x_540) ;  /* 0xfffffffc00ec9947 */ /* 0x000fea000383ffff */
[----:B------:R-:W-:Y:S05]  /*6210*/  BSYNC.RECONVERGENT B1 ;  /* 0x0000000000017941 */ /* 0x000fea0003800200 */
.L_x_539:
[----:B------:R-:W-:Y:S05]  /*6220*/  BRA `(.L_x_534) ;  /* 0x00000000000c7947 */ /* 0x000fea0003800000 */
.L_x_538:
[----:B------:R-:W1:Y:S02]  /*6230*/  LD.E R12, desc[UR8][R4.64] ;  /* 0x00000008040c7980 */ /* 0x000e64000c101900 */
[----:B-1----:R-:W-:-:S05]  /*6240*/  FADD R13, R23, R12 ;  /* 0x0000000c170d7221 */ /* 0x002fca0000000000 */
[----:B------:R1:W-:Y:S02]  /*6250*/  ST.E desc[UR8][R4.64], R13 ;  /* 0x0000000d04007985 */ /* 0x0003e4000c101908 */
.L_x_534:
[----:B------:R-:W-:Y:S05]  /*6260*/  BSYNC.RECONVERGENT B0 ;  /* 0x0000000000007941 */ /* 0x000fea0003800200 */
.L_x_533:
        /* <DEDUP_REMOVED lines=15> */
.L_x_576:
[----:B------:R-:W-:Y:S01]  /*6360*/  UIADD3 UR4, UPT, UPT, UR4, 0x4, URZ ;  /* 0x0000000404047890 */ /* 0x000fe2000fffe0ff */
[----:B------:R-:W-:Y:S03]  /*6370*/  BSSY.RECONVERGENT B0, `(.L_x_542) ;  /* 0x000001e000007945 */ /* 0x000fe60003800200 */
[----:B------:R-:W-:Y:S01]  /*6380*/  UISETP.NE.AND UP0, UPT, UR4, URZ, UPT ;  /* 0x000000ff0400728c */ /* 0x000fe2000bf05270 */
[----:B------:R-:W-:Y:S10]  /*6390*/  @P0 BRA `(.L_x_543) ;  /* 0x00000000006c0947 */ /* 0x000ff40003800000 */
[----:B------:R-:W5:Y:S01]  /*63a0*/  I2F.U32.RP R14, UR7 ;  /* 0x00000007000e7d06 */ /* 0x000f620008209000 */
[----:B-1234-:R-:W-:Y:S01]  /*63b0*/  HFMA2 R4, -RZ, RZ, 0, 0 ;  /* 0x00000000ff047431 */ /* 0x01efe200000001ff */
[----:B------:R-:W-:Y:S01]  /*63c0*/  IADD3 R0, PT, PT, R12, -0x1, RZ ;  /* 0xffffffff0c007810 */ /* 0x000fe20007ffe0ff */
[----:B------:R-:W1:Y:S01]  /*63d0*/  S2UR UR10, SR_CgaCtaId ;  /* 0x00000000000a79c3 */ /* 0x000e620000008800 */
[----:B------:R-:W-:-:S04]  /*63e0*/  ISETP.NE.U32.AND P1, PT, RZ, UR7, PT ;  /* 0x00000007ff007c0c */ /* 0x000fc8000bf25070 */
[----:B-----5:R-:W2:Y:S02]  /*63f0*/  MUFU.RCP R14, R14 ;  /* 0x0000000e000e7308 */ /* 0x020ea40000001000 */
[----:B--2---:R-:W-:Y:S02]  /*6400*/  IADD3 R5, PT, PT, R14, 0xffffffe, RZ ;  /* 0x0ffffffe0e057810 */ /* 0x004fe40007ffe0ff */
[----:B------:R-:W2:Y:S04]  /*6410*/  S2R R14, SR_SWINHI ;  /* 0x00000000000e7919 */ /* 0x000ea80000002f00 */
[----:B------:R-:W3:Y:S02]  /*6420*/  F2I.FTZ.U32.TRUNC.NTZ R5, R5 ;  /* 0x0000000500057305 */ /* 0x000ee4000021f000 */
[----:B---3--:R-:W-:-:S05]  /*6430*/  IADD3 R13, PT, PT, RZ, -R5, RZ ;  /* 0x80000005ff0d7210 */ /* 0x008fca0007ffe0ff */
[----:B------:R-:W-:-:S04]  /*6440*/  IMAD R13, R13, UR7, RZ ;  /* 0x000000070d0d7c24 */ /* 0x000fc8000f8e02ff */
[----:B------:R-:W-:Y:S01]  /*6450*/  IMAD.HI.U32 R13, R5, R13, R4 ;  /* 0x0000000d050d7227 */ /* 0x000fe200078e0004 */
[----:B------:R-:W-:-:S05]  /*6460*/  MOV R5, 0x400 ;  /* 0x0000040000057802 */ /* 0x000fca0000000f00 */
[----:B------:R-:W-:-:S05]  /*6470*/  IMAD.HI.U32 R4, R13, R0, RZ ;  /* 0x000000000d047227 */ /* 0x000fca00078e00ff */
[----:B------:R-:W-:-:S05]  /*6480*/  IADD3 R13, PT, PT, -R4, RZ, RZ ;  /* 0x000000ff040d7210 */ /* 0x000fca0007ffe1ff */
[----:B------:R-:W-:Y:S01]  /*6490*/  IMAD R13, R13, UR7, R0 ;  /* 0x000000070d0d7c24 */ /* 0x000fe2000f8e0200 */
[----:B-1----:R-:W-:-:S04]  /*64a0*/  MOV R0, UR10 ;  /* 0x0000000a00007c02 */ /* 0x002fc80008000f00 */
[----:B------:R-:W-:Y:S02]  /*64b0*/  ISETP.GE.U32.AND P0, PT, R13, UR7, PT ;  /* 0x000000070d007c0c */ /* 0x000fe4000bf06070 */
[----:B------:R-:W-:-:S04]  /*64c0*/  LEA R5, R0, R5, 0x18 ;  /* 0x0000000500057211 */ /* 0x000fc800078ec0ff */
        /* <DEDUP_REMOVED lines=8> */
.L_x_543:
[----:B------:R-:W-:Y:S05]  /*6550*/  BSYNC.RECONVERGENT B0 ;  /* 0x0000000000007941 */ /* 0x000fea0003800200 */
.L_x_542:
        /* <DEDUP_REMOVED lines=18> */
[----:B-1----:R-:W-:-:S07]  /*6680*/  MOV R13, R14 ;  /* 0x0000000e000d7202 */ /* 0x002fce0000000f00 */
.L_x_547:
[----:B------:R-:W2:Y:S02]  /*6690*/  LDS R14, [R13] ;  /* 0x000000000d0e7984 */ /* 0x000ea40000000800 */
[----:B--234-:R-:W-:-:S05]  /*66a0*/  FADD R15, R23, R14 ;  /* 0x0000000e170f7221 */ /* 0x01cfca0000000000 */
[----:B------:R-:W1:Y:S02]  /*66b0*/  ATOMS.CAST.SPIN P1, [R13], R14, R15 ;  /* 0x0000000e0d00758d */ /* 0x000e64000182000f */
[----:B-1----:R-:W-:Y:S05]  /*66c0*/  @!P1 BRA `(.L_x_547) ;  /* 0xfffffffc00f09947 */ /* 0x002fea000383ffff */
[----:B------:R-:W-:Y:S05]  /*66d0*/  BRA `(.L_x_545) ;  /* 0x00000000002c7947 */ /* 0x000fea0003800000 */
.L_x_546:
[----:B------:R-:W5:Y:S02]  /*66e0*/  QSPC.E.D P1, RZ, [R4] ;  /* 0x0000000004ff73aa */ /* 0x000f640000020700 */
[----:B-----5:R-:W-:Y:S05]  /*66f0*/  @!P1 BRA `(.L_x_548) ;  /* 0x0000000000189947 */ /* 0x020fea0003800000 */
.L_x_549:
[----:B------:R-:W2:Y:S02]  /*6700*/  LD.E R14, [R4] ;  /* 0x00000000040e7980 */ /* 0x000ea40000100900 */
[----:B--234-:R-:W-:-:S06]  /*6710*/  FADD R15, R23, R14 ;  /* 0x0000000e170f7221 */ /* 0x01cfcc0000000000 */
[----:B------:R-:W2:Y:S02]  /*6720*/  ATOM.E.CAST.SPIN PT, R15, [R4], R14, R15 ;  /* 0x0000000e040f738b */ /* 0x000ea400019e010f */
[----:B--2---:R-:W-:-:S13]  /*6730*/  ISETP.EQ.U32.AND P1, PT, R15, 0x1, PT ;  /* 0x000000010f00780c */ /* 0x004fda0003f22070 */
[----:B------:R-:W-:Y:S05]  /*6740*/  @!P1 BRA `(.L_x_549) ;  /* 0xfffffffc00ec9947 */ /* 0x000fea000383ffff */
[----:B------:R-:W-:Y:S05]  /*6750*/  BRA `(.L_x_545) ;  /* 0x00000000000c7947 */ /* 0x000fea0003800000 */
.L_x_548:
[----:B------:R-:W1:Y:S02]  /*6760*/  LD.E R14, desc[UR8][R4.64] ;  /* 0x00000008040e7980 */ /* 0x000e64000c101900 */
[----:B-1----:R-:W-:-:S05]  /*6770*/  FADD R13, R23, R14 ;  /* 0x0000000e170d7221 */ /* 0x002fca0000000000 */
[----:B------:R1:W-:Y:S02]  /*6780*/  ST.E desc[UR8][R4.64], R13 ;  /* 0x0000000d04007985 */ /* 0x0003e4000c101908 */
.L_x_545:
[----:B------:R-:W-:Y:S05]  /*6790*/  BSYNC.RECONVERGENT B0 ;  /* 0x0000000000007941 */ /* 0x000fea0003800200 */
.L_x_544:
        /* <DEDUP_REMOVED lines=13> */
[----:B------:R-:W1:Y:S01]  /*6870*/  S2UR UR10, SR_CgaCtaId ;  /* 0x00000000000a79c3 */ /* 0x000e620000008800 */
[----:B------:R-:W-:-:S06]  /*6880*/  ISETP.NE.U32.AND P2, PT, RZ, UR7, PT ;  /* 0x00000007ff007c0c */ /* 0x000fcc000bf45070 */
[----:B-----5:R-:W1:Y:S02]  /*6890*/  MUFU.RCP R14, R14 ;  /* 0x0000000e000e7308 */ /* 0x020e640000001000 */
[----:B-1234-:R-:W-:Y:S02]  /*68a0*/  IADD3 R4, PT, PT, R14, 0xffffffe, RZ ;  /* 0x0ffffffe0e047810 */ /* 0x01efe40007ffe0ff */
[----:B------:R-:W1:Y:S04]  /*68b0*/  S2R R14, SR_SWINHI ;  /* 0x00000000000e7919 */ /* 0x000e680000002f00 */
[----:B------:R2:W3:Y:S02]  /*68c0*/  F2I.FTZ.U32.TRUNC.NTZ R5, R4 ;  /* 0x0000000400057305 */ /* 0x0004e4000021f000 */
[----:B--2---:R-:W-:Y:S01]  /*68d0*/  HFMA2 R4, -RZ, RZ, 0, 0 ;  /* 0x00000000ff047431 */ /* 0x004fe200000001ff */
[----:B---3--:R-:W-:-:S05]  /*68e0*/  IADD3 R13, PT, PT, RZ, -R5, RZ ;  /* 0x80000005ff0d7210 */ /* 0x008fca0007ffe0ff */
[----:B------:R-:W-:-:S04]  /*68f0*/  IMAD R13, R13, UR7, RZ ;  /* 0x000000070d0d7c24 */ /* 0x000fc8000f8e02ff */
[----:B------:R-:W-:Y:S01]  /*6900*/  IMAD.HI.U32 R13, R5, R13, R4 ;  /* 0x0000000d050d7227 */ /* 0x000fe200078e0004 */
[----:B------:R-:W-:-:S05]  /*6910*/  MOV R5, 0x400 ;  /* 0x0000040000057802 */ /* 0x000fca0000000f00 */
[----:B------:R-:W-:-:S05]  /*6920*/  IMAD.HI.U32 R0, R13, R12, RZ ;  /* 0x0000000c0d007227 */ /* 0x000fca00078e00ff */
[----:B------:R-:W-:Y:S02]  /*6930*/  IADD3 R13, PT, PT, -R0, RZ, RZ ;  /* 0x000000ff000d7210 */ /* 0x000fe40007ffe1ff */
[----:B------:R-:W-:-:S03]  /*6940*/  MOV R0, UR10 ;  /* 0x0000000a00007c02 */ /* 0x000fc60008000f00 */
[----:B------:R-:W-:Y:S01]  /*6950*/  IMAD R13, R13, UR7, R12 ;  /* 0x000000070d0d7c24 */ /* 0x000fe2000f8e020c */
[----:B------:R-:W-:-:S04]  /*6960*/  LEA R5, R0, R5, 0x18 ;  /* 0x0000000500057211 */ /* 0x000fc800078ec0ff */
[----:B------:R-:W-:Y:S02]  /*6970*/  ISETP.GE.U32.AND P1, PT, R13, UR7, PT ;  /* 0x000000070d007c0c */ /* 0x000fe4000bf26070 */
[----:B------:R-:W-:Y:S02]  /*6980*/  MOV R4, R5 ;  /* 0x0000000500047202 */ /* 0x000fe40000000f00 */
[----:B-1----:R-:W-:-:S09]  /*6990*/  MOV R5, R14 ;  /* 0x0000000e00057202 */ /* 0x002fd20000000f00 */
[----:B------:R-:W-:-:S04]  /*69a0*/  @P1 IADD3 R13, PT, PT, R13, -UR7, RZ ;  /* 0x800000070d0d1c10 */ /* 0x000fc8000fffe0ff */
[----:B------:R-:W-:-:S13]  /*69b0*/  ISETP.GE.U32.AND P1, PT, R13, UR7, PT ;  /* 0x000000070d007c0c */ /* 0x000fda000bf26070 */
[----:B------:R-:W-:Y:S02]  /*69c0*/  @P1 IADD3 R13, PT, PT, R13, -UR7, RZ ;  /* 0x800000070d0d1c10 */ /* 0x000fe4000fffe0ff */
[----:B------:R-:W-:-:S04]  /*69d0*/  @!P2 LOP3.LUT R13, RZ, UR7, RZ, 0x33, !PT ;  /* 0x00000007ff0dac12 */ /* 0x000fc8000f8e33ff */
[----:B------:R-:W-:Y:S02]  /*69e0*/  PRMT R4, R13, 0x654, R4 ;  /* 0x000006540d047816 */ /* 0x000fe40000000004 */
[----:B------:R-:W-:-:S07]  /*69f0*/  MOV R5, R5 ;  /* 0x0000000500057202 */ /* 0x000fce0000000f00 */
.L_x_551:
[----:B------:R-:W-:Y:S05]  /*6a00*/  BSYNC.RECONVERGENT B0 ;  /* 0x0000000000007941 */ /* 0x000fea0003800200 */
.L_x_550:
        /* <DEDUP_REMOVED lines=18> */
.L_x_555:
[----:B------:R-:W2:Y:S02]  /*6b30*/  LDS R14, [R13] ;  /* 0x000000000d0e7984 */ /* 0x000ea40000000800 */
[----:B--234-:R-:W-:-:S05]  /*6b40*/  FADD R15, R23, R14 ;  /* 0x0000000e170f7221 */ /* 0x01cfca0000000000 */
[----:B------:R-:W1:Y:S02]  /*6b50*/  ATOMS.CAST.SPIN P1, [R13], R14, R15 ;  /* 0x0000000e0d00758d */ /* 0x000e64000182000f */
[----:B-1----:R-:W-:Y:S05]  /*6b60*/  @!P1 BRA `(.L_x_555) ;  /* 0xfffffffc00f09947 */ /* 0x002fea000383ffff */
[----:B------:R-:W-:Y:S05]  /*6b70*/  BRA `(.L_x_553) ;  /* 0x00000000002c7947 */ /* 0x000fea0003800000 */
.L_x_554:
[----:B------:R-:W5:Y:S02]  /*6b80*/  QSPC.E.D P1, RZ, [R4] ;  /* 0x0000000004ff73aa */ /* 0x000f640000020700 */
[----:B-----5:R-:W-:Y:S05]  /*6b90*/  @!P1 BRA `(.L_x_556) ;  /* 0x0000000000189947 */ /* 0x020fea0003800000 */
.L_x_557:
[----:B------:R-:W2:Y:S02]  /*6ba0*/  LD.E R14, [R4] ;  /* 0x00000000040e7980 */ /* 0x000ea40000100900 */
[----:B--234-:R-:W-:-:S06]  /*6bb0*/  FADD R15, R23, R14 ;  /* 0x0000000e170f7221 */ /* 0x01cfcc0000000000 */
[----:B------:R-:W2:Y:S02]  /*6bc0*/  ATOM.E.CAST.SPIN PT, R15, [R4], R14, R15 ;  /* 0x0000000e040f738b */ /* 0x000ea400019e010f */
[----:B--2---:R-:W-:-:S13]  /*6bd0*/  ISETP.EQ.U32.AND P1, PT, R15, 0x1, PT ;  /* 0x000000010f00780c */ /* 0x004fda0003f22070 */
[----:B------:R-:W-:Y:S05]  /*6be0*/  @!P1 BRA `(.L_x_557) ;  /* 0xfffffffc00ec9947 */ /* 0x000fea000383ffff */
[----:B------:R-:W-:Y:S05]  /*6bf0*/  BRA `(.L_x_553) ;  /* 0x00000000000c7947 */ /* 0x000fea0003800000 */
.L_x_556:
[----:B------:R-:W1:Y:S02]  /*6c00*/  LD.E R14, desc[UR8][R4.64] ;  /* 0x00000008040e7980 */ /* 0x000e64000c101900 */
[----:B-1----:R-:W-:-:S05]  /*6c10*/  FADD R13, R23, R14 ;  /* 0x0000000e170d7221 */ /* 0x002fca0000000000 */
[----:B------:R1:W-:Y:S02]  /*6c20*/  ST.E desc[UR8][R4.64], R13 ;  /* 0x0000000d04007985 */ /* 0x0003e4000c101908 */
.L_x_553:
[----:B------:R-:W-:Y:S05]  /*6c30*/  BSYNC.RECONVERGENT B0 ;  /* 0x0000000000007941 */ /* 0x000fea0003800200 */
.L_x_552:
        /* <DEDUP_REMOVED lines=14> */
[----:B------:R-:W-:Y:S01]  /*6d20*/  IADD3 R0, PT, PT, R12, 0x1, RZ ;  /* 0x000000010c007810 */ /* 0x000fe20007ffe0ff */
        /* <DEDUP_REMOVED lines=24> */
.L_x_559:
[----:B------:R-:W-:Y:S05]  /*6eb0*/  BSYNC.RECONVERGENT B0 ;  /* 0x0000000000007941 */ /* 0x000fea0003800200 */
.L_x_558:
        /* <DEDUP_REMOVED lines=18> */
.L_x_563:
[----:B------:R-:W2:Y:S02]  /*6fe0*/  LDS R14, [R13] ;  /* 0x000000000d0e7984 */ /* 0x000ea40000000800 */
[----:B--234-:R-:W-:-:S05]  /*6ff0*/  FADD R15, R23, R14 ;  /* 0x0000000e170f7221 */ /* 0x01cfca0000000000 */
[----:B------:R-:W1:Y:S02]  /*7000*/  ATOMS.CAST.SPIN P1, [R13], R14, R15 ;  /* 0x0000000e0d00758d */ /* 0x000e64000182000f */
[----:B-1----:R-:W-:Y:S05]  /*7010*/  @!P1 BRA `(.L_x_563) ;  /* 0xfffffffc00f09947 */ /* 0x002fea000383ffff */
[----:B------:R-:W-:Y:S05]  /*7020*/  BRA `(.L_x_561) ;  /* 0x00000000002c7947 */ /* 0x000fea0003800000 */
.L_x_562:
[----:B------:R-:W5:Y:S02]  /*7030*/  QSPC.E.D P1, RZ, [R4] ;  /* 0x0000000004ff73aa */ /* 0x000f640000020700 */
[----:B-----5:R-:W-:Y:S05]  /*7040*/  @!P1 BRA `(.L_x_564) ;  /* 0x0000000000189947 */ /* 0x020fea0003800000 */
.L_x_565:
[----:B------:R-:W2:Y:S02]  /*7050*/  LD.E R14, [R4] ;  /* 0x00000000040e7980 */ /* 0x000ea40000100900 */
[----:B--234-:R-:W-:-:S06]  /*7060*/  FADD R15, R23, R14 ;  /* 0x0000000e170f7221 */ /* 0x01cfcc0000000000 */
[----:B------:R-:W2:Y:S02]  /*7070*/  ATOM.E.CAST.SPIN PT, R15, [R4], R14, R15 ;  /* 0x0000000e040f738b */ /* 0x000ea400019e010f */
[----:B--2---:R-:W-:-:S13]  /*7080*/  ISETP.EQ.U32.AND P1, PT, R15, 0x1, PT ;  /* 0x000000010f00780c */ /* 0x004fda0003f22070 */
[----:B------:R-:W-:Y:S05]  /*7090*/  @!P1 BRA `(.L_x_565) ;  /* 0xfffffffc00ec9947 */ /* 0x000fea000383ffff */
[----:B------:R-:W-:Y:S05]  /*70a0*/  BRA `(.L_x_561) ;  /* 0x00000000000c7947 */ /* 0x000fea0003800000 */
.L_x_564:
[----:B------:R-:W1:Y:S02]  /*70b0*/  LD.E R14, desc[UR8][R4.64] ;  /* 0x00000008040e7980 */ /* 0x000e64000c101900 */
[----:B-1----:R-:W-:-:S05]  /*70c0*/  FADD R13, R23, R14 ;  /* 0x0000000e170d7221 */ /* 0x002fca0000000000 */
[----:B------:R1:W-:Y:S02]  /*70d0*/  ST.E desc[UR8][R4.64], R13 ;  /* 0x0000000d04007985 */ /* 0x0003e4000c101908 */
.L_x_561:
[----:B------:R-:W-:Y:S05]  /*70e0*/  BSYNC.RECONVERGENT B0 ;  /* 0x0000000000007941 */ /* 0x000fea0003800200 */
.L_x_560:
        /* <DEDUP_REMOVED lines=39> */
.L_x_567:
[----:B------:R-:W-:Y:S05]  /*7360*/  BSYNC.RECONVERGENT B0 ;  /* 0x0000000000007941 */ /* 0x000fea0003800200 */
.L_x_566:
        /* <DEDUP_REMOVED lines=18> */
[----:B-1----:R-:W-:-:S07]  /*7490*/  MOV R13, R14 ;  /* 0x0000000e000d7202 */ /* 0x002fce0000000f00 */
.L_x_572:
[----:B------:R-:W2:Y:S02]  /*74a0*/  LDS R14, [R13] ;  /* 0x000000000d0e7984 */ /* 0x000ea40000000800 */
[----:B--234-:R-:W-:-:S05]  /*74b0*/  FADD R15, R23, R14 ;  /* 0x0000000e170f7221 */ /* 0x01cfca0000000000 */
[----:B------:R-:W1:Y:S02]  /*74c0*/  ATOMS.CAST.SPIN P1, [R13], R14, R15 ;  /* 0x0000000e0d00758d */ /* 0x000e64000182000f */
[----:B-1----:R-:W-:Y:S05]  /*74d0*/  @!P1 BRA `(.L_x_572) ;  /* 0xfffffffc00f09947 */ /* 0x002fea000383ffff */
[----:B------:R-:W-:Y:S05]  /*74e0*/  BSYNC.RECONVERGENT B1 ;  /* 0x0000000000017941 */ /* 0x000fea0003800200 */
.L_x_571:
[----:B------:R-:W-:Y:S05]  /*74f0*/  BRA `(.L_x_569) ;  /* 0x0000000000347947 */ /* 0x000fea0003800000 */
.L_x_570:
[----:B------:R-:W5:Y:S02]  /*7500*/  QSPC.E.D P1, RZ, [R4] ;  /* 0x0000000004ff73aa */ /* 0x000f640000020700 */
[----:B-----5:R-:W-:Y:S05]  /*7510*/  @!P1 BRA `(.L_x_573) ;  /* 0x0000000000209947 */ /* 0x020fea0003800000 */
[----:B------:R-:W-:Y:S01]  /*7520*/  BSSY.RECONVERGENT B1, `(.L_x_574) ;  /* 0x0000006000017945 */ /* 0x000fe20003800200 */
.L_x_575:
[----:B------:R-:W2:Y:S02]  /*7530*/  LD.E R14, [R4] ;  /* 0x00000000040e7980 */ /* 0x000ea40000100900 */
[----:B--234-:R-:W-:-:S06]  /*7540*/  FADD R15, R23, R14 ;  /* 0x0000000e170f7221 */ /* 0x01cfcc0000000000 */
[----:B------:R-:W2:Y:S02]  /*7550*/  ATOM.E.CAST.SPIN PT, R15, [R4], R14, R15 ;  /* 0x0000000e040f738b */ /* 0x000ea400019e010f */
[----:B--2---:R-:W-:-:S13]  /*7560*/  ISETP.EQ.U32.AND P1, PT, R15, 0x1, PT ;  /* 0x000000010f00780c */ /* 0x004fda0003f22070 */
[----:B------:R-:W-:Y:S05]  /*7570*/  @!P1 BRA `(.L_x_575) ;  /* 0xfffffffc00ec9947 */ /* 0x000fea000383ffff */
[----:B------:R-:W-:Y:S05]  /*7580*/  BSYNC.RECONVERGENT B1 ;  /* 0x0000000000017941 */ /* 0x000fea0003800200 */
.L_x_574:
[----:B------:R-:W-:Y:S05]  /*7590*/  BRA `(.L_x_569) ;  /* 0x00000000000c7947 */ /* 0x000fea0003800000 */
.L_x_573:
[----:B------:R-:W1:Y:S02]  /*75a0*/  LD.E R14, desc[UR8][R4.64] ;  /* 0x00000008040e7980 */ /* 0x000e64000c101900 */
[----:B-1----:R-:W-:-:S05]  /*75b0*/  FADD R13, R23, R14 ;  /* 0x0000000e170d7221 */ /* 0x002fca0000000000 */
[----:B------:R1:W-:Y:S02]  /*75c0*/  ST.E desc[UR8][R4.64], R13 ;  /* 0x0000000d04007985 */ /* 0x0003e4000c101908 */
.L_x_569:
[----:B------:R-:W-:Y:S05]  /*75d0*/  BSYNC.RECONVERGENT B0 ;  /* 0x0000000000007941 */ /* 0x000fea0003800200 */
.L_x_568:
        /* <DEDUP_REMOVED lines=13> */
.L_x_541:
[----:B------:R-:W-:-:S12]  /*76b0*/  UIADD3 UR4, UPT, UPT, UR5, -0x1, URZ ;  /* 0xffffffff05047890 */ /* 0x000fd8000fffe0ff */
.L_x_506:
[----:B------:R-:W-:-:S09]  /*76c0*/  UISETP.NE.AND UP0, UPT, UR6, URZ, UPT ;  /* 0x000000ff0600728c */ /* 0x000fd2000bf05270 */
[----:B------:R-:W-:Y:S05]  /*76d0*/  BRA.U !UP0, `(.L_x_505) ;  /* 0x0000000908907547 */ /* 0x000fea000b800000 */
[----:B------:R-:W-:Y:S01]  /*76e0*/  BSSY.RECONVERGENT B0, `(.L_x_577) ;  /* 0x000001c000007945 */ /* 0x000fe20003800200 */
[----:B--234-:R-:W-:-:S03]  /*76f0*/  IADD3 R15, PT, PT, R0, UR4, RZ ;  /* 0x00000004000f7c10 */ /* 0x01cfc6000fffe0ff */
[----:B------:R-:W-:Y:S05]  /*7700*/  @P0 BRA `(.L_x_578) ;  /* 0x0000000000640947 */ /* 0x000fea0003800000 */
[----:B------:R-:W2:Y:S01]  /*7710*/  I2F.U32.RP R12, UR7 ;  /* 0x00000007000c7d06 */ /* 0x000ea20008209000 */
[----:B------:R-:W-:-:S07]  /*7720*/  ISETP.NE.U32.AND P2, PT, RZ, UR7, PT ;  /* 0x00000007ff007c0c */ /* 0x000fce000bf45070 */
[----:B--2---:R-:W1:Y:S02]  /*7730*/  MUFU.RCP R12, R12 ;  /* 0x0000000c000c7308 */ /* 0x004e640000001000 */
[----:B-1----:R-:W-:Y:S02]  /*7740*/  IADD3 R4, PT, PT, R12, 0xffffffe, RZ ;  /* 0x0ffffffe0c047810 */ /* 0x002fe40007ffe0ff */
        /* <DEDUP_REMOVED lines=21> */
.L_x_578:
[----:B------:R-:W-:Y:S05]  /*78a0*/  BSYNC.RECONVERGENT B0 ;  /* 0x0000000000007941 */ /* 0x000fea0003800200 */
.L_x_577:
        /* <DEDUP_REMOVED lines=16> */
[----:B------:R-:W-:Y:S01]  /*79b0*/  MOV R12, R4 ;  /* 0x00000004000c7202 */ /* 0x000fe20000000f00 */
[----:B------:R-:W-:Y:S03]  /*79c0*/  BSSY.RECONVERGENT B1, `(.L_x_582) ;  /* 0x0000006000017945 */ /* 0x000fe60003800200 */
[----:B------:R-:W-:-:S07]  /*79d0*/  MOV R0, R12 ;  /* 0x0000000c00007202 */ /* 0x000fce0000000f00 */
.L_x_583:
[----:B------:R-:W1:Y:S02]  /*79e0*/  LDS R12, [R0] ;  /* 0x00000000000c7984 */ /* 0x000e640000000800 */
[----:B-1----:R-:W-:-:S05]  /*79f0*/  FADD R13, R23, R12 ;  /* 0x0000000c170d7221 */ /* 0x002fca0000000000 */
[----:B------:R-:W1:Y:S02]  /*7a00*/  ATOMS.CAST.SPIN P1, [R0], R12, R13 ;  /* 0x0000000c0000758d */ /* 0x000e64000182000d */
[----:B-1----:R-:W-:Y:S05]  /*7a10*/  @!P1 BRA `(.L_x_583) ;  /* 0xfffffffc00f09947 */ /* 0x002fea000383ffff */
[----:B------:R-:W-:Y:S05]  /*7a20*/  BSYNC.RECONVERGENT B1 ;  /* 0x0000000000017941 */ /* 0x000fea0003800200 */
.L_x_582:
[----:B------:R-:W-:Y:S05]  /*7a30*/  BRA `(.L_x_580) ;  /* 0x0000000000347947 */ /* 0x000fea0003800000 */
.L_x_581:
[----:B------:R-:W2:Y:S02]  /*7a40*/  QSPC.E.D P1, RZ, [R4] ;  /* 0x0000000004ff73aa */ /* 0x000ea40000020700 */
[----:B--2---:R-:W-:Y:S05]  /*7a50*/  @!P1 BRA `(.L_x_584) ;  /* 0x0000000000209947 */ /* 0x004fea0003800000 */
[----:B------:R-:W-:Y:S01]  /*7a60*/  BSSY.RECONVERGENT B1, `(.L_x_585) ;  /* 0x0000006000017945 */ /* 0x000fe20003800200 */
.L_x_586:
[----:B------:R-:W1:Y:S02]  /*7a70*/  LD.E R12, [R4] ;  /* 0x00000000040c7980 */ /* 0x000e640000100900 */
[----:B-1----:R-:W-:-:S06]  /*7a80*/  FADD R13, R23, R12 ;  /* 0x0000000c170d7221 */ /* 0x002fcc0000000000 */
[----:B------:R-:W2:Y:S02]  /*7a90*/  ATOM.E.CAST.SPIN PT, R13, [R4], R12, R13 ;  /* 0x0000000c040d738b */ /* 0x000ea400019e010d */
[----:B--2---:R-:W-:-:S13]  /*7aa0*/  ISETP.EQ.U32.AND P1, PT, R13, 0x1, PT ;  /* 0x000000010d00780c */ /* 0x004fda0003f22070 */
[----:B------:R-:W-:Y:S05]  /*7ab0*/  @!P1 BRA `(.L_x_586) ;  /* 0xfffffffc00ec9947 */ /* 0x000fea000383ffff */
[----:B------:R-:W-:Y:S05]  /*7ac0*/  BSYNC.RECONVERGENT B1 ;  /* 0x0000000000017941 */ /* 0x000fea0003800200 */
.L_x_585:
[----:B------:R-:W-:Y:S05]  /*7ad0*/  BRA `(.L_x_580) ;  /* 0x00000000000c7947 */ /* 0x000fea0003800000 */
.L_x_584:
[----:B------:R-:W1:Y:S02]  /*7ae0*/  LD.E R0, desc[UR8][R4.64] ;  /* 0x0000000804007980 */ /* 0x000e64000c101900 */
[----:B-1----:R-:W-:-:S05]  /*7af0*/  FADD R13, R23, R0 ;  /* 0x00000000170d7221 */ /* 0x002fca0000000000 */
[----:B------:R2:W-:Y:S02]  /*7b00*/  ST.E desc[UR8][R4.64], R13 ;  /* 0x0000000d04007985 */ /* 0x0005e4000c101908 */
.L_x_580:
[----:B------:R-:W-:Y:S05]  /*7b10*/  BSYNC.RECONVERGENT B0 ;  /* 0x0000000000007941 */ /* 0x000fea0003800200 */
.L_x_579:
        /* <DEDUP_REMOVED lines=14> */
.L_x_597:
[----:B------:R-:W-:Y:S01]  /*7c00*/  UIADD3 UR4, UPT, UPT, UR4, 0x1, URZ ;  /* 0x0000000104047890 */ /* 0x000fe2000fffe0ff */
[----:B------:R-:W-:Y:S03]  /*7c10*/  BSSY.RECONVERGENT B0, `(.L_x_587) ;  /* 0x000001c000007945 */ /* 0x000fe60003800200 */
[----:B------:R-:W-:Y:S01]  /*7c20*/  UISETP.NE.AND UP0, UPT, UR4, URZ, UPT ;  /* 0x000000ff0400728c */ /* 0x000fe2000bf05270 */
[----:B---3--:R-:W-:Y:S10]  /*7c30*/  @P0 BRA `(.L_x_588) ;  /* 0x0000000000640947 */ /* 0x008ff40003800000 */
[----:B------:R-:W3:Y:S01]  /*7c40*/  I2F.U32.RP R12, UR7 ;  /* 0x00000007000c7d06 */ /* 0x000ee20008209000 */
[----:B------:R-:W-:-:S07]  /*7c50*/  ISETP.NE.U32.AND P1, PT, RZ, UR7, PT ;  /* 0x00000007ff007c0c */ /* 0x000fce000bf25070 */
[----:B---3--:R-:W1:Y:S02]  /*7c60*/  MUFU.RCP R12, R12 ;  /* 0x0000000c000c7308 */ /* 0x008e640000001000 */
[----:B-12---:R-:W-:Y:S02]  /*7c70*/  IADD3 R4, PT, PT, R12, 0xffffffe, RZ ;  /* 0x0ffffffe0c047810 */ /* 0x006fe40007ffe0ff */
        /* <DEDUP_REMOVED lines=21> */
.L_x_588:
[----:B------:R-:W-:Y:S05]  /*7dd0*/  BSYNC.RECONVERGENT B0 ;  /* 0x0000000000007941 */ /* 0x000fea0003800200 */
.L_x_587:
        /* <DEDUP_REMOVED lines=17> */
[----:B------:R-:W-:Y:S01]  /*7ef0*/  MOV R12, R4 ;  /* 0x00000004000c7202 */ /* 0x000fe20000000f00 */
[----:B------:R-:W-:Y:S03]  /*7f00*/  BSSY.RECONVERGENT B1, `(.L_x_592) ;  /* 0x0000006000017945 */ /* 0x000fe60003800200 */
[----:B------:R-:W-:-:S07]  /*7f10*/  MOV R0, R12 ;  /* 0x0000000c00007202 */ /* 0x000fce0000000f00 */
.L_x_593:
[----:B------:R-:W1:Y:S02]  /*7f20*/  LDS R12, [R0] ;  /* 0x00000000000c7984 */ /* 0x000e640000000800 */
[----:B-12---:R-:W-:-:S05]  /*7f30*/  FADD R13, R23, R12 ;  /* 0x0000000c170d7221 */ /* 0x006fca0000000000 */
[----:B------:R-:W1:Y:S02]  /*7f40*/  ATOMS.CAST.SPIN P1, [R0], R12, R13 ;  /* 0x0000000c0000758d */ /* 0x000e64000182000d */
[----:B-1----:R-:W-:Y:S05]  /*7f50*/  @!P1 BRA `(.L_x_593) ;  /* 0xfffffffc00f09947 */ /* 0x002fea000383ffff */
[----:B------:R-:W-:Y:S05]  /*7f60*/  BSYNC.RECONVERGENT B1 ;  /* 0x0000000000017941 */ /* 0x000fea0003800200 */
.L_x_592:
[----:B------:R-:W-:Y:S05]  /*7f70*/  BRA `(.L_x_590) ;  /* 0x0000000000347947 */ /* 0x000fea0003800000 */
.L_x_591:
[----:B------:R-:W3:Y:S02]  /*7f80*/  QSPC.E.D P1, RZ, [R4] ;  /* 0x0000000004ff73aa */ /* 0x000ee40000020700 */
[----:B---3--:R-:W-:Y:S05]  /*7f90*/  @!P1 BRA `(.L_x_594) ;  /* 0x0000000000209947 */ /* 0x008fea0003800000 */
[----:B------:R-:W-:Y:S01]  /*7fa0*/  BSSY.RECONVERGENT B1, `(.L_x_595) ;  /* 0x0000006000017945 */ /* 0x000fe20003800200 */
.L_x_596:
[----:B------:R-:W1:Y:S02]  /*7fb0*/  LD.E R12, [R4] ;  /* 0x00000000040c7980 */ /* 0x000e640000100900 */
[----:B-12---:R-:W-:-:S06]  /*7fc0*/  FADD R13, R23, R12 ;  /* 0x0000000c170d7221 */ /* 0x006fcc0000000000 */
[----:B------:R-:W2:Y:S02]  /*7fd0*/  ATOM.E.CAST.SPIN PT, R13, [R4], R12, R13 ;  /* 0x0000000c040d738b */ /* 0x000ea400019e010d */
[----:B--2---:R-:W-:-:S13]  /*7fe0*/  ISETP.EQ.U32.AND P1, PT, R13, 0x1, PT ;  /* 0x000000010d00780c */ /* 0x004fda0003f22070 */
[----:B------:R-:W-:Y:S05]  /*7ff0*/  @!P1 BRA `(.L_x_596) ;  /* 0xfffffffc00ec9947 */ /* 0x000fea000383ffff */
[----:B------:R-:W-:Y:S05]  /*8000*/  BSYNC.RECONVERGENT B1 ;  /* 0x0000000000017941 */ /* 0x000fea0003800200 */
.L_x_595:
[----:B------:R-:W-:Y:S05]  /*8010*/  BRA `(.L_x_590) ;  /* 0x00000000000c7947 */ /* 0x000fea0003800000 */
.L_x_594:
[----:B------:R-:W1:Y:S02]  /*8020*/  LD.E R0, desc[UR8][R4.64] ;  /* 0x0000000804007980 */ /* 0x000e64000c101900 */
[----:B-12---:R-:W-:-:S05]  /*8030*/  FADD R13, R23, R0 ;  /* 0x00000000170d7221 */ /* 0x006fca0000000000 */
[----:B------:R3:W-:Y:S02]  /*8040*/  ST.E desc[UR8][R4.64], R13 ;  /* 0x0000000d04007985 */ /* 0x0007e4000c101908 */
.L_x_590:
[----:B------:R-:W-:Y:S05]  /*8050*/  BSYNC.RECONVERGENT B0 ;  /* 0x0000000000007941 */ /* 0x000fea0003800200 */
.L_x_589:
        /* <DEDUP_REMOVED lines=12> */
.L_x_505:
        /* <DEDUP_REMOVED lines=12> */
[----:B------:R-:W-:Y:S05]  /*81e0*/  CALL.REL.NOINC `($__internal_2_$__cuda_sm20_rcp_rn_f32_slowpath) ;  /* 0x0000000000a07944 */ /* 0x000fea0003c00000 */
[----:B------:R-:W-:Y:S01]  /*81f0*/  MOV R4, R0 ;  /* 0x0000000000047202 */ /* 0x000fe20000000f00 */
[----:B------:R-:W-:Y:S06]  /*8200*/  BRA `(.L_x_601) ;  /* 0x0000000000107947 */ /* 0x000fec0003800000 */
.L_x_600:
[----:B------:R-:W1:Y:S02]  /*8210*/  MUFU.RCP R5, R0 ;  /* 0x0000000000057308 */ /* 0x000e640000001000 */
[----:B-1----:R-:W-:-:S04]  /*8220*/  FFMA R4, R0, R5, -1 ;  /* 0xbf80000000047423 */ /* 0x002fc80000000005 */
[----:B------:R-:W-:-:S04]  /*8230*/  FADD.FTZ R4, -R4, -RZ ;  /* 0x800000ff04047221 */ /* 0x000fc80000010100 */
[----:B------:R-:W-:-:S07]  /*8240*/  FFMA R4, R5, R4, R5 ;  /* 0x0000000405047223 */ /* 0x000fce0000000005 */
.L_x_601:
        /* <DEDUP_REMOVED lines=13> */
.L_x_599:
[----:B------:R-:W-:Y:S05]  /*8320*/  BSYNC.RECONVERGENT B0 ;  /* 0x0000000000007941 */ /* 0x000fea0003800200 */
.L_x_598:
[----:B------:R-:W1:Y:S02]  /*8330*/  LDC.64 R2, c[0x0][0x380] ;  /* 0x0000e000ff027b82 */ /* 0x000e640000000a00 */
[C---:B-1234-:R-:W-:Y:S01]  /*8340*/  IADD3 R5, PT, PT, R45.reuse, R44, RZ ;  /* 0x0000002c2d057210 */ /* 0x05efe20007ffe0ff */
[----:B------:R-:W-:-:S05]  /*8350*/  IMAD.WIDE.U32 R52, R45, 0x2, R52 ;  /* 0x000000022d347825 */ /* 0x000fca00078e0034 */
[----:B------:R-:W-:Y:S06]  /*8360*/  BAR.SYNC.DEFER_BLOCKING 0x0 ;  /* 0x0000000000007b1d */ /* 0x000fec0000010000 */
[----:B------:R1:W5:Y:S01]  /*8370*/  LD.E.U16 R52, desc[UR8][R52.64+0x8000] ;  /* 0x0080000834347980 */ /* 0x000362000c101500 */
[----:B------:R-:W-:-:S03]  /*8380*/  IMAD.WIDE.U32 R2, R5, 0x2, R2 ;  /* 0x0000000205027825 */ /* 0x000fc600078e0002 */
[----:B------:R-:W-:Y:S02]  /*8390*/  LOP3.LUT R4, R2, 0xfffffffd, RZ, 0xc0, !PT ;  /* 0xfffffffd02047812 */ /* 0x000fe400078ec0ff */
[----:B------:R-:W-:-:S05]  /*83a0*/  MOV R5, R3 ;  /* 0x0000000300057202 */ /* 0x000fca0000000f00 */
[----:B------:R1:W5:Y:S01]  /*83b0*/  LD.E R7, desc[UR8][R4.64] ;  /* 0x0000000804077980 */ /* 0x000362000c101900 */
[----:B------:R-:W-:-:S04]  /*83c0*/  LOP3.LUT R0, R2, 0x2, RZ, 0xc0, !PT ;  /* 0x0000000202007812 */ /* 0x000fc800078ec0ff */
[----:B------:R-:W-:Y:S01]  /*83d0*/  ISETP.EQ.U32.AND P0, PT, R0, RZ, PT ;  /* 0x000000ff0000720c */ /* 0x000fe20003f02070 */
[----:B------:R-:W-:-:S05]  /*83e0*/  HFMA2 R0, -RZ, RZ, 0, 0.19775390625 ;  /* 0x00003254ff007431 */ /* 0x000fca00000001ff */
[----:B-1----:R-:W-:-:S07]  /*83f0*/  SEL R0, R0, 0x7610, P0 ;  /* 0x0000761000007807 */ /* 0x002fce0000000000 */
.L_x_602:
[----:B-----5:R-:W-:-:S05]  /*8400*/  HADD2 R6, R7, R52.H0_H0 ;  /* 0x2000003407067230 */ /* 0x020fca0000000000 */
[----:B------:R-:W-:-:S05]  /*8410*/  PRMT R9, R7, R0, R6 ;  /* 0x0000000007097216 */ /* 0x000fca0000000006 */
[----:B------:R-:W2:Y:S02]  /*8420*/  ATOM.E.CAS.STRONG.GPU PT, R6, [R4], R7, R9 ;  /* 0x000000070406738b */ /* 0x000ea400001ee109 */
[----:B--2---:R-:W-:Y:S02]  /*8430*/  ISETP.NE.U32.AND P0, PT, R6, R7, PT ;  /* 0x000000070600720c */ /* 0x004fe40003f05070 */
[----:B------:R-:W-:-:S11]  /*8440*/  MOV R7, R6 ;  /* 0x0000000600077202 */ /* 0x000fd60000000f00 */
[----:B------:R-:W-:Y:S05]  /*8450*/  @P0 BRA `(.L_x_602) ;  /* 0xfffffffc00e80947 */ /* 0x000fea000383ffff */
[----:B------:R-:W-:Y:S05]  /*8460*/  EXIT ;  /* 0x000000000000794d */ /* 0x000fea0003800000 */
        .weak           $__internal_2_$__cuda_sm20_rcp_rn_f32_slowpath
        .type           $__internal_2_$__cuda_sm20_rcp_rn_f32_slowpath,@function
        .size           $__internal_2_$__cuda_sm20_rcp_rn_f32_slowpath,(.L_x_683 - $__internal_2_$__cuda_sm20_rcp_rn_f32_slowpath)
$__internal_2_$__cuda_sm20_rcp_rn_f32_slowpath:
[----:B------:R-:W-:-:S04]  /*8470*/  SHF.L.U32 R4, R0, 0x1, RZ ;  /* 0x0000000100047819 */ /* 0x000fc800000006ff */
[----:B------:R-:W-:-:S04]  /*8480*/  SHF.R.U32.HI R4, RZ, 0x18, R4 ;  /* 0x00000018ff047819 */ /* 0x000fc80000011604 */
[----:B------:R-:W-:-:S13]  /*8490*/  ISETP.NE.U32.AND P0, PT, R4, RZ, PT ;  /* 0x000000ff0400720c */ /* 0x000fda0003f05070 */
[----:B------:R-:W-:Y:S05]  /*84a0*/  @P0 BRA `(.L_x_603) ;  /* 0x00000000002c0947 */ /* 0x000fea0003800000 */
[----:B------:R-:W-:-:S04]  /*84b0*/  SHF.L.U32 R4, R0, 0x1, RZ ;  /* 0x0000000100047819 */ /* 0x000fc800000006ff */
[----:B------:R-:W-:-:S13]  /*84c0*/  ISETP.NE.AND P0, PT, R4, RZ, PT ;  /* 0x000000ff0400720c */ /* 0x000fda0003f05270 */
[----:B------:R3:W4:Y:S01]  /*84d0*/  @!P0 MUFU.RCP R4, R0 ;  /* 0x0000000000048308 */ /* 0x0007220000001000 */
[----:B------:R-:W-:Y:S05]  /*84e0*/  @!P0 BRA `(.L_x_604) ;  /* 0x0000000000a48947 */ /* 0x000fea0003800000 */
[----:B------:R-:W-:-:S04]  /*84f0*/  FFMA R5, R0, 1.84467440737095516160e+19, RZ ;  /* 0x5f80000000057823 */ /* 0x000fc800000000ff */
[----:B---3--:R-:W4:Y:S02]  /*8500*/  MUFU.RCP R0, R5 ;  /* 0x0000000500007308 */ /* 0x008f240000001000 */
[----:B----4-:R-:W-:-:S04]  /*8510*/  FFMA R4, R5, R0, -1 ;  /* 0xbf80000005047423 */ /* 0x010fc80000000000 */
[----:B------:R-:W-:-:S04]  /*8520*/  FADD.FTZ R13, -R4, -RZ ;  /* 0x800000ff040d7221 */ /* 0x000fc80000010100 */
[----:B------:R-:W-:-:S04]  /*8530*/  FFMA R0, R0, R13, R0 ;  /* 0x0000000d00007223 */ /* 0x000fc80000000000 */
[----:B------:R-:W-:Y:S01]  /*8540*/  FFMA R4, R0, 1.84467440737095516160e+19, RZ ;  /* 0x5f80000000047823 */ /* 0x000fe200000000ff */
[----:B------:R-:W-:Y:S06]  /*8550*/  BRA `(.L_x_604) ;  /* 0x0000000000887947 */ /* 0x000fec0003800000 */
.L_x_603:
[----:B------:R-:W-:-:S04]  /*8560*/  IADD3 R5, PT, PT, R4, -0xfd, RZ ;  /* 0xffffff0304057810 */ /* 0x000fc80007ffe0ff */
[----:B------:R-:W-:-:S13]  /*8570*/  ISETP.GT.U32.AND P0, PT, R5, 0x1, PT ;  /* 0x000000010500780c */ /* 0x000fda0003f04070 */
[----:B------:R-:W-:Y:S05]  /*8580*/  @P0 BRA `(.L_x_605) ;  /* 0x0000000000780947 */ /* 0x000fea0003800000 */
[----:B------:R-:W-:Y:S02]  /*8590*/  LOP3.LUT R12, R0, 0x7fffff, RZ, 0xc0, !PT ;  /* 0x007fffff000c7812 */ /* 0x000fe400078ec0ff */
[----:B------:R-:W-:Y:S02]  /*85a0*/  MOV R18, 0x3 ;  /* 0x0000000300127802 */ /* 0x000fe40000000f00 */
[----:B------:R-:W-:Y:S02]  /*85b0*/  LOP3.LUT R12, R12, 0x3f800000, RZ, 0xfc, !PT ;  /* 0x3f8000000c0c7812 */ /* 0x000fe400078efcff */
[----:B------:R-:W-:Y:S02]  /*85c0*/  SHF.L.U32 R17, R18, R5, RZ ;  /* 0x0000000512117219 */ /* 0x000fe400000006ff */
[----:B------:R-:W1:Y:S02]  /*85d0*/  MUFU.RCP R13, R12 ;  /* 0x0000000c000d7308 */ /* 0x000e640000001000 */
        /* <DEDUP_REMOVED lines=25> */
.L_x_605:
[----:B------:R1:W2:Y:S02]  /*8770*/  MUFU.RCP R4, R0 ;  /* 0x0000000000047308 */ /* 0x0002a40000001000 */
.L_x_604:
[----:B------:R-:W-:Y:S01]  /*8780*/  HFMA2 R5, -RZ, RZ, 0, 0 ;  /* 0x00000000ff057431 */ /* 0x000fe200000001ff */
[----:B-1234-:R-:W-:Y:S02]  /*8790*/  MOV R0, R4 ;  /* 0x0000000400007202 */ /* 0x01efe40000000f00 */
[----:B------:R-:W-:-:S04]  /*87a0*/  MOV R4, R16 ;  /* 0x0000001000047202 */ /* 0x000fc80000000f00 */
[----:B------:R-:W-:Y:S05]  /*87b0*/  RET.REL.NODEC R4 `(_Z20MHAFlashDecodeKernelP6__halfS0_S0_S0_Pi) ;  /* 0xffffff7804107950 */ /* 0x000fea0003c3ffff */
.L_x_606:
        /* <DEDUP_REMOVED lines=12> */
.L_x_683:


//--------------------- .text._Z16gemv_topk_kernelPK6__halfS1_S1_Pi --------------------------
	.section	.text._Z16gemv_topk_kernelPK6__halfS1_S1_Pi,"ax",@progbits
	.align	128
        .global         _Z16gemv_topk_kernelPK6__halfS1_S1_Pi
        .type           _Z16gemv_topk_kernelPK6__halfS1_S1_Pi,@function
        .size           _Z16gemv_topk_kernelPK6__halfS1_S1_Pi,(.L_x_687 - _Z16gemv_topk_kernelPK6__halfS1_S1_Pi)
        .other          _Z16gemv_topk_kernelPK6__halfS1_S1_Pi,@"STO_CUDA_ENTRY STV_DEFAULT"
_Z16gemv_topk_kernelPK6__halfS1_S1_Pi:
.text._Z16gemv_topk_kernelPK6__halfS1_S1_Pi:
[----:B------:R-:W-:Y:S01]  /*0000*/  LDC R1, c[0x0][0x37c] ;  /* 0x0000df00ff017b82 */ /* 0x000fe20000000800 */
[----:B------:R-:W1:Y:S07]  /*0010*/  S2R R2, SR_CTAID.X ;  /* 0x0000000000027919 */ /* 0x000e6e0000002500 */
[----:B------:R-:W2:Y:S01]  /*0020*/  LDC.64 R16, c[0x0][0x388] ;  /* 0x0000e200ff107b82 */ /* 0x000ea20000000a00 */
[----:B------:R-:W3:Y:S01]  /*0030*/  LDCU.64 UR6, c[0x0][0x358] ;  /* 0x00006b00ff0677ac */ /* 0x000ee20008000a00 */
[----:B------:R-:W-:Y:S01]  /*0040*/  MOV R3, 0x400 ;  /* 0x0000040000037802 */ /* 0x000fe20000000f00 */
[----:B------:R-:W4:Y:S01]  /*0050*/  S2R R11, SR_TID.X ;  /* 0x00000000000b7919 */ /* 0x000f220000002100 */
[----:B------:R-:W5:Y:S01]  /*0060*/  LDCU.64 UR4, c[0x0][0x390] ;  /* 0x00007200ff0477ac */ /* 0x000f620008000a00 */
[----:B------:R-:W3:Y:S02]  /*0070*/  S2R R8, SR_CgaCtaId ;  /* 0x0000000000087919 */ /* 0x000ee40000008800 */
[----:B------:R-:W-:Y:S01]  /*0080*/  VIADD R19, R3, 0x1400 ;  /* 0x0000140003137836 */ /* 0x000fe20000000000 */
[----:B------:R-:W5:Y:S01]  /*0090*/  LDC.64 R12, c[0x0][0x390] ;  /* 0x0000e400ff0c7b82 */ /* 0x000f620000000a00 */
[----:B-1----:R-:W-:-:S04]  /*00a0*/  IMAD.HI.U32 R9, R2, 0x66666667, RZ ;  /* 0x6666666702097827 */ /* 0x002fc800078e00ff */
[----:B----4-:R-:W-:Y:S01]  /*00b0*/  IMAD.SHL.U32 R20, R11, 0x8, RZ ;  /* 0x000000080b147824 */ /* 0x010fe200078e00ff */
[----:B------:R-:W-:Y:S02]  /*00c0*/  SHF.R.U32.HI R9, RZ, 0x1, R9 ;  /* 0x00000001ff097819 */ /* 0x000fe40000011609 */
[--C-:B------:R-:W-:Y:S02]  /*00d0*/  SHF.R.U32.HI R0, RZ, 0x3, R11.reuse ;  /* 0x00000003ff007819 */ /* 0x100fe4000001160b */
[----:B------:R-:W-:Y:S02]  /*00e0*/  LOP3.LUT R20, R20, 0x78, RZ, 0xc0, !PT ;  /* 0x0000007814147812 */ /* 0x000fe400078ec0ff */
[----:B---3--:R-:W-:Y:S02]  /*00f0*/  LEA R10, R8, R19, 0x18 ;  /* 0x00000013080a7211 */ /* 0x008fe400078ec0ff */
[----:B------:R-:W-:Y:S01]  /*0100*/  SHF.R.U32.HI R22, RZ, 0x5, R11 ;  /* 0x00000005ff167819 */ /* 0x000fe2000001160b */
[----:B------:R-:W-:Y:S01]  /*0110*/  IMAD R25, R9, 0x80, R20 ;  /* 0x0000008009197824 */ /* 0x000fe200078e0214 */
[----:B------:R-:W-:-:S03]  /*0120*/  LOP3.LUT R21, R0, 0x2, RZ, 0xc0, !PT ;  /* 0x0000000200157812 */ /* 0x000fc600078ec0ff */
[----:B--2---:R-:W-:-:S04]  /*0130*/  IMAD.WIDE.U32 R16, R25, 0x2, R16 ;  /* 0x0000000219107825 */ /* 0x004fc800078e0010 */
[----:B------:R-:W-:Y:S02]  /*0140*/  IMAD R21, R22, 0x4, R21 ;  /* 0x0000000416157824 */ /* 0x000fe400078e0215 */
[----:B------:R-:W2:Y:S01]  /*0150*/  LDG.E.128.CONSTANT R16, desc[UR6][R16.64] ;  /* 0x0000000610107981 */ /* 0x000ea2000c1e9d00 */
[----:B------:R-:W-:Y:S02]  /*0160*/  IMAD R0, R9, 0xf80, R25 ;  /* 0x00000f8009007824 */ /* 0x000fe400078e0219 */
[C---:B------:R-:W-:Y:S02]  /*0170*/  SHF.L.U32 R5, R21.reuse, 0x7, RZ ;  /* 0x0000000715057819 */ /* 0x040fe400000006ff */
[C---:B------:R-:W-:Y:S02]  /*0180*/  ISETP.GT.U32.AND P1, PT, R21.reuse, 0x1e, PT ;  /* 0x0000001e1500780c */ /* 0x040fe40003f24070 */
[----:B------:R-:W-:Y:S02]  /*0190*/  IADD3 R4, P0, PT, R0, R5, RZ ;  /* 0x0000000500047210 */ /* 0x000fe40007f1e0ff */
[----:B------:R-:W-:-:S02]  /*01a0*/  ISETP.GE.U32.AND P3, PT, R21, 0x10, PT ;  /* 0x000000101500780c */ /* 0x000fc40003f66070 */
[----:B------:R-:W-:Y:S01]  /*01b0*/  ISETP.GT.U32.AND P2, PT, R21, 0xe, PT ;  /* 0x0000000e1500780c */ /* 0x000fe20003f44070 */
[----:B------:R-:W-:Y:S01]  /*01c0*/  IMAD.X R7, RZ, RZ, RZ, P0 ;  /* 0x000000ffff077224 */ /* 0x000fe200000e06ff */
[----:B-----5:R-:W-:-:S04]  /*01d0*/  LEA R14, P0, R4, UR4, 0x1 ;  /* 0x00000004040e7c11 */ /* 0x020fc8000f8008ff */
[----:B------:R-:W-:Y:S01]  /*01e0*/  LEA.HI.X R15, R4, UR5, R7, 0x1, P0 ;  /* 0x00000005040f7c11 */ /* 0x000fe200080f0c07 */
[----:B------:R-:W-:Y:S01]  /*01f0*/  IMAD.IADD R7, R0, 0x1, R5 ;  /* 0x0000000100077824 */ /* 0x000fe200078e0205 */
[----:B------:R-:W-:Y:S02]  /*0200*/  ISETP.GT.U32.AND P0, PT, R21, 0x1f, PT ;  /* 0x0000001f1500780c */ /* 0x000fe40003f04070 */
[----:B------:R-:W-:Y:S01]  /*0210*/  LOP3.LUT R5, R5, R20, RZ, 0xfc, !PT ;  /* 0x0000001405057212 */ /* 0x000fe200078efcff */
[----:B------:R-:W-:Y:S01]  /*0220*/  IMAD.WIDE.U32 R12, R7, 0x2, R12 ;  /* 0x00000002070c7825 */ /* 0x000fe200078e000c */
[----:B------:R-:W-:Y:S02]  /*0230*/  IADD3 R26, P4, PT, R14, 0x1000, RZ ;  /* 0x000010000e1a7810 */ /* 0x000fe40007f9e0ff */
[----:B------:R-:W-:-:S03]  /*0240*/  LEA R24, R5, R10, 0x1 ;  /* 0x0000000a05187211 */ /* 0x000fc600078e08ff */
[----:B------:R-:W-:-:S04]  /*0250*/  IMAD.X R27, RZ, RZ, R15, P4 ;  /* 0x000000ffff1b7224 */ /* 0x000fc800020e060f */
[----:B------:R-:W-:Y:S01]  /*0260*/  @!PT LDS RZ, [RZ] ;  /* 0x00000000fffff984 */ /* 0x000fe20000000800 */
[----:B------:R-:W-:Y:S01]  /*0270*/  @!PT LDS RZ, [RZ] ;  /* 0x00000000fffff984 */ /* 0x000fe20000000800 */
[----:B------:R-:W-:Y:S01]  /*0280*/  @!PT LDS RZ, [RZ] ;  /* 0x00000000fffff984 */ /* 0x000fe20000000800 */
[----:B------:R1:W-:Y:S04]  /*0290*/  LDGSTS.E.BYPASS.128 [R24], desc[UR6][R12.64], !P0 ;  /* 0x000000000c187fae */ /* 0x0003e8000c181806 */
        /* <DEDUP_REMOVED lines=10> */
[--C-:B------:R-:W-:Y:S02]  /*0340*/  HADD2.F32 R23, -RZ, R5.reuse.H0_H0 ;  /* 0x20000005ff177230 */ /* 0x100fe40000004100 */
[----:B------:R-:W-:Y:S02]  /*0350*/  HADD2.F32 R5, -RZ, R5.H1_H1 ;  /* 0x30000005ff057230 */ /* 0x000fe40000004100 */
[--C-:B--2---:R-:W-:Y:S02]  /*0360*/  HADD2.F32 R0, -RZ, R16.reuse.H0_H0 ;  /* 0x20000010ff007230 */ /* 0x104fe40000004100 */
[----:B------:R-:W-:-:S03]  /*0370*/  HADD2.F32 R12, -RZ, R16.H1_H1 ;  /* 0x30000010ff0c7230 */ /* 0x000fc60000004100 */
[----:B---3--:R-:W-:Y:S01]  /*0380*/  FFMA R15, R0, R13, RZ ;  /* 0x0000000d000f7223 */ /* 0x008fe200000000ff */
[----:B------:R-:W-:-:S03]  /*0390*/  HADD2.F32 R13, -RZ, R17.H0_H0 ;  /* 0x20000011ff0d7230 */ /* 0x000fc60000004100 */
[----:B------:R-:W-:Y:S01]  /*03a0*/  FFMA R4, R12, R4, R15 ;  /* 0x000000040c047223 */ /* 0x000fe2000000000f */
[----:B------:R-:W-:-:S03]  /*03b0*/  HADD2.F32 R14, -RZ, R17.H1_H1 ;  /* 0x30000011ff0e7230 */ /* 0x000fc60000004100 */
[----:B------:R-:W-:Y:S01]  /*03c0*/  FFMA R23, R13, R23, R4 ;  /* 0x000000170d177223 */ /* 0x000fe20000000004 */
[----:B------:R-:W-:Y:S02]  /*03d0*/  HADD2.F32 R15, -RZ, R18.H0_H0 ;  /* 0x20000012ff0f7230 */ /* 0x000fe40000004100 */
[----:B------:R-:W-:Y:S02]  /*03e0*/  HADD2.F32 R16, -RZ, R6.H0_H0 ;  /* 0x20000006ff107230 */ /* 0x000fe40000004100 */
[----:B------:R-:W-:Y:S01]  /*03f0*/  FFMA R4, R14, R5, R23 ;  /* 0x000000050e047223 */ /* 0x000fe20000000017 */
[----:B------:R-:W-:Y:S02]  /*0400*/  HADD2.F32 R18, -RZ, R18.H1_H1 ;  /* 0x30000012ff127230 */ /* 0x000fe40000004100 */
[----:B------:R-:W-:Y:S02]  /*0410*/  HADD2.F32 R6, -RZ, R6.H1_H1 ;  /* 0x30000006ff067230 */ /* 0x000fe40000004100 */
[----:B------:R-:W-:Y:S01]  /*0420*/  FFMA R5, R15, R16, R4 ;  /* 0x000000100f057223 */ /* 0x000fe20000000004 */
[----:B------:R-:W-:-:S02]  /*0430*/  HADD2.F32 R16, -RZ, R19.H0_H0 ;  /* 0x20000013ff107230 */ /* 0x000fc40000004100 */
[----:B------:R-:W-:Y:S02]  /*0440*/  HADD2.F32 R4, -RZ, R7.H0_H0 ;  /* 0x20000007ff047230 */ /* 0x000fe40000004100 */
[----:B------:R-:W-:Y:S01]  /*0450*/  FFMA R5, R18, R6, R5 ;  /* 0x0000000612057223 */ /* 0x000fe20000000005 */
[----:B------:R-:W-:Y:S02]  /*0460*/  HADD2.F32 R19, -RZ, R19.H1_H1 ;  /* 0x30000013ff137230 */ /* 0x000fe40000004100 */
[----:B------:R-:W-:Y:S02]  /*0470*/  HADD2.F32 R7, -RZ, R7.H1_H1 ;  /* 0x30000007ff077230 */ /* 0x000fe40000004100 */
[----:B------:R-:W-:-:S04]  /*0480*/  FFMA R4, R16, R4, R5 ;  /* 0x0000000410047223 */ /* 0x000fc80000000005 */
[----:B------:R-:W-:-:S05]  /*0490*/  FFMA R4, R19, R7, R4 ;  /* 0x0000000713047223 */ /* 0x000fca0000000004 */
[----:B------:R-:W1:Y:S02]  /*04a0*/  SHFL.BFLY PT, R5, R4, 0x8, 0x1f ;  /* 0x0d001f0004057f89 */ /* 0x000e6400000e0000 */
[----:B-1----:R-:W-:-:S05]  /*04b0*/  FADD R17, R4, R5 ;  /* 0x0000000504117221 */ /* 0x002fca0000000000 */
[----:B------:R-:W1:Y:S02]  /*04c0*/  SHFL.BFLY PT, R6, R17, 0x4, 0x1f ;  /* 0x0c801f0011067f89 */ /* 0x000e6400000e0000 */
[----:B-1----:R-:W-:-:S05]  /*04d0*/  FADD R23, R17, R6 ;  /* 0x0000000611177221 */ /* 0x002fca0000000000 */
[----:B------:R-:W4:Y:S02]  /*04e0*/  SHFL.BFLY PT, R6, R23, 0x2, 0x1f ;  /* 0x0c401f0017067f89 */ /* 0x000f2400000e0000 */
[----:B----4-:R-:W-:-:S05]  /*04f0*/  FADD R27, R23, R6 ;  /* 0x00000006171b7221 */ /* 0x010fca0000000000 */
[----:B------:R-:W1:Y:S01]  /*0500*/  SHFL.BFLY PT, R6, R27, 0x1, 0x1f ;  /* 0x0c201f001b067f89 */ /* 0x000e6200000e0000 */
[----:B------:R-:W-:-:S05]  /*0510*/  IMAD R26, R21, 0x4, R10 ;  /* 0x00000004151a7824 */ /* 0x000fca00078e020a */
        /* <DEDUP_REMOVED lines=27> */
[----:B------:R-:W-:-:S05]  /*06d0*/  VIADD R27, R21, 0x1 ;  /* 0x00000001151b7836 */ /* 0x000fca0000000000 */
        /* <DEDUP_REMOVED lines=54> */
[----:B------:R-:W1:Y:S01]  /*0a40*/  SHFL.BFLY PT, R28, R7, 0x2, 0x1f ;  /* 0x0c401f00071c7f89 */ /* 0x000e6200000e0000 */
[----:B------:R-:W-:Y:S01]  /*0a50*/  ISETP.GT.U32.AND P0, PT, R11, 0x1f, PT ;  /* 0x0000001f0b00780c */ /* 0x000fe20003f04070 */
[----:B-1----:R-:W-:-:S05]  /*0a60*/  FADD R28, R7, R28 ;  /* 0x0000001c071c7221 */ /* 0x002fca0000000000 */
[----:B------:R-:W1:Y:S01]  /*0a70*/  SHFL.BFLY PT, R17, R28, 0x1, 0x1f ;  /* 0x0c201f001c117f89 */ /* 0x000e6200000e0000 */
[----:B------:R-:W-:Y:S01]  /*0a80*/  VIADD R5, R21, 0x11 ;  /* 0x0000001115057836 */ /* 0x000fe20000000000 */
[----:B------:R-:W-:-:S04]  /*0a90*/  SHF.R.U32.HI R4, RZ, 0x2, R11 ;  /* 0x00000002ff047819 */ /* 0x000fc8000001160b */
[----:B------:R2:W-:Y:S01]  /*0aa0*/  STS [R26+0x40c4], R5 ;  /* 0x0040c4051a007388 */ /* 0x0005e20000000800 */
[----:B-1----:R-:W-:Y:S01]  /*0ab0*/  FADD R23, R28, R17 ;  /* 0x000000111c177221 */ /* 0x002fe20000000000 */
[----:B------:R-:W-:-:S04]  /*0ac0*/  LOP3.LUT R17, R4, 0x4, RZ, 0xc0, !PT ;  /* 0x0000000404117812 */ /* 0x000fc800078ec0ff */
[----:B------:R2:W-:Y:S01]  /*0ad0*/  STS [R26+0x4044], R23 ;  /* 0x004044171a007388 */ /* 0x0005e20000000800 */
[----:B------:R-:W-:Y:S01]  /*0ae0*/  IMAD R17, R22, 0x8, R17 ;  /* 0x0000000816117824 */ /* 0x000fe200078e0211 */
[----:B------:R-:W-:Y:S06]  /*0af0*/  BAR.SYNC.DEFER_BLOCKING 0x0 ;  /* 0x0000000000007b1d */ /* 0x000fec0000010000 */
[----:B------:R-:W-:Y:S05]  /*0b00*/  @P0 BRA `(.L_x_607) ;  /* 0x0000000800700947 */ /* 0x000fea0003800000 */
[C---:B--2---:R-:W-:Y:S01]  /*0b10*/  IMAD R5, R11.reuse, 0x4, R10 ;  /* 0x000000040b057824 */ /* 0x044fe200078e020a */
[----:B------:R-:W-:Y:S01]  /*0b20*/  UMOV UR4, 0xffffffff ;  /* 0xffffffff00047882 */ /* 0x000fe20000000000 */
[----:B------:R-:W-:-:S03]  /*0b30*/  ISETP.NE.AND P0, PT, R11, RZ, PT ;  /* 0x000000ff0b00720c */ /* 0x000fc60003f05270 */
[----:B------:R1:W2:Y:S04]  /*0b40*/  LDS R34, [R5+0x4000] ;  /* 0x0040000005227984 */ /* 0x0002a80000000800 */
[----:B------:R1:W3:Y:S01]  /*0b50*/  LDS R4, [R5+0x4080] ;  /* 0x0040800005047984 */ /* 0x0002e20000000800 */
[----:B------:R-:W-:Y:S05]  /*0b60*/  BRA.DIV UR4, `(.L_x_608) ;  /* 0x0000003a04087947 */ /* 0x000fea000b800000 */
[----:B--2---:R-:W2:Y:S01]  /*0b70*/  SHFL.BFLY PT, R23, R34, 0x10, 0x1f ;  /* 0x0e001f0022177f89 */ /* 0x004ea200000e0000 */
[----:B------:R-:W-:-:S03]  /*0b80*/  @!P0 LEA R36, R8, R3, 0x18 ;  /* 0x0000000308248211 */ /* 0x000fc600078ec0ff */
[----:B---3--:R-:W3:Y:S01]  /*0b90*/  SHFL.BFLY PT, R29, R4, 0x10, 0x1f ;  /* 0x0e001f00041d7f89 */ /* 0x008ee200000e0000 */
[----:B--2---:R-:W-:-:S04]  /*0ba0*/  FSETP.GEU.AND P1, PT, R34, R23, PT ;  /* 0x000000172200720b */ /* 0x004fc80003f2e000 */
[----:B------:R-:W-:Y:S02]  /*0bb0*/  FSEL R23, R23, R34, !P1 ;  /* 0x0000002217177208 */ /* 0x000fe40004800000 */
[----:B---3--:R-:W-:-:S03]  /*0bc0*/  SEL R29, R29, R4, !P1 ;  /* 0x000000041d1d7207 */ /* 0x008fc60004800000 */
[----:B------:R-:W2:Y:S04]  /*0bd0*/  SHFL.BFLY PT, R28, R23, 0x8, 0x1f ;  /* 0x0d001f00171c7f89 */ /* 0x000ea800000e0000 */
[----:B------:R-:W3:Y:S01]  /*0be0*/  SHFL.BFLY PT, R30, R29, 0x8, 0x1f ;  /* 0x0d001f001d1e7f89 */ /* 0x000ee200000e0000 */
        /* <DEDUP_REMOVED lines=12> */
[----:B---3--:R-:W-:Y:S01]  /*0cb0*/  SEL R29, R22, R33, !P1 ;  /* 0x00000021161d7207 */ /* 0x008fe20004800000 */
[----:B------:R-:W-:Y:S04]  /*0cc0*/  SHFL.BFLY PT, R31, R4, 0x10, 0x1f ;  /* 0x0e001f00041f7f89 */ /* 0x000fe800000e0000 */
[----:B------:R-:W2:Y:S04]  /*0cd0*/  SHFL.BFLY PT, R23, R32, 0x1, 0x1f ;  /* 0x0c201f0020177f89 */ /* 0x000ea800000e0000 */
[----:B------:R-:W3:Y:S01]  /*0ce0*/  SHFL.BFLY PT, R22, R29, 0x1, 0x1f ;  /* 0x0c201f001d167f89 */ /* 0x000ee200000e0000 */
[----:B--2---:R-:W-:-:S04]  /*0cf0*/  FSETP.GEU.AND P1, PT, R32, R23, PT ;  /* 0x000000172000720b */ /* 0x004fc80003f2e000 */
[----:B---3--:R-:W-:-:S05]  /*0d00*/  SEL R22, R22, R29, !P1 ;  /* 0x0000001d16167207 */ /* 0x008fca0004800000 */
[----:B------:R-:W2:Y:S02]  /*0d10*/  SHFL.IDX PT, R23, R22, RZ, 0x1f ;  /* 0x00001fff16177589 */ /* 0x000ea400000e0000 */
[----:B--2---:R-:W-:-:S04]  /*0d20*/  ISETP.NE.AND P1, PT, R4, R23, PT ;  /* 0x000000170400720c */ /* 0x004fc80003f25270 */
[----:B------:R-:W-:-:S05]  /*0d30*/  FSEL R37, R34, -INF , P1 ;  /* 0xff80000022257808 */ /* 0x000fca0000800000 */
[----:B------:R-:W2:Y:S02]  /*0d40*/  SHFL.BFLY PT, R28, R37, 0x10, 0x1f ;  /* 0x0e001f00251c7f89 */ /* 0x000ea400000e0000 */
[----:B--2---:R-:W-:-:S04]  /*0d50*/  FSETP.GEU.AND P1, PT, R37, R28, PT ;  /* 0x0000001c2500720b */ /* 0x004fc80003f2e000 */
[----:B------:R-:W-:Y:S02]  /*0d60*/  FSEL R28, R28, R37, !P1 ;  /* 0x000000251c1c7208 */ /* 0x000fe40004800000 */
[----:B------:R-:W-:-:S03]  /*0d70*/  SEL R31, R31, R4, !P1 ;  /* 0x000000041f1f7207 */ /* 0x000fc60004800000 */
        /* <DEDUP_REMOVED lines=41> */
[----:B---3--:R-:W-:Y:S02]  /*1010*/  SEL R28, R22, R31, !P1 ;  /* 0x0000001f161c7207 */ /* 0x008fe40004800000 */
        /* <DEDUP_REMOVED lines=30> */
[----:B--2---:R-:W-:-:S02]  /*1200*/  FSETP.GEU.AND P1, PT, R39, R34, PT ;  /* 0x000000222700720b */ /* 0x004fc40003f2e000 */
[----:B------:R-:W-:Y:S02]  /*1210*/  @!P0 LEA R34, R8, R3, 0x18 ;  /* 0x0000000308228211 */ /* 0x000fe400078ec0ff */
        /* <DEDUP_REMOVED lines=18> */
[CC--:B------:R-:W-:Y:S01]  /*1340*/  @!P0 LEA R32, R8.reuse, R3.reuse, 0x18 ;  /* 0x0000000308208211 */ /* 0x0c0fe200078ec0ff */
[----:B------:R-:W2:Y:S01]  /*1350*/  SHFL.BFLY PT, R4, R39, 0x2, 0x1f ;  /* 0x0c401f0027047f89 */ /* 0x000ea200000e0000 */
[----:B------:R-:W-:-:S03]  /*1360*/  @!P0 LEA R30, R8, R3, 0x18 ;  /* 0x00000003081e8211 */ /* 0x000fc600078ec0ff */
[----:B------:R-:W3:Y:S04]  /*1370*/  SHFL.BFLY PT, R22, R41, 0x2, 0x1f ;  /* 0x0c401f0029167f89 */ /* 0x000ee800000e0000 */
[----:B------:R-:W-:Y:S01]  /*1380*/  @!P0 STS [R32+0x5480], R23 ;  /* 0x0054801720008388 */ /* 0x000fe20000000800 */
[----:B------:R-:W-:-:S03]  /*1390*/  NOP ;  /* 0x0000000000007918 */ /* 0x000fc60000000000 */
[----:B------:R-:W-:Y:S01]  /*13a0*/  @!P0 STS [R30+0x5484], R29 ;  /* 0x0054841d1e008388 */ /* 0x000fe20000000800 */
[----:B------:R-:W-:-:S03]  /*13b0*/  NOP ;  /* 0x0000000000007918 */ /* 0x000fc60000000000 */
[----:B------:R-:W-:Y:S01]  /*13c0*/  @!P0 STS [R34+0x5488], R33 ;  /* 0x0054882122008388 */ /* 0x000fe20000000800 */
[----:B------:R-:W-:Y:S01]  /*13d0*/  NOP ;  /* 0x0000000000007918 */ /* 0x000fe20000000000 */
[----:B--2---:R-:W-:Y:S02]  /*13e0*/  FSETP.GEU.AND P1, PT, R39, R4, PT ;  /* 0x000000042700720b */ /* 0x004fe40003f2e000 */
[----:B------:R-:W-:Y:S02]  /*13f0*/  @!P0 STS [R36+0x548c], R31 ;  /* 0x00548c1f24008388 */ /* 0x000fe40000000800 */
[----:B------:R-:W-:Y:S02]  /*1400*/  FSEL R4, R4, R39, !P1 ;  /* 0x0000002704047208 */ /* 0x000fe40004800000 */
[----:B---3--:R-:W-:-:S03]  /*1410*/  SEL R28, R22, R41, !P1 ;  /* 0x00000029161c7207 */ /* 0x008fc60004800000 */
[----:B------:R-:W2:Y:S04]  /*1420*/  SHFL.BFLY PT, R35, R4, 0x1, 0x1f ;  /* 0x0c201f0004237f89 */ /* 0x000ea800000e0000 */
[----:B------:R-:W3:Y:S01]  /*1430*/  SHFL.BFLY PT, R22, R28, 0x1, 0x1f ;  /* 0x0c201f001c167f89 */ /* 0x000ee200000e0000 */
[----:B--2---:R-:W-:-:S04]  /*1440*/  FSETP.GEU.AND P1, PT, R4, R35, PT ;  /* 0x000000230400720b */ /* 0x004fc80003f2e000 */
[----:B---3--:R-:W-:-:S06]  /*1450*/  SEL R22, R22, R28, !P1 ;  /* 0x0000001c16167207 */ /* 0x008fcc0004800000 */
[----:B------:R-:W2:Y:S01]  /*1460*/  SHFL.IDX PT, R22, R22, RZ, 0x1f ;  /* 0x00001fff16167589 */ /* 0x000ea200000e0000 */
[----:B------:R-:W-:Y:S02]  /*1470*/  NOP ;  /* 0x0000000000007918 */ /* 0x000fe40000000000 */
.L_x_677:
[----:B-1----:R-:W-:Y:S01]  /*1480*/  @!P0 LEA R5, R8, R3, 0x18 ;  /* 0x0000000308058211 */ /* 0x002fe200078ec0ff */
[----:B------:R-:W-:-:S04]  /*1490*/  UMOV UR4, 0xffffffff ;  /* 0xffffffff00047882 */ /* 0x000fc80000000000 */
[----:B--2---:R1:W-:Y:S01]  /*14a0*/  @!P0 STS [R5+0x5490], R22 ;  /* 0x0054901605008388 */ /* 0x0043e20000000800 */
[----:B------:R-:W-:Y:S05]  /*14b0*/  BRA.DIV UR4, `(.L_x_609) ;  /* 0x0000004604d07947 */ /* 0x000fea000b800000 */
[----:B------:R-:W-:Y:S01]  /*14c0*/  NOP ;  /* 0x0000000000007918 */ /* 0x000fe20000000000 */
.L_x_607:
[----:B------:R-:W-:Y:S05]  /*14d0*/  WARPSYNC.ALL ;  /* 0x0000000000007948 */ /* 0x000fea0003800000 */
[----:B------:R-:W-:Y:S01]  /*14e0*/  BAR.SYNC.DEFER_BLOCKING 0x0 ;  /* 0x0000000000007b1d */ /* 0x000fe20000010000 */
[----:B------:R-:W-:Y:S02]  /*14f0*/  IMAD R9, R9, -0x5, R2 ;  /* 0xfffffffb09097824 */ /* 0x000fe400078e0202 */
[C---:B------:R-:W-:Y:S02]  /*1500*/  IMAD R24, R21.reuse, 0x100, R24 ;  /* 0x0000010015187824 */ /* 0x040fe400078e0218 */
[----:B------:R-:W-:Y:S01]  /*1510*/  IMAD.IADD R21, R21, 0x1, R27 ;  /* 0x0000000115157824 */ /* 0x000fe200078e021b */
[----:B--2---:R-:W-:-:S02]  /*1520*/  LEA R26, R9, R10, 0x2 ;  /* 0x0000000a091a7211 */ /* 0x004fc400078e10ff */
[----:B-1----:R-:W1:Y:S03]  /*1530*/  LDC.64 R22, c[0x0][0x380] ;  /* 0x0000e000ff167b82 */ /* 0x002e660000000a00 */
[----:B------:R2:W3:Y:S02]  /*1540*/  LDS R9, [R26+0x4080] ;  /* 0x004080001a097984 */ /* 0x0004e40000000800 */
[----:B--2---:R-:W-:Y:S02]  /*1550*/  IMAD.MOV.U32 R26, RZ, RZ, 0x1 ;  /* 0x00000001ff1a7424 */ /* 0x004fe400078e00ff */
[----:B---3--:R-:W-:-:S05]  /*1560*/  IMAD R9, R9, 0x500, RZ ;  /* 0x0000050009097824 */ /* 0x008fca00078e02ff */
[----:B------:R-:W-:-:S05]  /*1570*/  LOP3.LUT R4, R9, R17, RZ, 0xfc, !PT ;  /* 0x0000001109047212 */ /* 0x000fca00078efcff */
[----:B------:R-:W-:-:S04]  /*1580*/  IMAD R25, R4, 0x1000, R25 ;  /* 0x0000100004197824 */ /* 0x000fc800078e0219 */
[----:B-1----:R-:W-:-:S03]  /*1590*/  IMAD.WIDE R4, R25, 0x2, R22 ;  /* 0x0000000219047825 */ /* 0x002fc600078e0216 */
[C---:B------:R-:W-:Y:S02]  /*15a0*/  IADD3 R6, P0, PT, R4.reuse, 0x2000, RZ ;  /* 0x0000200004067810 */ /* 0x040fe40007f1e0ff */
[----:B------:R-:W-:Y:S01]  /*15b0*/  @!PT LDS RZ, [RZ] ;  /* 0x00000000fffff984 */ /* 0x000fe20000000800 */
[----:B------:R-:W-:Y:S01]  /*15c0*/  @!PT LDS RZ, [RZ] ;  /* 0x00000000fffff984 */ /* 0x000fe20000000800 */
[----:B------:R-:W-:Y:S01]  /*15d0*/  @!PT LDS RZ, [RZ] ;  /* 0x00000000fffff984 */ /* 0x000fe20000000800 */
[----:B------:R1:W-:Y:S01]  /*15e0*/  LDGSTS.E.BYPASS.128 [R24], desc[UR6][R4.64] ;  /* 0x0000000004187fae */ /* 0x0003e2000b981806 */
[C---:B------:R-:W-:Y:S02]  /*15f0*/  IADD3 R28, P1, PT, R4.reuse, 0x4000, RZ ;  /* 0x00004000041c7810 */ /* 0x040fe40007f3e0ff */
[----:B------:R-:W-:Y:S01]  /*1600*/  IADD3 R30, P2, PT, R4, 0x6000, RZ ;  /* 0x00006000041e7810 */ /* 0x000fe20007f5e0ff */
[----:B------:R-:W-:Y:S01]  /*1610*/  IMAD.X R7, RZ, RZ, R5, P0 ;  /* 0x000000ffff077224 */ /* 0x000fe200000e0605 */
[----:B------:R-:W-:-:S03]  /*1620*/  IADD3.X R29, PT, PT, RZ, R5, RZ, P1, !PT ;  /* 0x00000005ff1d7210 */ /* 0x000fc60000ffe4ff */
[----:B------:R-:W-:Y:S01]  /*1630*/  IMAD.X R31, RZ, RZ, R5, P2 ;  /* 0x000000ffff1f7224 */ /* 0x000fe200010e0605 */
[----:B------:R1:W-:Y:S04]  /*1640*/  LDGSTS.E.BYPASS.128 [R24+0x100], desc[UR6][R6.64] ;  /* 0x0010000006187fae */ /* 0x0003e8000b981806 */
[----:B------:R1:W-:Y:S04]  /*1650*/  LDGSTS.E.BYPASS.128 [R24+0x200], desc[UR6][R28.64] ;  /* 0x002000001c187fae */ /* 0x0003e8000b981806 */
[----:B------:R1:W-:Y:S04]  /*1660*/  LDGSTS.E.BYPASS.128 [R24+0x300], desc[UR6][R30.64] ;  /* 0x003000001e187fae */ /* 0x0003e8000b981806 */
[----:B------:R-:W0:Y:S02]  /*1670*/  LDGDEPBAR ;  /* 0x00000000000079af */ /* 0x000e240000000000 */
.L_x_610:
[C---:B-1----:R-:W-:Y:S01]  /*1680*/  LEA R5, R26.reuse, R25, 0x11 ;  /* 0x000000191a057211 */ /* 0x042fe200078e88ff */
[C---:B------:R-:W-:Y:S02]  /*1690*/  IMAD.SHL.U32 R6, R26.reuse, 0x2000, RZ ;  /* 0x000020001a067824 */ /* 0x040fe400078e00ff */
[C---:B------:R-:W-:Y:S01]  /*16a0*/  VIADD R32, R26.reuse, 0xffffffff ;  /* 0xffffffff1a207836 */ /* 0x040fe20000000000 */
[----:B------:R-:W-:Y:S01]  /*16b0*/  IADD3 R26, PT, PT, R26, 0x1, RZ ;  /* 0x000000011a1a7810 */ /* 0x000fe20007ffe0ff */
[----:B------:R-:W-:Y:S01]  /*16c0*/  IMAD.WIDE R4, R5, 0x2, R22 ;  /* 0x0000000205047825 */ /* 0x000fe200078e0216 */
[----:B------:R-:W-:-:S03]  /*16d0*/  LOP3.LUT R7, R6, 0x2000, RZ, 0xc0, !PT ;  /* 0x0000200006077812 */ /* 0x000fc600078ec0ff */
[----:B--2---:R-:W-:Y:S01]  /*16e0*/  IMAD.SHL.U32 R27, R32, 0x1000, RZ ;  /* 0x00001000201b7824 */ /* 0x004fe200078e00ff */
[----:B------:R-:W-:Y:S01]  /*16f0*/  IADD3 R6, P0, PT, R4, 0x2000, RZ ;  /* 0x0000200004067810 */ /* 0x000fe20007f1e0ff */
[----:B------:R-:W-:Y:S01]  /*1700*/  IMAD.IADD R33, R24, 0x1, R7 ;  /* 0x0000000118217824 */ /* 0x000fe200078e0207 */
[C---:B------:R-:W-:Y:S02]  /*1710*/  IADD3 R28, P1, PT, R4.reuse, 0x4000, RZ ;  /* 0x00004000041c7810 */ /* 0x040fe40007f3e0ff */
[----:B------:R-:W-:Y:S01]  /*1720*/  IADD3 R30, P2, PT, R4, 0x6000, RZ ;  /* 0x00006000041e7810 */ /* 0x000fe20007f5e0ff */
[--C-:B------:R-:W-:Y:S01]  /*1730*/  IMAD.X R7, RZ, RZ, R5.reuse, P0 ;  /* 0x000000ffff077224 */ /* 0x100fe200000e0605 */
[----:B------:R-:W-:Y:S01]  /*1740*/  IADD3.X R29, PT, PT, RZ, R5, RZ, P1, !PT ;  /* 0x00000005ff1d7210 */ /* 0x000fe20000ffe4ff */
[----:B------:R-:W-:Y:S01]  /*1750*/  @!PT LDS RZ, [RZ] ;  /* 0x00000000fffff984 */ /* 0x000fe20000000800 */
[----:B------:R-:W-:Y:S01]  /*1760*/  @!PT LDS RZ, [RZ] ;  /* 0x00000000fffff984 */ /* 0x000fe20000000800 */
[----:B------:R-:W-:Y:S01]  /*1770*/  @!PT LDS RZ, [RZ] ;  /* 0x00000000fffff984 */ /* 0x000fe20000000800 */
[----:B------:R-:W-:Y:S01]  /*1780*/  LDGSTS.E.BYPASS.128 [R33], desc[UR6][R4.64] ;  /* 0x0000000004217fae */ /* 0x000fe2000b981806 */
[----:B------:R-:W-:Y:S01]  /*1790*/  LOP3.LUT R34, R27, 0x1000, RZ, 0xc0, !PT ;  /* 0x000010001b227812 */ /* 0x000fe200078ec0ff */
[----:B------:R-:W-:Y:S01]  /*17a0*/  IMAD.X R31, RZ, RZ, R5, P2 ;  /* 0x000000ffff1f7224 */ /* 0x000fe200010e0605 */
[----:B------:R-:W-:Y:S01]  /*17b0*/  ISETP.NE.AND P0, PT, R26, 0x28, PT ;  /* 0x000000281a00780c */ /* 0x000fe20003f05270 */
[----:B------:R1:W-:Y:S01]  /*17c0*/  LDGSTS.E.BYPASS.128 [R33+0x100], desc[UR6][R6.64] ;  /* 0x0010000006217fae */ /* 0x0003e2000b981806 */
[----:B------:R-:W-:-:S03]  /*17d0*/  LEA R27, R17, R34, 0x7 ;  /* 0x00000022111b7211 */ /* 0x000fc600078e38ff */
[----:B------:R2:W-:Y:S02]  /*17e0*/  LDGSTS.E.BYPASS.128 [R33+0x200], desc[UR6][R28.64] ;  /* 0x002000001c217fae */ /* 0x0005e4000b981806 */
[----:B------:R-:W-:Y:S02]  /*17f0*/  IMAD.IADD R27, R20, 0x1, R27 ;  /* 0x00000001141b7824 */ /* 0x000fe400078e021b */
[----:B------:R3:W-:Y:S02]  /*1800*/  LDGSTS.E.BYPASS.128 [R33+0x300], desc[UR6][R30.64] ;  /* 0x003000001e217fae */ /* 0x0007e4000b981806 */
[----:B------:R-:W-:Y:S02]  /*1810*/  IMAD R27, R27, 0x2, R10 ;  /* 0x000000021b1b7824 */ /* 0x000fe400078e020a */
        /* <DEDUP_REMOVED lines=14> */
[----:B------:R-:W-:-:S03]  /*1900*/  IMAD R29, R32, 0x20, R17 ;  /* 0x00000020201d7824 */ /* 0x000fc600078e0211 */
        /* <DEDUP_REMOVED lines=18> */
[----:B-1----:R-:W-:-:S05]  /*1a30*/  VIADD R35, R29, 0x1 ;  /* 0x000000011d237836 */ /* 0x002fca0000000000 */
[----:B------:R1:W-:Y:S02]  /*1a40*/  STS [R28+0x5504], R35 ;  /* 0x005504231c007388 */ /* 0x0003e40000000800 */
[C---:B-1----:R-:W-:Y:S02]  /*1a50*/  VIADD R35, R29.reuse, 0x2 ;  /* 0x000000021d237836 */ /* 0x042fe40000000000 */
[----:B------:R-:W-:Y:S02]  /*1a60*/  VIADD R29, R29, 0x3 ;  /* 0x000000031d1d7836 */ /* 0x000fe40000000000 */
[--C-:B--2---:R-:W-:Y:S02]  /*1a70*/  HADD2.F32 R37, -RZ, R4.reuse.H0_H0 ;  /* 0x20000004ff257230 */ /* 0x104fe40000004100 */
[----:B------:R-:W-:Y:S02]  /*1a80*/  HADD2.F32 R4, -RZ, R4.H1_H1 ;  /* 0x30000004ff047230 */ /* 0x000fe40000004100 */
[----:B------:R-:W-:-:S02]  /*1a90*/  HADD2.F32 R30, -RZ, R5.H0_H0 ;  /* 0x20000005ff1e7230 */ /* 0x000fc40000004100 */
        /* <DEDUP_REMOVED lines=79> */
[--C-:B------:R-:W-:Y:S01]  /*1f90*/  IMAD R17, R17, 0x4, R10.reuse ;  /* 0x0000000411117824 */ /* 0x100fe200078e020a */
[----:B------:R-:W-:Y:S01]  /*1fa0*/  LEA R8, R8, R3, 0x18 ;  /* 0x0000000308087211 */ /* 0x000fe200078ec0ff */
[----:B--2---:R-:W-:Y:S02]  /*1fb0*/  VIADD R28, R21, 0x4e0 ;  /* 0x000004e0151c7836 */ /* 0x004fe40000000000 */
[C---:B------:R-:W-:Y:S02]  /*1fc0*/  IMAD R10, R11.reuse, 0x28, R10 ;  /* 0x000000280b0a7824 */ /* 0x040fe400078e020a */
[----:B------:R-:W-:Y:S02]  /*1fd0*/  IMAD.MOV.U32 R32, RZ, RZ, -0x1 ;  /* 0xffffffffff207424 */ /* 0x000fe400078e00ff */
[----:B------:R-:W-:-:S04]  /*1fe0*/  IMAD R8, R11, 0x28, R8 ;  /* 0x000000280b087824 */ /* 0x000fc800078e0208 */
[----:B------:R-:W-:-:S05]  /*1ff0*/  IMAD R8, R11, -0x24, R8 ;  /* 0xffffffdc0b087824 */ /* 0x000fca00078e0208 */
[----:B------:R-:W-:Y:S01]  /*2000*/  LEA R34, R11, R8, 0x5 ;  /* 0x000000080b227211 */ /* 0x000fe200078e28ff */
        /* <DEDUP_REMOVED lines=85> */
[----:B------:R-:W-:-:S03]  /*2560*/  HADD2.F32 R4, -RZ, R4.H1_H1 ;  /* 0x30000004ff047230 */ /* 0x000fc60000004100 */
[----:B------:R-:W-:Y:S01]  /*2570*/  FFMA R25, R0, R25, RZ ;  /* 0x0000001900197223 */ /* 0x000fe200000000ff */
[--C-:B------:R-:W-:Y:S02]  /*2580*/  HADD2.F32 R0, -RZ, R5.reuse.H0_H0 ;  /* 0x20000005ff007230 */ /* 0x100fe40000004100 */
[----:B------:R-:W-:Y:S02]  /*2590*/  HADD2.F32 R5, -RZ, R5.H1_H1 ;  /* 0x30000005ff057230 */ /* 0x000fe40000004100 */
        /* <DEDUP_REMOVED lines=10> */
[----:B------:R-:W-:-:S03]  /*2640*/  VIADD R16, R21, 0x4e2 ;  /* 0x000004e215107836 */ /* 0x000fc60000000000 */
[----:B------:R-:W-:Y:S02]  /*2650*/  FFMA R0, R19, R7, R0 ;  /* 0x0000000713007223 */ /* 0x000fe40000000000 */
[----:B------:R-:W-:Y:S04]  /*2660*/  STS [R17+0x688c], R16 ;  /* 0x00688c1011007388 */ /* 0x000fe80000000800 */
        /* <DEDUP_REMOVED lines=17> */
[----:B------:R1:W5:Y:S04]  /*2780*/  LDS.64 R20, [R10+0x5510] ;  /* 0x005510000a147984 */ /* 0x0003680000000a00 */
[----:B------:R1:W5:Y:S04]  /*2790*/  LDS.64 R18, [R10+0x5518] ;  /* 0x005518000a127984 */ /* 0x0003680000000a00 */
[----:B------:R2:W5:Y:S01]  /*27a0*/  LDS.64 R16, [R10+0x5520] ;  /* 0x005520000a107984 */ /* 0x0005620000000a00 */
[----:B-1----:R-:W-:-:S02]  /*27b0*/  ISETP.GT.AND P1, PT, R23, -0x1, PT ;  /* 0xffffffff1700780c */ /* 0x002fc40003f24270 */
[----:B------:R-:W-:Y:S02]  /*27c0*/  ISETP.GT.AND P0, PT, R22, -0x1, PT ;  /* 0xffffffff1600780c */ /* 0x000fe40003f04270 */
[----:B------:R-:W-:Y:S02]  /*27d0*/  SEL R0, R32, 0x80000000, !P1 ;  /* 0x8000000020007807 */ /* 0x000fe40004800000 */
[----:B--2---:R-:W-:Y:S02]  /*27e0*/  ISETP.GT.AND P2, PT, R30, -0x1, PT ;  /* 0xffffffff1e00780c */ /* 0x004fe40003f44270 */
[----:B------:R-:W-:Y:S02]  /*27f0*/  LOP3.LUT R23, R0, R23, RZ, 0x3c, !PT ;  /* 0x0000001700177212 */ /* 0x000fe400078e3cff */
[----:B------:R-:W1:Y:S01]  /*2800*/  S2R R0, SR_LANEID ;  /* 0x0000000000007919 */ /* 0x000e620000000000 */
[C---:B------:R-:W-:Y:S02]  /*2810*/  SEL R5, R32.reuse, 0x80000000, !P0 ;  /* 0x8000000020057807 */ /* 0x040fe40004000000 */
[----:B------:R-:W-:-:S02]  /*2820*/  SEL R7, R32, 0x80000000, !P2 ;  /* 0x8000000020077807 */ /* 0x000fc40005000000 */
[----:B------:R-:W-:Y:S02]  /*2830*/  ISETP.GT.AND P0, PT, R31, -0x1, PT ;  /* 0xffffffff1f00780c */ /* 0x000fe40003f04270 */
[----:B---3--:R-:W-:Y:S02]  /*2840*/  ISETP.GT.AND P1, PT, R28, -0x1, PT ;  /* 0xffffffff1c00780c */ /* 0x008fe40003f24270 */
[----:B------:R-:W-:Y:S02]  /*2850*/  ISETP.GT.AND P2, PT, R29, -0x1, PT ;  /* 0xffffffff1d00780c */ /* 0x000fe40003f44270 */
[C---:B------:R-:W-:Y:S02]  /*2860*/  SEL R4, R32.reuse, 0x80000000, !P0 ;  /* 0x8000000020047807 */ /* 0x040fe40004000000 */
[C---:B------:R-:W-:Y:S02]  /*2870*/  SEL R3, R32.reuse, 0x80000000, !P1 ;  /* 0x8000000020037807 */ /* 0x040fe40004800000 */
[----:B------:R-:W-:-:S02]  /*2880*/  SEL R6, R32, 0x80000000, !P2 ;  /* 0x8000000020067807 */ /* 0x000fc40005000000 */
[----:B----4-:R-:W-:Y:S02]  /*2890*/  ISETP.GT.AND P3, PT, R26, -0x1, PT ;  /* 0xffffffff1a00780c */ /* 0x010fe40003f64270 */
[----:B------:R-:W-:Y:S02]  /*28a0*/  ISETP.GT.AND P0, PT, R27, -0x1, PT ;  /* 0xffffffff1b00780c */ /* 0x000fe40003f04270 */
[----:B-----5:R-:W-:Y:S02]  /*28b0*/  ISETP.GT.AND P1, PT, R24, -0x1, PT ;  /* 0xffffffff1800780c */ /* 0x020fe40003f24270 */
[----:B------:R-:W-:Y:S02]  /*28c0*/  ISETP.GT.AND P2, PT, R25, -0x1, PT ;  /* 0xffffffff1900780c */ /* 0x000fe40003f44270 */
[----:B------:R-:W-:Y:S02]  /*28d0*/  LOP3.LUT R22, R5, R22, RZ, 0x3c, !PT ;  /* 0x0000001605167212 */ /* 0x000fe400078e3cff */
[----:B------:R-:W-:-:S02]  /*28e0*/  LOP3.LUT R31, R4, R31, RZ, 0x3c, !PT ;  /* 0x0000001f041f7212 */ /* 0x000fc400078e3cff */
[----:B------:R-:W-:Y:S02]  /*28f0*/  LOP3.LUT R28, R3, R28, RZ, 0x3c, !PT ;  /* 0x0000001c031c7212 */ /* 0x000fe400078e3cff */
[----:B------:R-:W-:Y:S02]  /*2900*/  LOP3.LUT R29, R6, R29, RZ, 0x3c, !PT ;  /* 0x0000001d061d7212 */ /* 0x000fe400078e3cff */
[C---:B------:R-:W-:Y:S02]  /*2910*/  SEL R5, R32.reuse, 0x80000000, !P3 ;  /* 0x8000000020057807 */ /* 0x040fe40005800000 */
[C---:B------:R-:W-:Y:S02]  /*2920*/  SEL R4, R32.reuse, 0x80000000, !P0 ;  /* 0x8000000020047807 */ /* 0x040fe40004000000 */
[C---:B------:R-:W-:Y:S02]  /*2930*/  SEL R3, R32.reuse, 0x80000000, !P1 ;  /* 0x8000000020037807 */ /* 0x040fe40004800000 */
[----:B------:R-:W-:Y:S01]  /*2940*/  SEL R6, R32, 0x80000000, !P2 ;  /* 0x8000000020067807 */ /* 0x000fe20005000000 */
[----:B------:R-:W-:Y:S01]  /*2950*/  IMAD.MOV.U32 R32, RZ, RZ, RZ ;  /* 0x000000ffff207224 */ /* 0x000fe200078e00ff */
[----:B------:R-:W-:-:S02]  /*2960*/  LOP3.LUT R30, R7, R30, RZ, 0x3c, !PT ;  /* 0x0000001e071e7212 */ /* 0x000fc400078e3cff */
[----:B------:R-:W-:Y:S02]  /*2970*/  LOP3.LUT R26, R5, R26, RZ, 0x3c, !PT ;  /* 0x0000001a051a7212 */ /* 0x000fe400078e3cff */
[----:B------:R-:W-:Y:S02]  /*2980*/  LOP3.LUT R27, R4, R27, RZ, 0x3c, !PT ;  /* 0x0000001b041b7212 */ /* 0x000fe400078e3cff */
[----:B------:R-:W-:Y:S02]  /*2990*/  LOP3.LUT R24, R3, R24, RZ, 0x3c, !PT ;  /* 0x0000001803187212 */ /* 0x000fe400078e3cff */
[----:B-1----:R-:W-:-:S07]  /*29a0*/  LOP3.LUT R25, R6, R25, RZ, 0x3c, !PT ;  /* 0x0000001906197212 */ /* 0x002fce00078e3cff */
.L_x_611:
[C---:B-1----:R-:W-:Y:S01]  /*29b0*/  ISETP.NE.AND P0, PT, R22.reuse, 0x7fffffff, PT ;  /* 0x7fffffff1600780c */ /* 0x042fe20003f05270 */
[----:B------:R-:W-:Y:S01]  /*29c0*/  UBMSK UR4, URZ, 0x4 ;  /* 0x00000004ff04789b */ /* 0x000fe20008000000 */
[----:B------:R-:W-:Y:S01]  /*29d0*/  STS [R8], RZ ;  /* 0x000000ff08007388 */ /* 0x000fe20000000800 */
[----:B------:R-:W1:Y:S01]  /*29e0*/  S2UR UR5, SR_CgaCtaId ;  /* 0x00000000000579c3 */ /* 0x000e620000008800 */
[----:B--2---:R-:W-:Y:S02]  /*29f0*/  SEL R5, R22, 0x80000000, P0 ;  /* 0x8000000016057807 */ /* 0x004fe40000000000 */
[----:B------:R-:W-:Y:S01]  /*2a00*/  STS [R8+0x200], RZ ;  /* 0x000200ff08007388 */ /* 0x000fe20000000800 */
[----:B------:R-:W-:Y:S02]  /*2a10*/  ISETP.NE.AND P0, PT, R23, 0x7fffffff, PT ;  /* 0x7fffffff1700780c */ /* 0x000fe40003f05270 */
[----:B------:R-:W-:Y:S01]  /*2a20*/  SHF.R.U32.HI R5, RZ, R32, R5 ;  /* 0x00000020ff057219 */ /* 0x000fe20000011605 */
[----:B------:R-:W-:Y:S01]  /*2a30*/  STS [R8+0x400], RZ ;  /* 0x000400ff08007388 */ /* 0x000fe20000000800 */
[----:B------:R-:W-:-:S02]  /*2a40*/  ISETP.NE.AND P1, PT, R0, 0x1f, PT ;  /* 0x0000001f0000780c */ /* 0x000fc40003f25270 */
[----:B------:R-:W-:Y:S01]  /*2a50*/  LOP3.LUT R5, R5, UR4, RZ, 0xc0, !PT ;  /* 0x0000000405057c12 */ /* 0x000fe2000f8ec0ff */
[----:B------:R-:W-:Y:S01]  /*2a60*/  STS [R8+0x600], RZ ;  /* 0x000600ff08007388 */ /* 0x000fe20000000800 */
[----:B------:R-:W-:Y:S02]  /*2a70*/  SHF.R.U32.HI R65, RZ, 0x5, R11 ;  /* 0x00000005ff417819 */ /* 0x000fe4000001160b */
[----:B------:R-:W-:Y:S01]  /*2a80*/  ISETP.NE.AND P2, PT, R0, RZ, PT ;  /* 0x000000ff0000720c */ /* 0x000fe20003f45270 */
[----:B------:R-:W-:Y:S01]  /*2a90*/  IMAD.SHL.U32 R4, R5, 0x200, RZ ;  /* 0x0000020005047824 */ /* 0x000fe200078e00ff */
[----:B------:R-:W-:Y:S01]  /*2aa0*/  SHF.R.U32.HI R5, RZ, 0x2, R5 ;  /* 0x00000002ff057819 */ /* 0x000fe20000011605 */
[----:B------:R-:W-:Y:S01]  /*2ab0*/  STS [R8+0x800], RZ ;  /* 0x000800ff08007388 */ /* 0x000fe20000000800 */
[----:B------:R-:W-:Y:S02]  /*2ac0*/  ISETP.NE.AND P3, PT, R65, 0x2, PT ;  /* 0x000000024100780c */ /* 0x000fe40003f65270 */
[----:B------:R-:W-:Y:S01]  /*2ad0*/  LOP3.LUT R35, R4, 0xe00, RZ, 0xc, !PT ;  /* 0x00000e0004237812 */ /* 0x000fe200078e0cff */
[----:B------:R-:W-:Y:S01]  /*2ae0*/  STS [R8+0xa00], RZ ;  /* 0x000a00ff08007388 */ /* 0x000fe20000000800 */
[----:B------:R-:W-:-:S03]  /*2af0*/  LOP3.LUT R5, R5, 0x3ffffffe, RZ, 0xc0, !PT ;  /* 0x3ffffffe05057812 */ /* 0x000fc600078ec0ff */
[----:B------:R-:W-:Y:S01]  /*2b00*/  STS [R8+0xc00], RZ ;  /* 0x000c00ff08007388 */ /* 0x000fe20000000800 */
[----:B------:R-:W-:Y:S02]  /*2b10*/  IADD3 R35, PT, PT, -R5, R8, R35 ;  /* 0x0000000805237210 */ /* 0x000fe40007ffe123 */
[----:B------:R-:W-:Y:S01]  /*2b20*/  SEL R5, R23, 0x80000000, P0 ;  /* 0x8000000017057807 */ /* 0x000fe20000000000 */
[----:B------:R-:W-:Y:S01]  /*2b30*/  STS [R8+0xe00], RZ ;  /* 0x000e00ff08007388 */ /* 0x000fe20000000800 */
[----:B------:R-:W-:Y:S02]  /*2b40*/  ISETP.NE.AND P0, PT, R30, 0x7fffffff, PT ;  /* 0x7fffffff1e00780c */ /* 0x000fe40003f05270 */
[----:B------:R-:W-:Y:S01]  /*2b50*/  SHF.R.U32.HI R5, RZ, R32, R5 ;  /* 0x00000020ff057219 */ /* 0x000fe20000011605 */
[----:B------:R-:W-:Y:S03]  /*2b60*/  STS [R8+0x1000], RZ ;  /* 0x001000ff08007388 */ /* 0x000fe60000000800 */
[----:B------:R-:W-:Y:S01]  /*2b70*/  LOP3.LUT R5, R5, UR4, RZ, 0xc0, !PT ;  /* 0x0000000405057c12 */ /* 0x000fe2000f8ec0ff */
[----:B------:R-:W2:Y:S03]  /*2b80*/  LDS.U16 R33, [R35+0x2] ;  /* 0x0000020023217984 */ /* 0x000ea60000000400 */
[----:B------:R-:W-:Y:S01]  /*2b90*/  SHF.R.U32.HI R6, RZ, 0x2, R5 ;  /* 0x00000002ff067819 */ /* 0x000fe20000011605 */
[----:B------:R-:W-:-:S03]  /*2ba0*/  IMAD.SHL.U32 R4, R5, 0x200, RZ ;  /* 0x0000020005047824 */ /* 0x000fc600078e00ff */
[----:B------:R-:W-:Y:S02]  /*2bb0*/  LOP3.LUT R6, R6, 0x3ffffffe, RZ, 0xc0, !PT ;  /* 0x3ffffffe06067812 */ /* 0x000fe400078ec0ff */
[----:B------:R-:W-:-:S04]  /*2bc0*/  LOP3.LUT R5, R4, 0xe00, RZ, 0xc, !PT ;  /* 0x00000e0004057812 */ /* 0x000fc800078e0cff */
[----:B------:R-:W-:Y:S02]  /*2bd0*/  IADD3 R36, PT, PT, -R6, R8, R5 ;  /* 0x0000000806247210 */ /* 0x000fe40007ffe105 */
[----:B------:R-:W-:Y:S02]  /*2be0*/  SEL R5, R30, 0x80000000, P0 ;  /* 0x800000001e057807 */ /* 0x000fe40000000000 */
        /* <DEDUP_REMOVED lines=8> */
[----:B------:R-:W-:Y:S01]  /*2c70*/  SEL R7, R31, 0x80000000, P0 ;  /* 0x800000001f077807 */ /* 0x000fe20000000000 */
[----:B--2---:R-:W-:Y:S01]  /*2c80*/  VIADD R4, R33, 0x1 ;  /* 0x0000000121047836 */ /* 0x004fe20000000000 */
[----:B------:R-:W-:Y:S02]  /*2c90*/  ISETP.NE.AND P0, PT, R28, 0x7fffffff, PT ;  /* 0x7fffffff1c00780c */ /* 0x000fe40003f05270 */
[----:B------:R-:W-:Y:S02]  /*2ca0*/  SHF.R.U32.HI R7, RZ, R32, R7 ;  /* 0x00000020ff077219 */ /* 0x000fe40000011607 */
[----:B------:R2:W-:Y:S02]  /*2cb0*/  STS.U16 [R35+0x2], R4 ;  /* 0x0000020423007388 */ /* 0x0005e40000000400 */
[----:B------:R-:W-:-:S02]  /*2cc0*/  LOP3.LUT R7, R7, UR4, RZ, 0xc0, !PT ;  /* 0x0000000407077c12 */ /* 0x000fc4000f8ec0ff */
[----:B------:R-:W3:Y:S03]  /*2cd0*/  LDS.U16 R37, [R36+0x2] ;  /* 0x0000020024257984 */ /* 0x000ee60000000400 */
[----:B--2---:R-:W-:Y:S01]  /*2ce0*/  IMAD.SHL.U32 R4, R7, 0x200, RZ ;  /* 0x0000020007047824 */ /* 0x004fe200078e00ff */
[----:B------:R-:W-:-:S04]  /*2cf0*/  SHF.R.U32.HI R7, RZ, 0x2, R7 ;  /* 0x00000002ff077819 */ /* 0x000fc80000011607 */
[----:B------:R-:W-:Y:S02]  /*2d00*/  LOP3.LUT R41, R4, 0xe00, RZ, 0xc, !PT ;  /* 0x00000e0004297812 */ /* 0x000fe400078e0cff */
[----:B------:R-:W-:-:S04]  /*2d10*/  LOP3.LUT R40, R7, 0x3ffffffe, RZ, 0xc0, !PT ;  /* 0x3ffffffe07287812 */ /* 0x000fc800078ec0ff */
[----:B------:R-:W-:Y:S01]  /*2d20*/  IADD3 R40, PT, PT, -R40, R8, R41 ;  /* 0x0000000828287210 */ /* 0x000fe20007ffe129 */
[----:B---3--:R-:W-:-:S05]  /*2d30*/  VIADD R5, R37, 0x1 ;  /* 0x0000000125057836 */ /* 0x008fca0000000000 */
[----:B------:R2:W-:Y:S04]  /*2d40*/  STS.U16 [R36+0x2], R5 ;  /* 0x0000020524007388 */ /* 0x0005e80000000400 */
[----:B------:R-:W3:Y:S01]  /*2d50*/  LDS.U16 R39, [R38+0x2] ;  /* 0x0000020026277984 */ /* 0x000ee20000000400 */
[----:B--2---:R-:W-:Y:S02]  /*2d60*/  SEL R5, R28, 0x80000000, P0 ;  /* 0x800000001c057807 */ /* 0x004fe40000000000 */
[----:B------:R-:W-:Y:S02]  /*2d70*/  ISETP.NE.AND P0, PT, R29, 0x7fffffff, PT ;  /* 0x7fffffff1d00780c */ /* 0x000fe40003f05270 */
[----:B------:R-:W-:-:S04]  /*2d80*/  SHF.R.U32.HI R5, RZ, R32, R5 ;  /* 0x00000020ff057219 */ /* 0x000fc80000011605 */
[----:B------:R-:W-:-:S04]  /*2d90*/  LOP3.LUT R5, R5, UR4, RZ, 0xc0, !PT ;  /* 0x0000000405057c12 */ /* 0x000fc8000f8ec0ff */
[----:B------:R-:W-:Y:S02]  /*2da0*/  SHF.L.U32 R4, R5, 0x9, RZ ;  /* 0x0000000905047819 */ /* 0x000fe400000006ff */
[----:B------:R-:W-:Y:S02]  /*2db0*/  SHF.R.U32.HI R5, RZ, 0x2, R5 ;  /* 0x00000002ff057819 */ /* 0x000fe40000011605 */
        /* <DEDUP_REMOVED lines=9> */
[----:B------:R-:W-:-:S05]  /*2e50*/  LOP3.LUT R7, R7, UR4, RZ, 0xc0, !PT ;  /* 0x0000000407077c12 */ /* 0x000fca000f8ec0ff */
[----:B------:R-:W-:Y:S01]  /*2e60*/  IMAD.SHL.U32 R4, R7, 0x200, RZ ;  /* 0x0000020007047824 */ /* 0x000fe200078e00ff */
        /* <DEDUP_REMOVED lines=43> */
[----:B--2---:R-:W-:-:S04]  /*3120*/  SEL R7, R25, 0x80000000, P0 ;  /* 0x8000000019077807 */ /* 0x004fc80000000000 */
[----:B------:R-:W-:-:S04]  /*3130*/  SHF.R.U32.HI R7, RZ, R32, R7 ;  /* 0x00000020ff077219 */ /* 0x000fc80000011607 */
[----:B------:R-:W-:Y:S01]  /*3140*/  LOP3.LUT R7, R7, UR4, RZ, 0xc0, !PT ;  /* 0x0000000407077c12 */ /* 0x000fe2000f8ec0ff */
[----:B------:R-:W-:Y:S02]  /*3150*/  UMOV UR4, 0x400 ;  /* 0x0000040000047882 */ /* 0x000fe40000000000 */
[----:B-1----:R-:W-:Y:S02]  /*3160*/  ULEA UR4, UR5, UR4, 0x18 ;  /* 0x0000000405047291 */ /* 0x002fe4000f8ec0ff */
[----:B------:R-:W-:Y:S01]  /*3170*/  IMAD.SHL.U32 R4, R7, 0x200, RZ ;  /* 0x0000020007047824 */ /* 0x000fe200078e00ff */
[----:B------:R-:W-:-:S04]  /*3180*/  SHF.R.U32.HI R7, RZ, 0x2, R7 ;  /* 0x00000002ff077819 */ /* 0x000fc80000011607 */
[----:B------:R-:W-:Y:S02]  /*3190*/  LOP3.LUT R53, R4, 0xe00, RZ, 0xc, !PT ;  /* 0x00000e0004357812 */ /* 0x000fe400078e0cff */
[----:B------:R-:W-:-:S04]  /*31a0*/  LOP3.LUT R52, R7, 0x3ffffffe, RZ, 0xc0, !PT ;  /* 0x3ffffffe07347812 */ /* 0x000fc800078ec0ff */
[----:B------:R-:W-:Y:S01]  /*31b0*/  IADD3 R52, PT, PT, -R52, R8, R53 ;  /* 0x0000000834347210 */ /* 0x000fe20007ffe135 */
[----:B---3--:R-:W-:-:S05]  /*31c0*/  VIADD R5, R49, 0x1 ;  /* 0x0000000131057836 */ /* 0x008fca0000000000 */
[----:B------:R-:W-:Y:S04]  /*31d0*/  STS.U16 [R48+0x2], R5 ;  /* 0x0000020530007388 */ /* 0x000fe80000000400 */
[----:B------:R-:W1:Y:S02]  /*31e0*/  LDS.U16 R51, [R50+0x2] ;  /* 0x0000020032337984 */ /* 0x000e640000000400 */
[----:B-1----:R-:W-:-:S05]  /*31f0*/  VIADD R7, R51, 0x1 ;  /* 0x0000000133077836 */ /* 0x002fca0000000000 */
        /* <DEDUP_REMOVED lines=14> */
[----:B-1----:R-:W-:-:S04]  /*32e0*/  IMAD.IADD R55, R54, 0x1, R55 ;  /* 0x0000000136377824 */ /* 0x002fc800078e0237 */
[----:B--2---:R-:W-:-:S04]  /*32f0*/  IMAD.IADD R56, R56, 0x1, R55 ;  /* 0x0000000138387824 */ /* 0x004fc800078e0237 */
[----:B---3--:R-:W-:-:S05]  /*3300*/  IMAD.IADD R57, R57, 0x1, R56 ;  /* 0x0000000139397824 */ /* 0x008fca00078e0238 */
[----:B----4-:R-:W-:-:S05]  /*3310*/  IADD3 R58, PT, PT, R58, R57, RZ ;  /* 0x000000393a3a7210 */ /* 0x010fca0007ffe0ff */
[----:B-----5:R-:W-:-:S04]  /*3320*/  IMAD.IADD R59, R59, 0x1, R58 ;  /* 0x000000013b3b7824 */ /* 0x020fc800078e023a */
[----:B------:R-:W-:-:S04]  /*3330*/  IMAD.IADD R60, R60, 0x1, R59 ;  /* 0x000000013c3c7824 */ /* 0x000fc800078e023b */
[----:B------:R-:W-:-:S05]  /*3340*/  IMAD.IADD R61, R61, 0x1, R60 ;  /* 0x000000013d3d7824 */ /* 0x000fca00078e023c */
[----:B------:R-:W-:-:S05]  /*3350*/  IADD3 R62, PT, PT, R62, R61, RZ ;  /* 0x0000003d3e3e7210 */ /* 0x000fca0007ffe0ff */
[----:B------:R-:W1:Y:S02]  /*3360*/  SHFL.UP P0, R5, R62, 0x1, RZ ;  /* 0x042000003e057989 */ /* 0x000e6400000000ff */
[----:B-1----:R-:W-:-:S05]  /*3370*/  @P0 IMAD.IADD R5, R62, 0x1, R5 ;  /* 0x000000013e050824 */ /* 0x002fca00078e0205 */
[----:B------:R-:W1:Y:S02]  /*3380*/  SHFL.UP P0, R4, R5, 0x2, RZ ;  /* 0x0440000005047989 */ /* 0x000e6400000000ff */
[----:B-1----:R-:W-:Y:S01]  /*3390*/  @P0 IMAD.IADD R4, R5, 0x1, R4 ;  /* 0x0000000105040824 */ /* 0x002fe200078e0204 */
[----:B------:R-:W-:-:S04]  /*33a0*/  @!P1 SHF.R.U32.HI R5, RZ, 0x3, R11 ;  /* 0x00000003ff059819 */ /* 0x000fc8000001160b */
[----:B------:R-:W1:Y:S01]  /*33b0*/  SHFL.UP P0, R7, R4, 0x4, RZ ;  /* 0x0480000004077989 */ /* 0x000e6200000000ff */
[----:B------:R-:W-:Y:S01]  /*33c0*/  @!P1 LOP3.LUT R66, R5, 0x7c, RZ, 0xc0, !PT ;  /* 0x0000007c05429812 */ /* 0x000fe200078ec0ff */
[----:B-1----:R-:W-:-:S05]  /*33d0*/  @P0 IMAD.IADD R7, R4, 0x1, R7 ;  /* 0x0000000104070824 */ /* 0x002fca00078e0207 */
[----:B------:R-:W1:Y:S02]  /*33e0*/  SHFL.UP P0, R64, R7, 0x8, RZ ;  /* 0x0500000007407989 */ /* 0x000e6400000000ff */
[----:B-1----:R-:W-:-:S05]  /*33f0*/  @P0 IADD3 R64, PT, PT, R7, R64, RZ ;  /* 0x0000004007400210 */ /* 0x002fca0007ffe0ff */
[----:B------:R-:W1:Y:S02]  /*3400*/  SHFL.UP P0, R63, R64, 0x10, RZ ;  /* 0x06000000403f7989 */ /* 0x000e6400000000ff */
[----:B-1----:R-:W-:Y:S01]  /*3410*/  @P0 IMAD.IADD R63, R64, 0x1, R63 ;  /* 0x00000001403f0824 */ /* 0x002fe200078e023f */
[----:B------:R-:W-:-:S03]  /*3420*/  ISETP.NE.AND P0, PT, R65, 0x3, PT ;  /* 0x000000034100780c */ /* 0x000fc60003f05270 */
[----:B------:R-:W-:Y:S01]  /*3430*/  IMAD.IADD R62, R63, 0x1, -R62 ;  /* 0x000000013f3e7824 */ /* 0x000fe200078e0a3e */
[----:B------:R-:W-:Y:S01]  /*3440*/  @!P1 STS [R66+UR4+0x1200], R63 ;  /* 0x0012003f42009988 */ /* 0x000fe20008000804 */
[----:B------:R-:W-:Y:S01]  /*3450*/  BAR.SYNC.DEFER_BLOCKING 0x0 ;  /* 0x0000000000007b1d */ /* 0x000fe20000010000 */
[----:B------:R-:W-:-:S05]  /*3460*/  ISETP.NE.AND P1, PT, R65, 0x1, PT ;  /* 0x000000014100780c */ /* 0x000fca0003f25270 */
[----:B------:R-:W1:Y:S02]  /*3470*/  LDS.128 R4, [UR4+0x1200] ;  /* 0x00120004ff047984 */ /* 0x000e640008000c00 */
[C---:B-1----:R-:W-:Y:S02]  /*3480*/  SEL R3, R4.reuse, R3, !P1 ;  /* 0x0000000304037207 */ /* 0x042fe40004800000 */
[----:B------:R-:W-:Y:S02]  /*3490*/  IADD3 R5, PT, PT, R4, R5, RZ ;  /* 0x0000000504057210 */ /* 0x000fe40007ffe0ff */
[----:B------:R-:W-:Y:S02]  /*34a0*/  ISETP.GT.U32.AND P1, PT, R11, 0x1f, PT ;  /* 0x0000001f0b00780c */ /* 0x000fe40003f24070 */
[----:B------:R-:W-:Y:S01]  /*34b0*/  SEL R3, R5, R3, !P3 ;  /* 0x0000000305037207 */ /* 0x000fe20005800000 */
[----:B------:R-:W-:Y:S01]  /*34c0*/  IMAD.IADD R6, R6, 0x1, R5 ;  /* 0x0000000106067824 */ /* 0x000fe200078e0205 */
[----:B------:R-:W-:-:S02]  /*34d0*/  ISETP.GT.U32.OR P3, PT, R11, 0x1f, P2 ;  /* 0x0000001f0b00780c */ /* 0x000fc40001764470 */
[----:B------:R-:W-:Y:S01]  /*34e0*/  SEL R4, R62, RZ, P2 ;  /* 0x000000ff3e047207 */ /* 0x000fe20001000000 */
[----:B------:R-:W-:Y:S01]  /*34f0*/  IMAD.IADD R7, R7, 0x1, R6 ;  /* 0x0000000107077824 */ /* 0x000fe200078e0206 */
[----:B------:R-:W-:Y:S02]  /*3500*/  SEL R3, R6, R3, !P0 ;  /* 0x0000000306037207 */ /* 0x000fe40004000000 */
[----:B------:R-:W-:-:S03]  /*3510*/  ISETP.NE.AND P0, PT, R11, RZ, PT ;  /* 0x000000ff0b00720c */ /* 0x000fc60003f05270 */
[----:B------:R-:W-:-:S04]  /*3520*/  @P1 IADD3 R62, PT, PT, R3, R4, RZ ;  /* 0x00000004033e1210 */ /* 0x000fc80007ffe0ff */
[----:B------:R-:W-:-:S05]  /*3530*/  @!P3 IMAD.U32 R62, R7, 0x10000, RZ ;  /* 0x00010000073eb824 */ /* 0x000fca00078e00ff */
[----:B------:R-:W-:Y:S01]  /*3540*/  @!P3 STS [UR4+0x1214], R62 ;  /* 0x0012143eff00b988 */ /* 0x000fe20008000804 */
[----:B------:R-:W-:Y:S06]  /*3550*/  BAR.SYNC.DEFER_BLOCKING 0x0 ;  /* 0x0000000000007b1d */ /* 0x000fec0000010000 */
[----:B------:R-:W1:Y:S02]  /*3560*/  LDS R4, [UR4+0x1214] ;  /* 0x00121404ff047984 */ /* 0x000e640008000800 */
[----:B-1----:R-:W-:Y:S02]  /*3570*/  SEL R5, R4, RZ, P0 ;  /* 0x000000ff04057207 */ /* 0x002fe40000000000 */
[----:B------:R-:W-:-:S03]  /*3580*/  ISETP.GT.U32.AND P0, PT, R32, 0x1b, PT ;  /* 0x0000001b2000780c */ /* 0x000fc60003f04070 */
[----:B------:R-:W-:-:S04]  /*3590*/  IMAD.IADD R5, R5, 0x1, R62 ;  /* 0x0000000105057824 */ /* 0x000fc800078e023e */
[--C-:B------:R-:W-:Y:S01]  /*35a0*/  IMAD.IADD R55, R55, 0x1, R5.reuse ;  /* 0x0000000137377824 */ /* 0x100fe200078e0205 */
[-C--:B------:R-:W-:Y:S01]  /*35b0*/  IADD3 R7, PT, PT, R54, R5.reuse, RZ ;  /* 0x0000000536077210 */ /* 0x080fe20007ffe0ff */
[--C-:B------:R-:W-:Y:S01]  /*35c0*/  IMAD.IADD R63, R56, 0x1, R5.reuse ;  /* 0x00000001383f7824 */ /* 0x100fe200078e0205 */
[-C--:B------:R-:W-:Y:S01]  /*35d0*/  IADD3 R57, PT, PT, R57, R5.reuse, RZ ;  /* 0x0000000539397210 */ /* 0x080fe20007ffe0ff */
[--C-:B------:R-:W-:Y:S01]  /*35e0*/  IMAD.IADD R65, R58, 0x1, R5.reuse ;  /* 0x000000013a417824 */ /* 0x100fe200078e0205 */
[----:B------:R-:W-:Y:S01]  /*35f0*/  IADD3 R67, PT, PT, R60, R5, RZ ;  /* 0x000000053c437210 */ /* 0x000fe20007ffe0ff */
[--C-:B------:R-:W-:Y:S01]  /*3600*/  IMAD.IADD R59, R59, 0x1, R5.reuse ;  /* 0x000000013b3b7824 */ /* 0x100fe200078e0205 */
[----:B------:R-:W-:Y:S01]  /*3610*/  STS [R34], R5 ;  /* 0x0000000522007388 */ /* 0x000fe20000000800 */
[----:B------:R-:W-:Y:S02]  /*3620*/  IMAD.IADD R61, R61, 0x1, R5 ;  /* 0x000000013d3d7824 */ /* 0x000fe400078e0205 */
[----:B------:R-:W-:Y:S01]  /*3630*/  @!P0 VIADD R32, R32, 0x4 ;  /* 0x0000000420208836 */ /* 0x000fe20000000000 */
[----:B------:R-:W-:Y:S04]  /*3640*/  STS [R34+0x4], R7 ;  /* 0x0000040722007388 */ /* 0x000fe80000000800 */
[----:B------:R-:W-:Y:S04]  /*3650*/  STS [R34+0x8], R55 ;  /* 0x0000083722007388 */ /* 0x000fe80000000800 */
[----:B------:R-:W-:Y:S04]  /*3660*/  STS [R34+0xc], R63 ;  /* 0x00000c3f22007388 */ /* 0x000fe80000000800 */
[----:B------:R-:W-:Y:S04]  /*3670*/  STS [R34+0x10], R57 ;  /* 0x0000103922007388 */ /* 0x000fe80000000800 */
        /* <DEDUP_REMOVED lines=15> */
[----:B-1----:R-:W-:-:S02]  /*3770*/  IMAD.IADD R4, R33, 0x1, R4 ;  /* 0x0000000121047824 */ /* 0x002fc400078e0204 */
[----:B------:R-:W-:Y:S01]  /*3780*/  IMAD R33, R11, 0x4, R34 ;  /* 0x000000040b217824 */ /* 0x000fe200078e0222 */
[----:B--2---:R-:W-:Y:S02]  /*3790*/  IADD3 R37, PT, PT, R37, R36, RZ ;  /* 0x0000002425257210 */ /* 0x004fe40007ffe0ff */
[----:B------:R-:W-:Y:S01]  /*37a0*/  LEA R5, R4, UR4, 0x2 ;  /* 0x0000000404057c11 */ /* 0x000fe2000f8e10ff */
[----:B------:R-:W-:Y:S01]  /*37b0*/  BAR.SYNC.DEFER_BLOCKING 0x0 ;  /* 0x0000000000007b1d */ /* 0x000fe20000010000 */
[----:B---3--:R-:W-:Y:S01]  /*37c0*/  IMAD.IADD R39, R39, 0x1, R38 ;  /* 0x0000000127277824 */ /* 0x008fe200078e0226 */
[----:B------:R-:W-:Y:S01]  /*37d0*/  LEA R4, R37, UR4, 0x2 ;  /* 0x0000000425047c11 */ /* 0x000fe2000f8e10ff */
[----:B----4-:R-:W-:-:S03]  /*37e0*/  IMAD.IADD R41, R41, 0x1, R40 ;  /* 0x0000000129297824 */ /* 0x010fc600078e0228 */
[----:B------:R-:W-:Y:S02]  /*37f0*/  LEA R39, R39, UR4, 0x2 ;  /* 0x0000000427277c11 */ /* 0x000fe4000f8e10ff */
[----:B-----5:R-:W-:Y:S02]  /*3800*/  IADD3 R43, PT, PT, R43, R42, RZ ;  /* 0x0000002a2b2b7210 */ /* 0x020fe40007ffe0ff */
[----:B------:R-:W-:Y:S01]  /*3810*/  LEA R6, R41, UR4, 0x2 ;  /* 0x0000000429067c11 */ /* 0x000fe2000f8e10ff */
[----:B------:R-:W-:Y:S01]  /*3820*/  IMAD.IADD R45, R45, 0x1, R44 ;  /* 0x000000012d2d7824 */ /* 0x000fe200078e022c */
[----:B------:R-:W-:Y:S01]  /*3830*/  LEA R43, R43, UR4, 0x2 ;  /* 0x000000042b2b7c11 */ /* 0x000fe2000f8e10ff */
[----:B------:R-:W-:-:S03]  /*3840*/  IMAD.IADD R47, R47, 0x1, R46 ;  /* 0x000000012f2f7824 */ /* 0x000fc600078e022e */
[----:B------:R-:W-:Y:S02]  /*3850*/  LEA R36, R45, UR4, 0x2 ;  /* 0x000000042d247c11 */ /* 0x000fe4000f8e10ff */
[----:B------:R-:W-:Y:S02]  /*3860*/  IADD3 R49, PT, PT, R49, R48, RZ ;  /* 0x0000003031317210 */ /* 0x000fe40007ffe0ff */
[----:B------:R-:W-:Y:S01]  /*3870*/  LEA R47, R47, UR4, 0x2 ;  /* 0x000000042f2f7c11 */ /* 0x000fe2000f8e10ff */
[----:B------:R1:W-:Y:S01]  /*3880*/  STS [R5], R22 ;  /* 0x0000001605007388 */ /* 0x0003e20000000800 */
[----:B------:R-:W-:Y:S01]  /*3890*/  IMAD.IADD R50, R51, 0x1, R50 ;  /* 0x0000000133327824 */ /* 0x000fe200078e0232 */
[----:B------:R-:W-:Y:S02]  /*38a0*/  LEA R38, R49, UR4, 0x2 ;  /* 0x0000000431267c11 */ /* 0x000fe4000f8e10ff */
[----:B------:R2:W-:Y:S01]  /*38b0*/  STS [R4], R23 ;  /* 0x0000001704007388 */ /* 0x0005e20000000800 */
[----:B------:R-:W-:Y:S01]  /*38c0*/  IMAD.IADD R52, R53, 0x1, R52 ;  /* 0x0000000135347824 */ /* 0x000fe200078e0234 */
[----:B------:R-:W-:-:S02]  /*38d0*/  LEA R7, R50, UR4, 0x2 ;  /* 0x0000000432077c11 */ /* 0x000fc4000f8e10ff */
[----:B------:R2:W-:Y:S02]  /*38e0*/  STS [R39], R30 ;  /* 0x0000001e27007388 */ /* 0x0005e40000000800 */
[----:B------:R-:W-:Y:S02]  /*38f0*/  LEA R52, R52, UR4, 0x2 ;  /* 0x0000000434347c11 */ /* 0x000fe4000f8e10ff */
[----:B------:R2:W-:Y:S01]  /*3900*/  STS [R6], R31 ;  /* 0x0000001f06007388 */ /* 0x0005e20000000800 */
[----:B-1----:R-:W-:-:S03]  /*3910*/  MOV R22, UR4 ;  /* 0x0000000400167c02 */ /* 0x002fc60008000f00 */
[----:B------:R2:W-:Y:S02]  /*3920*/  STS [R43], R28 ;  /* 0x0000001c2b007388 */ /* 0x0005e40000000800 */
[----:B------:R-:W-:Y:S02]  /*3930*/  IMAD R35, R11, 0x28, R22 ;  /* 0x000000280b237824 */ /* 0x000fe400078e0216 */
[----:B------:R2:W-:Y:S04]  /*3940*/  STS [R36], R29 ;  /* 0x0000001d24007388 */ /* 0x0005e80000000800 */
[----:B------:R2:W-:Y:S04]  /*3950*/  STS [R47], R26 ;  /* 0x0000001a2f007388 */ /* 0x0005e80000000800 */
[----:B------:R2:W-:Y:S04]  /*3960*/  STS [R38], R27 ;  /* 0x0000001b26007388 */ /* 0x0005e80000000800 */
[----:B------:R2:W-:Y:S04]  /*3970*/  STS [R7], R24 ;  /* 0x0000001807007388 */ /* 0x0005e80000000800 */
[----:B------:R2:W-:Y:S01]  /*3980*/  STS [R52], R25 ;  /* 0x0000001934007388 */ /* 0x0005e20000000800 */
[----:B------:R-:W-:Y:S06]  /*3990*/  BAR.SYNC.DEFER_BLOCKING 0x0 ;  /* 0x0000000000007b1d */ /* 0x000fec0000010000 */
[----:B------:R2:W1:Y:S04]  /*39a0*/  LDS.64 R22, [R35] ;  /* 0x0000000023167984 */ /* 0x0004680000000a00 */
        /* <DEDUP_REMOVED lines=22> */
[----:B---34-:R-:W-:Y:S05]  /*3b10*/  @!P0 BRA `(.L_x_611) ;  /* 0xffffffec00a48947 */ /* 0x018fea000383ffff */
[----:B------:R-:W-:Y:S01]  /*3b20*/  BAR.SYNC.DEFER_BLOCKING 0x0 ;  /* 0x0000000000007b1d */ /* 0x000fe20000010000 */
[----:B-1----:R-:W-:Y:S02]  /*3b30*/  ISETP.GT.AND P0, PT, R22, -0x1, PT ;  /* 0xffffffff1600780c */ /* 0x002fe40003f04270 */
[----:B--2---:R-:W-:Y:S02]  /*3b40*/  MOV R6, 0xffffffff ;  /* 0xffffffff00067802 */ /* 0x004fe40000000f00 */
[----:B------:R-:W-:Y:S01]  /*3b50*/  ISETP.GT.AND P1, PT, R23, -0x1, PT ;  /* 0xffffffff1700780c */ /* 0x000fe20003f24270 */
[----:B------:R-:W-:Y:S01]  /*3b60*/  BSSY.RECONVERGENT B0, `(.L_x_612) ;  /* 0x0000080000007945 */ /* 0x000fe20003800200 */
[----:B------:R-:W-:Y:S02]  /*3b70*/  SEL R3, R6, 0x80000000, P0 ;  /* 0x8000000006037807 */ /* 0x000fe40000000000 */
[----:B------:R-:W-:Y:S02]  /*3b80*/  ISETP.GT.AND P0, PT, R30, -0x1, PT ;  /* 0xffffffff1e00780c */ /* 0x000fe40003f04270 */
[----:B------:R-:W-:-:S02]  /*3b90*/  SEL R0, R6, 0x80000000, P1 ;  /* 0x8000000006007807 */ /* 0x000fc40000800000 */
[----:B------:R-:W-:Y:S02]  /*3ba0*/  LOP3.LUT R22, R3, R22, RZ, 0x3c, !PT ;  /* 0x0000001603167212 */ /* 0x000fe400078e3cff */
[----:B------:R-:W-:Y:S02]  /*3bb0*/  ISETP.GT.AND P1, PT, R31, -0x1, PT ;  /* 0xffffffff1f00780c */ /* 0x000fe40003f24270 */
[----:B------:R-:W-:Y:S02]  /*3bc0*/  ISETP.GT.AND P2, PT, R28, -0x1, PT ;  /* 0xffffffff1c00780c */ /* 0x000fe40003f44270 */
[----:B------:R-:W-:Y:S02]  /*3bd0*/  ISETP.GT.AND P3, PT, R29, -0x1, PT ;  /* 0xffffffff1d00780c */ /* 0x000fe40003f64270 */
[----:B------:R-:W-:Y:S02]  /*3be0*/  SEL R3, R6, 0x80000000, P0 ;  /* 0x8000000006037807 */ /* 0x000fe40000000000 */
[----:B------:R-:W-:Y:S01]  /*3bf0*/  ISETP.GT.AND P0, PT, R26, -0x1, PT ;  /* 0xffffffff1a00780c */ /* 0x000fe20003f04270 */
[----:B------:R1:W-:Y:S01]  /*3c00*/  STS.64 [R10+0x5500], R12 ;  /* 0x0055000c0a007388 */ /* 0x0003e20000000a00 */
[----:B------:R-:W-:-:S02]  /*3c10*/  LOP3.LUT R23, R0, R23, RZ, 0x3c, !PT ;  /* 0x0000001700177212 */ /* 0x000fc400078e3cff */
[C---:B------:R-:W-:Y:S01]  /*3c20*/  SEL R0, R6.reuse, 0x80000000, P1 ;  /* 0x8000000006007807 */ /* 0x040fe20000800000 */
[----:B------:R1:W-:Y:S01]  /*3c30*/  STS.64 [R10+0x5508], R14 ;  /* 0x0055080e0a007388 */ /* 0x0003e20000000a00 */
[C---:B------:R-:W-:Y:S02]  /*3c40*/  SEL R5, R6.reuse, 0x80000000, P2 ;  /* 0x8000000006057807 */ /* 0x040fe40001000000 */
[----:B------:R-:W-:Y:S01]  /*3c50*/  SEL R4, R6, 0x80000000, P3 ;  /* 0x8000000006047807 */ /* 0x000fe20001800000 */
[----:B------:R1:W-:Y:S01]  /*3c60*/  STS.64 [R10+0x5510], R20 ;  /* 0x005510140a007388 */ /* 0x0003e20000000a00 */
[----:B------:R-:W-:Y:S02]  /*3c70*/  LOP3.LUT R30, R3, R30, RZ, 0x3c, !PT ;  /* 0x0000001e031e7212 */ /* 0x000fe400078e3cff */
[----:B------:R-:W-:Y:S01]  /*3c80*/  ISETP.GT.AND P1, PT, R27, -0x1, PT ;  /* 0xffffffff1b00780c */ /* 0x000fe20003f24270 */
[----:B------:R1:W-:Y:S01]  /*3c90*/  STS.64 [R10+0x5518], R18 ;  /* 0x005518120a007388 */ /* 0x0003e20000000a00 */
[----:B------:R-:W-:-:S02]  /*3ca0*/  ISETP.GT.AND P2, PT, R24, -0x1, PT ;  /* 0xffffffff1800780c */ /* 0x000fc40003f44270 */
[----:B------:R-:W-:Y:S01]  /*3cb0*/  ISETP.GT.AND P3, PT, R25, -0x1, PT ;  /* 0xffffffff1900780c */ /* 0x000fe20003f64270 */
[----:B------:R1:W-:Y:S01]  /*3cc0*/  STS.64 [R10+0x5520], R16 ;  /* 0x005520100a007388 */ /* 0x0003e20000000a00 */
[----:B------:R-:W-:Y:S02]  /*3cd0*/  SEL R3, R6, 0x80000000, P0 ;  /* 0x8000000006037807 */ /* 0x000fe40000000000 */
[----:B------:R-:W-:Y:S01]  /*3ce0*/  ISETP.GT.U32.AND P0, PT, R11, 0x1ff, PT ;  /* 0x000001ff0b00780c */ /* 0x000fe20003f04070 */
[----:B------:R1:W-:Y:S01]  /*3cf0*/  STS.64 [R10+0x4100], R22 ;  /* 0x004100160a007388 */ /* 0x0003e20000000a00 */
[----:B------:R-:W-:Y:S02]  /*3d00*/  LOP3.LUT R31, R0, R31, RZ, 0x3c, !PT ;  /* 0x0000001f001f7212 */ /* 0x000fe400078e3cff */
[----:B------:R-:W-:Y:S02]  /*3d10*/  LOP3.LUT R28, R5, R28, RZ, 0x3c, !PT ;  /* 0x0000001c051c7212 */ /* 0x000fe400078e3cff */
[----:B------:R-:W-:Y:S01]  /*3d20*/  LOP3.LUT R29, R4, R29, RZ, 0x3c, !PT ;  /* 0x0000001d041d7212 */ /* 0x000fe200078e3cff */
[----:B------:R1:W-:Y:S01]  /*3d30*/  STS.64 [R10+0x4108], R30 ;  /* 0x0041081e0a007388 */ /* 0x0003e20000000a00 */
[----:B------:R-:W-:-:S02]  /*3d40*/  SEL R0, R6, 0x80000000, P1 ;  /* 0x8000000006007807 */ /* 0x000fc40000800000 */
[C---:B------:R-:W-:Y:S01]  /*3d50*/  SEL R5, R6.reuse, 0x80000000, P2 ;  /* 0x8000000006057807 */ /* 0x040fe20001000000 */
[----:B------:R1:W-:Y:S01]  /*3d60*/  STS.64 [R10+0x4110], R28 ;  /* 0x0041101c0a007388 */ /* 0x0003e20000000a00 */
[----:B------:R-:W-:Y:S02]  /*3d70*/  SEL R4, R6, 0x80000000, P3 ;  /* 0x8000000006047807 */ /* 0x000fe40001800000 */
[----:B------:R-:W-:Y:S02]  /*3d80*/  LOP3.LUT R26, R3, R26, RZ, 0x3c, !PT ;  /* 0x0000001a031a7212 */ /* 0x000fe400078e3cff */
[----:B------:R-:W-:Y:S02]  /*3d90*/  LOP3.LUT R27, R0, R27, RZ, 0x3c, !PT ;  /* 0x0000001b001b7212 */ /* 0x000fe400078e3cff */
[----:B------:R-:W-:Y:S02]  /*3da0*/  LOP3.LUT R24, R5, R24, RZ, 0x3c, !PT ;  /* 0x0000001805187212 */ /* 0x000fe400078e3cff */
[----:B------:R-:W-:Y:S01]  /*3db0*/  LOP3.LUT R25, R4, R25, RZ, 0x3c, !PT ;  /* 0x0000001904197212 */ /* 0x000fe200078e3cff */
[----:B------:R1:W-:Y:S04]  /*3dc0*/  STS.64 [R10+0x4118], R26 ;  /* 0x0041181a0a007388 */ /* 0x0003e80000000a00 */
[----:B------:R1:W-:Y:S01]  /*3dd0*/  STS.64 [R10+0x4120], R24 ;  /* 0x004120180a007388 */ /* 0x0003e20000000a00 */
[----:B------:R-:W-:Y:S06]  /*3de0*/  BAR.SYNC.DEFER_BLOCKING 0x0 ;  /* 0x0000000000007b1d */ /* 0x000fec0000010000 */
[----:B------:R-:W-:Y:S05]  /*3df0*/  @P0 BRA `(.L_x_613) ;  /* 0x0000000400580947 */ /* 0x000fea0003800000 */
[----:B------:R-:W2:Y:S01]  /*3e00*/  LDC R0, c[0x0][0x360] ;  /* 0x0000d800ff007b82 */ /* 0x000ea20000000800 */
[----:B-1----:R-:W1:Y:S01]  /*3e10*/  S2R R12, SR_CgaCtaId ;  /* 0x00000000000c7919 */ /* 0x002e620000008800 */
[----:B------:R-:W-:Y:S01]  /*3e20*/  BSSY.RECONVERGENT B1, `(.L_x_614) ;  /* 0x0000031000017945 */ /* 0x000fe20003800200 */
[----:B------:R-:W-:Y:S01]  /*3e30*/  MOV R14, 0x400 ;  /* 0x00000400000e7802 */ /* 0x000fe20000000f00 */
[----:B--2---:R-:W2:Y:S01]  /*3e40*/  I2F.U32.RP R8, R0 ;  /* 0x0000000000087306 */ /* 0x004ea20000209000 */
[----:B------:R-:W-:Y:S02]  /*3e50*/  IADD3 R3, PT, PT, R11, R0, RZ ;  /* 0x000000000b037210 */ /* 0x000fe40007ffe0ff */
[----:B------:R-:W-:Y:S02]  /*3e60*/  ISETP.NE.U32.AND P2, PT, R0, RZ, PT ;  /* 0x000000ff0000720c */ /* 0x000fe40003f45070 */
[C---:B------:R-:W-:Y:S02]  /*3e70*/  ISETP.GE.U32.AND P0, PT, R3.reuse, 0x200, PT ;  /* 0x000002000300780c */ /* 0x040fe40003f06070 */
[----:B------:R-:W-:-:S02]  /*3e80*/  VIMNMX.U32 R6, PT, PT, R3, 0x200, !PT ;  /* 0x0000020003067848 */ /* 0x000fc40007fe0000 */
[----:B------:R-:W-:-:S04]  /*3e90*/  SEL R7, RZ, 0x1, P0 ;  /* 0x00000001ff077807 */ /* 0x000fc80000000000 */
[----:B------:R-:W-:Y:S01]  /*3ea0*/  IADD3 R3, PT, PT, R6, -R3, -R7 ;  /* 0x8000000306037210 */ /* 0x000fe20007ffe807 */
[----:B--2---:R-:W2:Y:S02]  /*3eb0*/  MUFU.RCP R8, R8 ;  /* 0x0000000800087308 */ /* 0x004ea40000001000 */
[----:B--2---:R-:W-:-:S06]  /*3ec0*/  VIADD R4, R8, 0xffffffe ;  /* 0x0ffffffe08047836 */ /* 0x004fcc0000000000 */
[----:B------:R2:W3:Y:S02]  /*3ed0*/  F2I.FTZ.U32.TRUNC.NTZ R5, R4 ;  /* 0x0000000400057305 */ /* 0x0004e4000021f000 */
[----:B--2---:R-:W-:Y:S02]  /*3ee0*/  IMAD.MOV.U32 R4, RZ, RZ, RZ ;  /* 0x000000ffff047224 */ /* 0x004fe400078e00ff */
[----:B---3--:R-:W-:-:S04]  /*3ef0*/  IMAD.MOV R13, RZ, RZ, -R5 ;  /* 0x000000ffff0d7224 */ /* 0x008fc800078e0a05 */
[----:B------:R-:W-:-:S04]  /*3f00*/  IMAD R13, R13, R0, RZ ;  /* 0x000000000d0d7224 */ /* 0x000fc800078e02ff */
[----:B------:R-:W-:-:S06]  /*3f10*/  IMAD.HI.U32 R8, R5, R13, R4 ;  /* 0x0000000d05087227 */ /* 0x000fcc00078e0004 */
[----:B------:R-:W-:-:S04]  /*3f20*/  IMAD.HI.U32 R8, R8, R3, RZ ;  /* 0x0000000308087227 */ /* 0x000fc800078e00ff */
[----:B------:R-:W-:-:S04]  /*3f30*/  IMAD.MOV R4, RZ, RZ, -R8 ;  /* 0x000000ffff047224 */ /* 0x000fc800078e0a08 */
[----:B------:R-:W-:-:S05]  /*3f40*/  IMAD R3, R0, R4, R3 ;  /* 0x0000000400037224 */ /* 0x000fca00078e0203 */
[----:B------:R-:W-:-:S13]  /*3f50*/  ISETP.GE.U32.AND P0, PT, R3, R0, PT ;  /* 0x000000000300720c */ /* 0x000fda0003f06070 */
[----:B------:R-:W-:Y:S01]  /*3f60*/  @P0 IADD3 R3, PT, PT, R3, -R0, RZ ;  /* 0x8000000003030210 */ /* 0x000fe20007ffe0ff */
[----:B------:R-:W-:-:S03]  /*3f70*/  @P0 VIADD R8, R8, 0x1 ;  /* 0x0000000108080836 */ /* 0x000fc60000000000 */
[----:B------:R-:W-:-:S13]  /*3f80*/  ISETP.GE.U32.AND P1, PT, R3, R0, PT ;  /* 0x000000000300720c */ /* 0x000fda0003f26070 */
[----:B------:R-:W-:Y:S01]  /*3f90*/  @P1 VIADD R8, R8, 0x1 ;  /* 0x0000000108081836 */ /* 0x000fe20000000000 */
[----:B------:R-:W-:-:S04]  /*3fa0*/  @!P2 LOP3.LUT R8, RZ, R0, RZ, 0x33, !PT ;  /* 0x00000000ff08a212 */ /* 0x000fc800078e33ff */
[----:B------:R-:W-:-:S04]  /*3fb0*/  IADD3 R3, PT, PT, R7, R8, RZ ;  /* 0x0000000807037210 */ /* 0x000fc80007ffe0ff */
[C---:B------:R-:W-:Y:S02]  /*3fc0*/  LOP3.LUT R4, R3.reuse, 0x3, RZ, 0xc0, !PT ;  /* 0x0000000303047812 */ /* 0x040fe400078ec0ff */
[----:B------:R-:W-:Y:S02]  /*3fd0*/  ISETP.GE.U32.AND P1, PT, R3, 0x3, PT ;  /* 0x000000030300780c */ /* 0x000fe40003f26070 */
[----:B------:R-:W-:-:S13]  /*3fe0*/  ISETP.NE.AND P0, PT, R4, 0x3, PT ;  /* 0x000000030400780c */ /* 0x000fda0003f05270 */
[----:B-1----:R-:W-:Y:S05]  /*3ff0*/  @!P0 BRA `(.L_x_615) ;  /* 0x00000000004c8947 */ /* 0x002fea0003800000 */
[----:B------:R-:W1:Y:S01]  /*4000*/  LDC.64 R6, c[0x0][0x398] ;  /* 0x0000e600ff067b82 */ /* 0x000e620000000a00 */
[----:B------:R-:W-:Y:S02]  /*4010*/  VIADD R4, R14, 0x1400 ;  /* 0x000014000e047836 */ /* 0x000fe40000000000 */
[----:B------:R-:W-:Y:S02]  /*4020*/  VIADD R3, R3, 0x1 ;  /* 0x0000000103037836 */ /* 0x000fe40000000000 */
[----:B------:R-:W-:Y:S01]  /*4030*/  IMAD R13, R2, 0x200, R11 ;  /* 0x00000200020d7824 */ /* 0x000fe200078e020b */
[----:B------:R-:W-:Y:S02]  /*4040*/  LEA R4, R12, R4, 0x18 ;  /* 0x000000040c047211 */ /* 0x000fe400078ec0ff */
[----:B------:R-:W-:Y:S02]  /*4050*/  LOP3.LUT R3, R3, 0x3, RZ, 0xc0, !PT ;  /* 0x0000000303037812 */ /* 0x000fe400078ec0ff */
[----:B------:R-:W-:-:S03]  /*4060*/  LEA R4, R11, R4, 0x2 ;  /* 0x000000040b047211 */ /* 0x000fc600078e10ff */
[----:B------:R-:W-:Y:S02]  /*4070*/  IMAD.MOV R8, RZ, RZ, -R3 ;  /* 0x000000ffff087224 */ /* 0x000fe400078e0a03 */
[----:B------:R-:W-:Y:S01]  /*4080*/  IMAD R11, R3, R0, R11 ;  /* 0x00000000030b7224 */ /* 0x000fe200078e020b */
[----:B------:R-:W-:-:S07]  /*4090*/  IADD3 R3, PT, PT, R4, 0x5500, RZ ;  /* 0x0000550004037810 */ /* 0x000fce0007ffe0ff */
.L_x_616:
[----:B--2---:R2:W3:Y:S01]  /*40a0*/  LDS R10, [R3] ;  /* 0x00000000030a7984 */ /* 0x0044e20000000800 */
[----:B-1----:R-:W-:Y:S01]  /*40b0*/  IMAD.WIDE R4, R13, 0x4, R6 ;  /* 0x000000040d047825 */ /* 0x002fe200078e0206 */
[----:B------:R-:W-:-:S03]  /*40c0*/  IADD3 R13, PT, PT, R0, R13, RZ ;  /* 0x0000000d000d7210 */ /* 0x000fc60007ffe0ff */
[----:B------:R-:W-:Y:S02]  /*40d0*/  VIADD R8, R8, 0x1 ;  /* 0x0000000108087836 */ /* 0x000fe40000000000 */
[----:B--2---:R-:W-:-:S03]  /*40e0*/  IMAD R3, R0, 0x4, R3 ;  /* 0x0000000400037824 */ /* 0x004fc600078e0203 */
[----:B------:R-:W-:Y:S01]  /*40f0*/  ISETP.NE.AND P0, PT, R8, RZ, PT ;  /* 0x000000ff0800720c */ /* 0x000fe20003f05270 */
[----:B---3--:R-:W-:-:S05]  /*4100*/  IMAD.IADD R15, R9, 0x1, R10 ;  /* 0x00000001090f7824 */ /* 0x008fca00078e020a */
[----:B------:R2:W-:Y:S07]  /*4110*/  STG.E desc[UR6][R4.64], R15 ;  /* 0x0000000f04007986 */ /* 0x0005ee000c101906 */
[----:B------:R-:W-:Y:S05]  /*4120*/  @P0 BRA `(.L_x_616) ;  /* 0xfffffffc00dc0947 */ /* 0x000fea000383ffff */
.L_x_615:
[----:B------:R-:W-:Y:S05]  /*4130*/  BSYNC.RECONVERGENT B1 ;  /* 0x0000000000017941 */ /* 0x000fea0003800200 */
.L_x_614:
[----:B------:R-:W-:Y:S05]  /*4140*/  @!P1 BRA `(.L_x_613) ;  /* 0x0000000000849947 */ /* 0x000fea0003800000 */
[----:B------:R-:W1:Y:S01]  /*4150*/  LDC.64 R20, c[0x0][0x398] ;  /* 0x0000e600ff147b82 */ /* 0x000e620000000a00 */
[----:B------:R-:W-:Y:S01]  /*4160*/  VIADD R3, R14, 0x1400 ;  /* 0x000014000e037836 */ /* 0x000fe20000000000 */
[----:B------:R-:W-:-:S04]  /*4170*/  LEA R23, R2, R11, 0x9 ;  /* 0x0000000b02177211 */ /* 0x000fc800078e48ff */
[----:B--2---:R-:W-:-:S05]  /*4180*/  LEA R4, R12, R3, 0x18 ;  /* 0x000000030c047211 */ /* 0x004fca00078ec0ff */
[----:B------:R-:W-:-:S04]  /*4190*/  IMAD R25, R11, 0x4, R4 ;  /* 0x000000040b197824 */ /* 0x000fc800078e0204 */
[----:B------:R-:W-:Y:S02]  /*41a0*/  VIADD R25, R25, 0x5500 ;  /* 0x0000550019197836 */ /* 0x000fe40000000000 */
[----:B-1----:R-:W-:-:S04]  /*41b0*/  IMAD.WIDE.U32 R2, R0, 0x4, R20 ;  /* 0x0000000400027825 */ /* 0x002fc800078e0014 */
[----:B------:R-:W-:-:S04]  /*41c0*/  IMAD.WIDE.U32 R4, R0, 0x8, R20 ;  /* 0x0000000800047825 */ /* 0x000fc800078e0014 */
[----:B------:R-:W-:-:S07]  /*41d0*/  IMAD.WIDE.U32 R6, R0, 0xc, R20 ;  /* 0x0000000c00067825 */ /* 0x000fce00078e0014 */
.L_x_617:
[C---:B------:R-:W-:Y:S01]  /*41e0*/  LEA R10, R0.reuse, R25, 0x2 ;  /* 0x00000019000a7211 */ /* 0x040fe200078e10ff */
[C-C-:B------:R-:W-:Y:S01]  /*41f0*/  IMAD R22, R0.reuse, 0x8, R25.reuse ;  /* 0x0000000800167824 */ /* 0x140fe200078e0219 */
[----:B------:R1:W2:Y:S01]  /*4200*/  LDS R8, [R25] ;  /* 0x0000000019087984 */ /* 0x0002a20000000800 */
[C---:B------:R-:W-:Y:S01]  /*4210*/  IMAD R24, R0.reuse, 0xc, R25 ;  /* 0x0000000c00187824 */ /* 0x040fe200078e0219 */
[----:B------:R-:W-:Y:S01]  /*4220*/  LEA R11, R0, R11, 0x2 ;  /* 0x0000000b000b7211 */ /* 0x000fe200078e10ff */
[----:B---3--:R-:W-:Y:S01]  /*4230*/  IMAD.WIDE R18, R23, 0x4, R20 ;  /* 0x0000000417127825 */ /* 0x008fe200078e0214 */
[----:B------:R-:W3:Y:S02]  /*4240*/  LDS R10, [R10] ;  /* 0x000000000a0a7984 */ /* 0x000ee40000000800 */
[----:B------:R-:W-:Y:S01]  /*4250*/  ISETP.GE.U32.AND P0, PT, R11, 0x200, PT ;  /* 0x000002000b00780c */ /* 0x000fe20003f06070 */
[C---:B------:R-:W-:Y:S01]  /*4260*/  IMAD.WIDE R12, R23.reuse, 0x4, R2 ;  /* 0x00000004170c7825 */ /* 0x040fe200078e0202 */
[----:B------:R-:W4:Y:S03]  /*4270*/  LDS R22, [R22] ;  /* 0x0000000016167984 */ /* 0x000f260000000800 */
[C---:B------:R-:W-:Y:S01]  /*4280*/  IMAD.WIDE R14, R23.reuse, 0x4, R4 ;  /* 0x00000004170e7825 */ /* 0x040fe200078e0204 */
[----:B------:R-:W5:Y:S03]  /*4290*/  LDS R24, [R24] ;  /* 0x0000000018187984 */ /* 0x000f660000000800 */
[----:B------:R-:W-:-:S04]  /*42a0*/  IMAD.WIDE R16, R23, 0x4, R6 ;  /* 0x0000000417107825 */ /* 0x000fc800078e0206 */
[C---:B------:R-:W-:Y:S02]  /*42b0*/  IMAD R23, R0.reuse, 0x4, R23 ;  /* 0x0000000400177824 */ /* 0x040fe400078e0217 */
[----:B-1----:R-:W-:Y:S02]  /*42c0*/  IMAD R25, R0, 0x10, R25 ;  /* 0x0000001000197824 */ /* 0x002fe400078e0219 */
[C---:B--2---:R-:W-:Y:S01]  /*42d0*/  IMAD.IADD R27, R9.reuse, 0x1, R8 ;  /* 0x00000001091b7824 */ /* 0x044fe200078e0208 */
[----:B---3--:R-:W-:-:S04]  /*42e0*/  IADD3 R29, PT, PT, R9, R10, RZ ;  /* 0x0000000a091d7210 */ /* 0x008fc80007ffe0ff */
[----:B------:R3:W-:Y:S01]  /*42f0*/  STG.E desc[UR6][R18.64], R27 ;  /* 0x0000001b12007986 */ /* 0x0007e2000c101906 */
[----:B----4-:R-:W-:-:S03]  /*4300*/  IMAD.IADD R31, R9, 0x1, R22 ;  /* 0x00000001091f7824 */ /* 0x010fc600078e0216 */
[----:B------:R3:W-:Y:S01]  /*4310*/  STG.E desc[UR6][R12.64], R29 ;  /* 0x0000001d0c007986 */ /* 0x0007e2000c101906 */
[----:B-----5:R-:W-:-:S03]  /*4320*/  IMAD.IADD R33, R9, 0x1, R24 ;  /* 0x0000000109217824 */ /* 0x020fc600078e0218 */
[----:B------:R3:W-:Y:S04]  /*4330*/  STG.E desc[UR6][R14.64], R31 ;  /* 0x0000001f0e007986 */ /* 0x0007e8000c101906 */
[----:B------:R3:W-:Y:S01]  /*4340*/  STG.E desc[UR6][R16.64], R33 ;  /* 0x0000002110007986 */ /* 0x0007e2000c101906 */
[----:B------:R-:W-:Y:S05]  /*4350*/  @!P0 BRA `(.L_x_617) ;  /* 0xfffffffc00a08947 */ /* 0x000fea000383ffff */
.L_x_613:
[----:B------:R-:W-:Y:S05]  /*4360*/  BSYNC.RECONVERGENT B0 ;  /* 0x0000000000007941 */ /* 0x000fea0003800200 */
.L_x_612:
[----:B------:R-:W-:Y:S06]  /*4370*/  BAR.SYNC.DEFER_BLOCKING 0x0 ;  /* 0x0000000000007b1d */ /* 0x000fec0000010000 */
[----:B------:R-:W-:Y:S05]  /*4380*/  EXIT ;  /* 0x000000000000794d */ /* 0x000fea0003800000 */
.L_x_608:
[----:B--2---:R-:W-:Y:S01]  /*4390*/  MOV R26, R34 ;  /* 0x00000022001a7202 */ /* 0x004fe20000000f00 */
[----:B------:R-:W-:Y:S01]  /*43a0*/  IMAD.MOV.U32 R7, RZ, RZ, 0x10 ;  /* 0x00000010ff077424 */ /* 0x000fe200078e00ff */
[----:B-1----:R-:W-:Y:S01]  /*43b0*/  MOV R5, 0xffffffff ;  /* 0xffffffff00057802 */ /* 0x002fe20000000f00 */
[----:B------:R-:W-:Y:S01]  /*43c0*/  IMAD.MOV.U32 R6, RZ, RZ, 0x1f ;  /* 0x0000001fff067424 */ /* 0x000fe200078e00ff */
[----:B------:R-:W-:Y:S01]  /*43d0*/  @!P0 LEA R36, R8, R3, 0x18 ;  /* 0x0000000308248211 */ /* 0x000fe200078ec0ff */
[----:B------:R-:W-:Y:S02]  /*43e0*/  IMAD.MOV.U32 R35, RZ, RZ, RZ ;  /* 0x000000ffff237224 */ /* 0x000fe400078e00ff */
[----:B------:R-:W-:-:S07]  /*43f0*/  IMAD.MOV.U32 R38, RZ, RZ, 0x1f ;  /* 0x0000001fff267424 */ /* 0x000fce00078e00ff */
[----:B---3--:R-:W-:Y:S05]  /*4400*/  WARPSYNC.COLLECTIVE R5, `(.L_x_618) ;  /* 0x0000000005087348 */ /* 0x008fea0003c00000 */
[----:B------:R1:W2:Y:S02]  /*4410*/  SHFL.BFLY P1, R22, R26, R7, R6 ;  /* 0x0c0000071a167389 */ /* 0x0002a40000020006 */
[----:B-123--:R-:W-:Y:S05]  /*4420*/  ENDCOLLECTIVE ;  /* 0x000000000000791b */ /* 0x00efea0003800000 */
.L_x_618:
[----:B------:R-:W-:Y:S02]  /*4430*/  IMAD.MOV.U32 R26, RZ, RZ, R4 ;  /* 0x000000ffff1a7224 */ /* 0x000fe400078e0004 */
[----:B------:R-:W-:-:S07]  /*4440*/  IMAD.MOV.U32 R23, RZ, RZ, R22 ;  /* 0x000000ffff177224 */ /* 0x000fce00078e0016 */
[----:B------:R-:W-:Y:S05]  /*4450*/  WARPSYNC.COLLECTIVE R5, `(.L_x_619) ;  /* 0x0000000005087348 */ /* 0x000fea0003c00000 */
[----:B------:R1:W2:Y:S02]  /*4460*/  SHFL.BFLY P1, R22, R26, R7, R6 ;  /* 0x0c0000071a167389 */ /* 0x0002a40000020006 */
[----:B-12---:R-:W-:Y:S05]  /*4470*/  ENDCOLLECTIVE ;  /* 0x000000000000791b */ /* 0x006fea0003800000 */
.L_x_619:
[----:B------:R-:W-:-:S04]  /*4480*/  FSETP.GEU.AND P2, PT, R34, R23, PT ;  /* 0x000000172200720b */ /* 0x000fc80003f4e000 */
[----:B------:R-:W-:-:S05]  /*4490*/  FSEL R23, R23, R34, !P2 ;  /* 0x0000002217177208 */ /* 0x000fca0005000000 */
[----:B------:R-:W-:Y:S02]  /*44a0*/  IMAD.MOV.U32 R26, RZ, RZ, R23 ;  /* 0x000000ffff1a7224 */ /* 0x000fe400078e0017 */
[----:B------:R-:W-:Y:S01]  /*44b0*/  IMAD.MOV.U32 R7, RZ, RZ, 0x8 ;  /* 0x00000008ff077424 */ /* 0x000fe200078e00ff */
[----:B------:R-:W-:-:S07]  /*44c0*/  MOV R29, R22 ;  /* 0x00000016001d7202 */ /* 0x000fce0000000f00 */
[----:B------:R-:W-:Y:S05]  /*44d0*/  WARPSYNC.COLLECTIVE R5, `(.L_x_620) ;  /* 0x0000000005087348 */ /* 0x000fea0003c00000 */
[----:B------:R1:W2:Y:S02]  /*44e0*/  SHFL.BFLY P1, R22, R26, R7, R6 ;  /* 0x0c0000071a167389 */ /* 0x0002a40000020006 */
[----:B-12---:R-:W-:Y:S05]  /*44f0*/  ENDCOLLECTIVE ;  /* 0x000000000000791b */ /* 0x006fea0003800000 */
.L_x_620:
[----:B------:R-:W-:-:S05]  /*4500*/  SEL R29, R29, R4, !P2 ;  /* 0x000000041d1d7207 */ /* 0x000fca0005000000 */
[----:B------:R-:W-:Y:S01]  /*4510*/  IMAD.MOV.U32 R26, RZ, RZ, R29 ;  /* 0x000000ffff1a7224 */ /* 0x000fe200078e001d */
[----:B------:R-:W-:-:S07]  /*4520*/  MOV R28, R22 ;  /* 0x00000016001c7202 */ /* 0x000fce0000000f00 */
[----:B------:R-:W-:Y:S05]  /*4530*/  WARPSYNC.COLLECTIVE R5, `(.L_x_621) ;  /* 0x0000000005087348 */ /* 0x000fea0003c00000 */
[----:B------:R1:W2:Y:S02]  /*4540*/  SHFL.BFLY P1, R22, R26, R7, R6 ;  /* 0x0c0000071a167389 */ /* 0x0002a40000020006 */
[----:B-12---:R-:W-:Y:S05]  /*4550*/  ENDCOLLECTIVE ;  /* 0x000000000000791b */ /* 0x006fea0003800000 */
.L_x_621:
[----:B------:R-:W-:-:S04]  /*4560*/  FSETP.GEU.AND P2, PT, R23, R28, PT ;  /* 0x0000001c1700720b */ /* 0x000fc80003f4e000 */
[----:B------:R-:W-:-:S04]  /*4570*/  FSEL R28, R28, R23, !P2 ;  /* 0x000000171c1c7208 */ /* 0x000fc80005000000 */
[----:B------:R-:W-:Y:S01]  /*4580*/  MOV R26, R28 ;  /* 0x0000001c001a7202 */ /* 0x000fe20000000f00 */
[----:B------:R-:W-:Y:S02]  /*4590*/  IMAD.MOV.U32 R7, RZ, RZ, 0x4 ;  /* 0x00000004ff077424 */ /* 0x000fe400078e00ff */
[----:B------:R-:W-:-:S07]  /*45a0*/  IMAD.MOV.U32 R30, RZ, RZ, R22 ;  /* 0x000000ffff1e7224 */ /* 0x000fce00078e0016 */
[----:B------:R-:W-:Y:S05]  /*45b0*/  WARPSYNC.COLLECTIVE R5, `(.L_x_622) ;  /* 0x0000000005087348 */ /* 0x000fea0003c00000 */
[----:B------:R1:W2:Y:S02]  /*45c0*/  SHFL.BFLY P1, R22, R26, R7, R6 ;  /* 0x0c0000071a167389 */ /* 0x0002a40000020006 */
[----:B-12---:R-:W-:Y:S05]  /*45d0*/  ENDCOLLECTIVE ;  /* 0x000000000000791b */ /* 0x006fea0003800000 */
.L_x_622:
[----:B------:R-:W-:-:S04]  /*45e0*/  SEL R30, R30, R29, !P2 ;  /* 0x0000001d1e1e7207 */ /* 0x000fc80005000000 */
[----:B------:R-:W-:Y:S01]  /*45f0*/  MOV R26, R30 ;  /* 0x0000001e001a7202 */ /* 0x000fe20000000f00 */
[----:B------:R-:W-:-:S07]  /*4600*/  IMAD.MOV.U32 R31, RZ, RZ, R22 ;  /* 0x000000ffff1f7224 */ /* 0x000fce00078e0016 */
[----:B------:R-:W-:Y:S05]  /*4610*/  WARPSYNC.COLLECTIVE R5, `(.L_x_623) ;  /* 0x0000000005087348 */ /* 0x000fea0003c00000 */
[----:B------:R1:W2:Y:S02]  /*4620*/  SHFL.BFLY P1, R22, R26, R7, R6 ;  /* 0x0c0000071a167389 */ /* 0x0002a40000020006 */
[----:B-12---:R-:W-:Y:S05]  /*4630*/  ENDCOLLECTIVE ;  /* 0x000000000000791b */ /* 0x006fea0003800000 */
.L_x_623:
[----:B------:R-:W-:-:S04]  /*4640*/  FSETP.GEU.AND P2, PT, R28, R31, PT ;  /* 0x0000001f1c00720b */ /* 0x000fc80003f4e000 */
[----:B------:R-:W-:Y:S01]  /*4650*/  FSEL R31, R31, R28, !P2 ;  /* 0x0000001c1f1f7208 */ /* 0x000fe20005000000 */
[----:B------:R-:W-:-:S04]  /*4660*/  HFMA2 R7, -RZ, RZ, 0, 1.1920928955078125e-07 ;  /* 0x00000002ff077431 */ /* 0x000fc800000001ff */
[----:B------:R-:W-:Y:S02]  /*4670*/  IMAD.MOV.U32 R26, RZ, RZ, R31 ;  /* 0x000000ffff1a7224 */ /* 0x000fe400078e001f */
[----:B------:R-:W-:-:S07]  /*4680*/  IMAD.MOV.U32 R33, RZ, RZ, R22 ;  /* 0x000000ffff217224 */ /* 0x000fce00078e0016 */
[----:B------:R-:W-:Y:S05]  /*4690*/  WARPSYNC.COLLECTIVE R5, `(.L_x_624) ;  /* 0x0000000005087348 */ /* 0x000fea0003c00000 */
[----:B------:R1:W2:Y:S02]  /*46a0*/  SHFL.BFLY P1, R22, R26, R7, R6 ;  /* 0x0c0000071a167389 */ /* 0x0002a40000020006 */
[----:B-12---:R-:W-:Y:S05]  /*46b0*/  ENDCOLLECTIVE ;  /* 0x000000000000791b */ /* 0x006fea0003800000 */
.L_x_624:
[----:B------:R-:W-:-:S05]  /*46c0*/  SEL R33, R33, R30, !P2 ;  /* 0x0000001e21217207 */ /* 0x000fca0005000000 */
[----:B------:R-:W-:Y:S02]  /*46d0*/  IMAD.MOV.U32 R26, RZ, RZ, R33 ;  /* 0x000000ffff1a7224 */ /* 0x000fe400078e0021 */
[----:B------:R-:W-:-:S07]  /*46e0*/  IMAD.MOV.U32 R32, RZ, RZ, R22 ;  /* 0x000000ffff207224 */ /* 0x000fce00078e0016 */
[----:B------:R-:W-:Y:S05]  /*46f0*/  WARPSYNC.COLLECTIVE R5, `(.L_x_625) ;  /* 0x0000000005087348 */ /* 0x000fea0003c00000 */
[----:B------:R1:W2:Y:S02]  /*4700*/  SHFL.BFLY P1, R22, R26, R7, R6 ;  /* 0x0c0000071a167389 */ /* 0x0002a40000020006 */
[----:B-12---:R-:W-:Y:S05]  /*4710*/  ENDCOLLECTIVE ;  /* 0x000000000000791b */ /* 0x006fea0003800000 */
.L_x_625:
[----:B------:R-:W-:Y:S01]  /*4720*/  IMAD.MOV.U32 R7, RZ, RZ, 0x1 ;  /* 0x00000001ff077424 */ /* 0x000fe200078e00ff */
[----:B------:R-:W-:-:S04]  /*4730*/  FSETP.GEU.AND P1, PT, R31, R32, PT ;  /* 0x000000201f00720b */ /* 0x000fc80003f2e000 */
[----:B------:R-:W-:Y:S02]  /*4740*/  FSEL R32, R32, R31, !P1 ;  /* 0x0000001f20207208 */ /* 0x000fe40004800000 */
[----:B------:R-:W-:Y:S02]  /*4750*/  SEL R29, R22, R33, !P1 ;  /* 0x00000021161d7207 */ /* 0x000fe40004800000 */
[----:B------:R-:W-:-:S07]  /*4760*/  MOV R26, R32 ;  /* 0x00000020001a7202 */ /* 0x000fce0000000f00 */
[----:B------:R-:W-:Y:S05]  /*4770*/  WARPSYNC.COLLECTIVE R5, `(.L_x_626) ;  /* 0x0000000005087348 */ /* 0x000fea0003c00000 */
[----:B------:R1:W2:Y:S02]  /*4780*/  SHFL.BFLY P1, R22, R26, R7, R6 ;  /* 0x0c0000071a167389 */ /* 0x0002a40000020006 */
[----:B-12---:R-:W-:Y:S05]  /*4790*/  ENDCOLLECTIVE ;  /* 0x000000000000791b */ /* 0x006fea0003800000 */
.L_x_626:
[----:B------:R-:W-:Y:S01]  /*47a0*/  MOV R26, R29 ;  /* 0x0000001d001a7202 */ /* 0x000fe20000000f00 */
[----:B------:R-:W-:-:S07]  /*47b0*/  IMAD.MOV.U32 R23, RZ, RZ, R22 ;  /* 0x000000ffff177224 */ /* 0x000fce00078e0016 */
[----:B------:R-:W-:Y:S05]  /*47c0*/  WARPSYNC.COLLECTIVE R5, `(.L_x_627) ;  /* 0x0000000005087348 */ /* 0x000fea0003c00000 */
[----:B------:R1:W2:Y:S02]  /*47d0*/  SHFL.BFLY P1, R22, R26, R7, R6 ;  /* 0x0c0000071a167389 */ /* 0x0002a40000020006 */
[----:B-12---:R-:W-:Y:S05]  /*47e0*/  ENDCOLLECTIVE ;  /* 0x000000000000791b */ /* 0x006fea0003800000 */
.L_x_627:
[----:B------:R-:W-:Y:S01]  /*47f0*/  IMAD.MOV.U32 R7, RZ, RZ, 0x10 ;  /* 0x00000010ff077424 */ /* 0x000fe200078e00ff */
[----:B------:R-:W-:Y:S02]  /*4800*/  FSETP.GEU.AND P1, PT, R32, R23, PT ;  /* 0x000000172000720b */ /* 0x000fe40003f2e000 */
[----:B------:R-:W-:Y:S02]  /*4810*/  @!P0 LEA R32, R8, R3, 0x18 ;  /* 0x0000000308208211 */ /* 0x000fe400078ec0ff */
[----:B------:R-:W-:-:S09]  /*4820*/  SEL R22, R22, R29, !P1 ;  /* 0x0000001d16167207 */ /* 0x000fd20004800000 */
[----:B------:R-:W-:Y:S05]  /*4830*/  WARPSYNC.COLLECTIVE R5, `(.L_x_628) ;  /* 0x0000000005087348 */ /* 0x000fea0003c00000 */
[----:B------:R1:W2:Y:S02]  /*4840*/  SHFL.IDX P1, R22, R22, R35, R38 ;  /* 0x0000002316167389 */ /* 0x0002a40000020026 */
[----:B-12---:R-:W-:Y:S05]  /*4850*/  ENDCOLLECTIVE ;  /* 0x000000000000791b */ /* 0x006fea0003800000 */
.L_x_628:
[----:B------:R-:W-:-:S04]  /*4860*/  MOV R23, R22 ;  /* 0x0000001600177202 */ /* 0x000fc80000000f00 */
[----:B------:R-:W-:Y:S01]  /*4870*/  ISETP.NE.AND P1, PT, R4, R23, PT ;  /* 0x000000170400720c */ /* 0x000fe20003f25270 */
[----:B------:R1:W-:Y:S03]  /*4880*/  @!P0 STS [R32+0x5480], R23 ;  /* 0x0054801720008388 */ /* 0x0003e60000000800 */
[----:B------:R-:W-:-:S05]  /*4890*/  FSEL R37, R34, -INF , P1 ;  /* 0xff80000022257808 */ /* 0x000fca0000800000 */
[----:B------:R-:W-:-:S07]  /*48a0*/  IMAD.MOV.U32 R26, RZ, RZ, R37 ;  /* 0x000000ffff1a7224 */ /* 0x000fce00078e0025 */
[----:B-1----:R-:W-:Y:S05]  /*48b0*/  WARPSYNC.COLLECTIVE R5, `(.L_x_629) ;  /* 0x0000000005087348 */ /* 0x002fea0003c00000 */
[----:B------:R-:W-:Y:S01]  /*48c0*/  NOP ;  /* 0x0000000000007918 */ /* 0x000fe20000000000 */
[----:B-1----:R-:W-:Y:S05]  /*48d0*/  ENDCOLLECTIVE ;  /* 0x000000000000791b */ /* 0x002fea0003800000 */
.L_x_629:
[----:B------:R-:W-:Y:S05]  /*48e0*/  WARPSYNC.COLLECTIVE R5, `(.L_x_630) ;  /* 0x0000000005087348 */ /* 0x000fea0003c00000 */
[----:B------:R1:W2:Y:S02]  /*48f0*/  SHFL.BFLY P1, R22, R26, R7, R6 ;  /* 0x0c0000071a167389 */ /* 0x0002a40000020006 */
[----:B-12---:R-:W-:Y:S05]  /*4900*/  ENDCOLLECTIVE ;  /* 0x000000000000791b */ /* 0x006fea0003800000 */
.L_x_630:
[----:B------:R-:W-:Y:S01]  /*4910*/  IMAD.MOV.U32 R26, RZ, RZ, R4 ;  /* 0x000000ffff1a7224 */ /* 0x000fe200078e0004 */
[----:B------:R-:W-:-:S07]  /*4920*/  MOV R28, R22 ;  /* 0x00000016001c7202 */ /* 0x000fce0000000f00 */
[----:B------:R-:W-:Y:S05]  /*4930*/  WARPSYNC.COLLECTIVE R5, `(.L_x_631) ;  /* 0x0000000005087348 */ /* 0x000fea0003c00000 */
[----:B------:R1:W2:Y:S02]  /*4940*/  SHFL.BFLY P1, R22, R26, R7, R6 ;  /* 0x0c0000071a167389 */ /* 0x0002a40000020006 */
[----:B-12---:R-:W-:Y:S05]  /*4950*/  ENDCOLLECTIVE ;  /* 0x000000000000791b */ /* 0x006fea0003800000 */
.L_x_631:
        /* <DEDUP_REMOVED lines=8> */
.L_x_632:
[----:B------:R-:W-:-:S04]  /*49e0*/  SEL R31, R31, R4, !P2 ;  /* 0x000000041f1f7207 */ /* 0x000fc80005000000 */
[----:B------:R-:W-:Y:S01]  /*49f0*/  MOV R26, R31 ;  /* 0x0000001f001a7202 */ /* 0x000fe20000000f00 */
[----:B------:R-:W-:-:S07]  /*4a00*/  IMAD.MOV.U32 R33, RZ, RZ, R22 ;  /* 0x000000ffff217224 */ /* 0x000fce00078e0016 */
[----:B------:R-:W-:Y:S05]  /*4a10*/  WARPSYNC.COLLECTIVE R5, `(.L_x_633) ;  /* 0x0000000005087348 */ /* 0x000fea0003c00000 */
[----:B------:R1:W2:Y:S02]  /*4a20*/  SHFL.BFLY P1, R22, R26, R7, R6 ;  /* 0x0c0000071a167389 */ /* 0x0002a40000020006 */
[----:B-12---:R-:W-:Y:S05]  /*4a30*/  ENDCOLLECTIVE ;  /* 0x000000000000791b */ /* 0x006fea0003800000 */
.L_x_633:
[----:B------:R-:W-:-:S04]  /*4a40*/  FSETP.GEU.AND P2, PT, R28, R33, PT ;  /* 0x000000211c00720b */ /* 0x000fc80003f4e000 */
[----:B------:R-:W-:Y:S01]  /*4a50*/  FSEL R33, R33, R28, !P2 ;  /* 0x0000001c21217208 */ /* 0x000fe20005000000 */
[----:B------:R-:W-:-:S04]  /*4a60*/  HFMA2 R7, -RZ, RZ, 0, 2.384185791015625e-07 ;  /* 0x00000004ff077431 */ /* 0x000fc800000001ff */
[----:B------:R-:W-:Y:S02]  /*4a70*/  IMAD.MOV.U32 R26, RZ, RZ, R33 ;  /* 0x000000ffff1a7224 */ /* 0x000fe400078e0021 */
[----:B------:R-:W-:-:S07]  /*4a80*/  IMAD.MOV.U32 R30, RZ, RZ, R22 ;  /* 0x000000ffff1e7224 */ /* 0x000fce00078e0016 */
[----:B------:R-:W-:Y:S05]  /*4a90*/  WARPSYNC.COLLECTIVE R5, `(.L_x_634) ;  /* 0x0000000005087348 */ /* 0x000fea0003c00000 */
[----:B------:R1:W2:Y:S02]  /*4aa0*/  SHFL.BFLY P1, R22, R26, R7, R6 ;  /* 0x0c0000071a167389 */ /* 0x0002a40000020006 */
[----:B-12---:R-:W-:Y:S05]  /*4ab0*/  ENDCOLLECTIVE ;  /* 0x000000000000791b */ /* 0x006fea0003800000 */
.L_x_634:
[----:B------:R-:W-:-:S05]  /*4ac0*/  SEL R30, R30, R31, !P2 ;  /* 0x0000001f1e1e7207 */ /* 0x000fca0005000000 */
[----:B------:R-:W-:Y:S02]  /*4ad0*/  IMAD.MOV.U32 R26, RZ, RZ, R30 ;  /* 0x000000ffff1a7224 */ /* 0x000fe400078e001e */
[----:B------:R-:W-:-:S07]  /*4ae0*/  IMAD.MOV.U32 R32, RZ, RZ, R22 ;  /* 0x000000ffff207224 */ /* 0x000fce00078e0016 */
[----:B------:R-:W-:Y:S05]  /*4af0*/  WARPSYNC.COLLECTIVE R5, `(.L_x_635) ;  /* 0x0000000005087348 */ /* 0x000fea0003c00000 */
[----:B------:R1:W2:Y:S02]  /*4b00*/  SHFL.BFLY P1, R22, R26, R7, R6 ;  /* 0x0c0000071a167389 */ /* 0x0002a40000020006 */
[----:B-12---:R-:W-:Y:S05]  /*4b10*/  ENDCOLLECTIVE ;  /* 0x000000000000791b */ /* 0x006fea0003800000 */
.L_x_635:
        /* <DEDUP_REMOVED lines=8> */
.L_x_636:
[----:B------:R-:W-:Y:S02]  /*4ba0*/  SEL R28, R29, R30, !P2 ;  /* 0x0000001e1d1c7207 */ /* 0x000fe40005000000 */
[----:B------:R-:W-:-:S03]  /*4bb0*/  @!P0 LEA R30, R8, R3, 0x18 ;  /* 0x00000003081e8211 */ /* 0x000fc600078ec0ff */
[----:B------:R-:W-:Y:S01]  /*4bc0*/  IMAD.MOV.U32 R26, RZ, RZ, R28 ;  /* 0x000000ffff1a7224 */ /* 0x000fe200078e001c */
[----:B------:R-:W-:-:S07]  /*4bd0*/  MOV R35, R22 ;  /* 0x0000001600237202 */ /* 0x000fce0000000f00 */
[----:B------:R-:W-:Y:S05]  /*4be0*/  WARPSYNC.COLLECTIVE R5, `(.L_x_637) ;  /* 0x0000000005087348 */ /* 0x000fea0003c00000 */
[----:B------:R1:W2:Y:S02]  /*4bf0*/  SHFL.BFLY P1, R22, R26, R7, R6 ;  /* 0x0c0000071a167389 */ /* 0x0002a40000020006 */
[----:B-12---:R-:W-:Y:S05]  /*4c00*/  ENDCOLLECTIVE ;  /* 0x000000000000791b */ /* 0x006fea0003800000 */
.L_x_637:
        /* <DEDUP_REMOVED lines=8> */
.L_x_638:
[----:B------:R-:W-:Y:S02]  /*4c90*/  IMAD.MOV.U32 R26, RZ, RZ, R31 ;  /* 0x000000ffff1a7224 */ /* 0x000fe400078e001f */
[----:B------:R-:W-:-:S07]  /*4ca0*/  IMAD.MOV.U32 R34, RZ, RZ, R22 ;  /* 0x000000ffff227224 */ /* 0x000fce00078e0016 */
[----:B------:R-:W-:Y:S05]  /*4cb0*/  WARPSYNC.COLLECTIVE R5, `(.L_x_639) ;  /* 0x0000000005087348 */ /* 0x000fea0003c00000 */
[----:B------:R1:W2:Y:S02]  /*4cc0*/  SHFL.BFLY P1, R22, R26, R7, R6 ;  /* 0x0c0000071a167389 */ /* 0x0002a40000020006 */
[----:B-12---:R-:W-:Y:S05]  /*4cd0*/  ENDCOLLECTIVE ;  /* 0x000000000000791b */ /* 0x006fea0003800000 */
.L_x_639:
[----:B------:R-:W-:Y:S01]  /*4ce0*/  HFMA2 R7, -RZ, RZ, 0, 9.5367431640625e-07 ;  /* 0x00000010ff077431 */ /* 0x000fe200000001ff */
[----:B------:R-:W-:Y:S02]  /*4cf0*/  FSETP.GEU.AND P1, PT, R35, R34, PT ;  /* 0x000000222300720b */ /* 0x000fe40003f2e000 */
[----:B------:R-:W-:Y:S02]  /*4d00*/  MOV R35, RZ ;  /* 0x000000ff00237202 */ /* 0x000fe40000000f00 */
[----:B------:R-:W-:-:S09]  /*4d10*/  SEL R22, R22, R31, !P1 ;  /* 0x0000001f16167207 */ /* 0x000fd20004800000 */
[----:B------:R-:W-:Y:S05]  /*4d20*/  WARPSYNC.COLLECTIVE R5, `(.L_x_640) ;  /* 0x0000000005087348 */ /* 0x000fea0003c00000 */
[----:B------:R1:W2:Y:S02]  /*4d30*/  SHFL.IDX P1, R22, R22, R35, R38 ;  /* 0x0000002316167389 */ /* 0x0002a40000020026 */
[----:B-12---:R-:W-:Y:S05]  /*4d40*/  ENDCOLLECTIVE ;  /* 0x000000000000791b */ /* 0x006fea0003800000 */
.L_x_640:
[----:B------:R-:W-:-:S05]  /*4d50*/  IMAD.MOV.U32 R29, RZ, RZ, R22 ;  /* 0x000000ffff1d7224 */ /* 0x000fca00078e0016 */
[----:B------:R-:W-:Y:S01]  /*4d60*/  ISETP.NE.AND P1, PT, R4, R29, PT ;  /* 0x0000001d0400720c */ /* 0x000fe20003f25270 */
[----:B------:R1:W-:Y:S03]  /*4d70*/  @!P0 STS [R30+0x5484], R29 ;  /* 0x0054841d1e008388 */ /* 0x0003e60000000800 */
[----:B------:R-:W-:-:S05]  /*4d80*/  FSEL R39, R37, -INF , P1 ;  /* 0xff80000025277808 */ /* 0x000fca0000800000 */
[----:B------:R-:W-:-:S07]  /*4d90*/  IMAD.MOV.U32 R26, RZ, RZ, R39 ;  /* 0x000000ffff1a7224 */ /* 0x000fce00078e0027 */
[----:B-1----:R-:W-:Y:S05]  /*4da0*/  WARPSYNC.COLLECTIVE R5, `(.L_x_641) ;  /* 0x0000000005087348 */ /* 0x002fea0003c00000 */
[----:B------:R-:W-:Y:S01]  /*4db0*/  NOP ;  /* 0x0000000000007918 */ /* 0x000fe20000000000 */
[----:B-1----:R-:W-:Y:S05]  /*4dc0*/  ENDCOLLECTIVE ;  /* 0x000000000000791b */ /* 0x002fea0003800000 */
.L_x_641:
[----:B------:R-:W-:Y:S05]  /*4dd0*/  WARPSYNC.COLLECTIVE R5, `(.L_x_642) ;  /* 0x0000000005087348 */ /* 0x000fea0003c00000 */
[----:B------:R1:W2:Y:S02]  /*4de0*/  SHFL.BFLY P1, R22, R26, R7, R6 ;  /* 0x0c0000071a167389 */ /* 0x0002a40000020006 */
[----:B-12---:R-:W-:Y:S05]  /*4df0*/  ENDCOLLECTIVE ;  /* 0x000000000000791b */ /* 0x006fea0003800000 */
.L_x_642:
[----:B------:R-:W-:Y:S02]  /*4e00*/  IMAD.MOV.U32 R26, RZ, RZ, R4 ;  /* 0x000000ffff1a7224 */ /* 0x000fe400078e0004 */
[----:B------:R-:W-:-:S07]  /*4e10*/  IMAD.MOV.U32 R28, RZ, RZ, R22 ;  /* 0x000000ffff1c7224 */ /* 0x000fce00078e0016 */
[----:B------:R-:W-:Y:S05]  /*4e20*/  WARPSYNC.COLLECTIVE R5, `(.L_x_643) ;  /* 0x0000000005087348 */ /* 0x000fea0003c00000 */
[----:B------:R1:W2:Y:S02]  /*4e30*/  SHFL.BFLY P1, R22, R26, R7, R6 ;  /* 0x0c0000071a167389 */ /* 0x0002a40000020006 */
[----:B-12---:R-:W-:Y:S05]  /*4e40*/  ENDCOLLECTIVE ;  /* 0x000000000000791b */ /* 0x006fea0003800000 */
.L_x_643:
        /* <DEDUP_REMOVED lines=8> */
.L_x_644:
[----:B------:R-:W-:-:S05]  /*4ed0*/  SEL R33, R33, R4, !P2 ;  /* 0x0000000421217207 */ /* 0x000fca0005000000 */
[----:B------:R-:W-:Y:S01]  /*4ee0*/  IMAD.MOV.U32 R26, RZ, RZ, R33 ;  /* 0x000000ffff1a7224 */ /* 0x000fe200078e0021 */
[----:B------:R-:W-:-:S07]  /*4ef0*/  MOV R35, R22 ;  /* 0x0000001600237202 */ /* 0x000fce0000000f00 */
[----:B------:R-:W-:Y:S05]  /*4f00*/  WARPSYNC.COLLECTIVE R5, `(.L_x_645) ;  /* 0x0000000005087348 */ /* 0x000fea0003c00000 */
[----:B------:R1:W2:Y:S02]  /*4f10*/  SHFL.BFLY P1, R22, R26, R7, R6 ;  /* 0x0c0000071a167389 */ /* 0x0002a40000020006 */
[----:B-12---:R-:W-:Y:S05]  /*4f20*/  ENDCOLLECTIVE ;  /* 0x000000000000791b */ /* 0x006fea0003800000 */
.L_x_645:
        /* <DEDUP_REMOVED lines=8> */
.L_x_646:
[----:B------:R-:W-:-:S04]  /*4fb0*/  SEL R30, R30, R33, !P2 ;  /* 0x000000211e1e7207 */ /* 0x000fc80005000000 */
[----:B------:R-:W-:Y:S01]  /*4fc0*/  MOV R26, R30 ;  /* 0x0000001e001a7202 */ /* 0x000fe20000000f00 */
[----:B------:R-:W-:-:S07]  /*4fd0*/  IMAD.MOV.U32 R32, RZ, RZ, R22 ;  /* 0x000000ffff207224 */ /* 0x000fce00078e0016 */
[----:B------:R-:W-:Y:S05]  /*4fe0*/  WARPSYNC.COLLECTIVE R5, `(.L_x_647) ;  /* 0x0000000005087348 */ /* 0x000fea0003c00000 */
[----:B------:R1:W2:Y:S02]  /*4ff0*/  SHFL.BFLY P1, R22, R26, R7, R6 ;  /* 0x0c0000071a167389 */ /* 0x0002a40000020006 */
[----:B-12---:R-:W-:Y:S05]  /*5000*/  ENDCOLLECTIVE ;  /* 0x000000000000791b */ /* 0x006fea0003800000 */
.L_x_647:
[----:B------:R-:W-:-:S04]  /*5010*/  FSETP.GEU.AND P2, PT, R35, R32, PT ;  /* 0x000000202300720b */ /* 0x000fc80003f4e000 */
[----:B------:R-:W-:Y:S01]  /*5020*/  FSEL R32, R32, R35, !P2 ;  /* 0x0000002320207208 */ /* 0x000fe20005000000 */
[----:B------:R-:W-:Y:S02]  /*5030*/  IMAD.MOV.U32 R35, RZ, RZ, RZ ;  /* 0x000000ffff237224 */ /* 0x000fe400078e00ff */
[----:B------:R-:W-:Y:S02]  /*5040*/  HFMA2 R7, -RZ, RZ, 0, 1.1920928955078125e-07 ;  /* 0x00000002ff077431 */ /* 0x000fe400000001ff */
[----:B------:R-:W-:Y:S02]  /*5050*/  IMAD.MOV.U32 R26, RZ, RZ, R32 ;  /* 0x000000ffff1a7224 */ /* 0x000fe400078e0020 */
[----:B------:R-:W-:-:S07]  /*5060*/  IMAD.MOV.U32 R31, RZ, RZ, R22 ;  /* 0x000000ffff1f7224 */ /* 0x000fce00078e0016 */
[----:B------:R-:W-:Y:S05]  /*5070*/  WARPSYNC.COLLECTIVE R5, `(.L_x_648) ;  /* 0x0000000005087348 */ /* 0x000fea0003c00000 */
[----:B------:R1:W2:Y:S02]  /*5080*/  SHFL.BFLY P1, R22, R26, R7, R6 ;  /* 0x0c0000071a167389 */ /* 0x0002a40000020006 */
[----:B-12---:R-:W-:Y:S05]  /*5090*/  ENDCOLLECTIVE ;  /* 0x000000000000791b */ /* 0x006fea0003800000 */
.L_x_648:
[----:B------:R-:W-:-:S05]  /*50a0*/  SEL R31, R31, R30, !P2 ;  /* 0x0000001e1f1f7207 */ /* 0x000fca0005000000 */
[----:B------:R-:W-:Y:S02]  /*50b0*/  IMAD.MOV.U32 R26, RZ, RZ, R31 ;  /* 0x000000ffff1a7224 */ /* 0x000fe400078e001f */
[----:B------:R-:W-:-:S07]  /*50c0*/  IMAD.MOV.U32 R37, RZ, RZ, R22 ;  /* 0x000000ffff257224 */ /* 0x000fce00078e0016 */
[----:B------:R-:W-:Y:S05]  /*50d0*/  WARPSYNC.COLLECTIVE R5, `(.L_x_649) ;  /* 0x0000000005087348 */ /* 0x000fea0003c00000 */
[----:B------:R1:W2:Y:S02]  /*50e0*/  SHFL.BFLY P1, R22, R26, R7, R6 ;  /* 0x0c0000071a167389 */ /* 0x0002a40000020006 */
[----:B-12---:R-:W-:Y:S05]  /*50f0*/  ENDCOLLECTIVE ;  /* 0x000000000000791b */ /* 0x006fea0003800000 */
.L_x_649:
        /* <DEDUP_REMOVED lines=8> */
.L_x_650:
[----:B------:R-:W-:Y:S01]  /*5180*/  MOV R26, R28 ;  /* 0x0000001c001a7202 */ /* 0x000fe20000000f00 */
[----:B------:R-:W-:-:S07]  /*5190*/  IMAD.MOV.U32 R34, RZ, RZ, R22 ;  /* 0x000000ffff227224 */ /* 0x000fce00078e0016 */
[----:B------:R-:W-:Y:S05]  /*51a0*/  WARPSYNC.COLLECTIVE R5, `(.L_x_651) ;  /* 0x0000000005087348 */ /* 0x000fea0003c00000 */
[----:B------:R1:W2:Y:S02]  /*51b0*/  SHFL.BFLY P1, R22, R26, R7, R6 ;  /* 0x0c0000071a167389 */ /* 0x0002a40000020006 */
[----:B-12---:R-:W-:Y:S05]  /*51c0*/  ENDCOLLECTIVE ;  /* 0x000000000000791b */ /* 0x006fea0003800000 */
.L_x_651:
[----:B------:R-:W-:Y:S01]  /*51d0*/  IMAD.MOV.U32 R7, RZ, RZ, 0x10 ;  /* 0x00000010ff077424 */ /* 0x000fe200078e00ff */
[----:B------:R-:W-:Y:S02]  /*51e0*/  FSETP.GEU.AND P1, PT, R37, R34, PT ;  /* 0x000000222500720b */ /* 0x000fe40003f2e000 */
[----:B------:R-:W-:Y:S02]  /*51f0*/  @!P0 LEA R34, R8, R3, 0x18 ;  /* 0x0000000308228211 */ /* 0x000fe400078ec0ff */
[----:B------:R-:W-:-:S09]  /*5200*/  SEL R22, R22, R28, !P1 ;  /* 0x0000001c16167207 */ /* 0x000fd20004800000 */
[----:B------:R-:W-:Y:S05]  /*5210*/  WARPSYNC.COLLECTIVE R5, `(.L_x_652) ;  /* 0x0000000005087348 */ /* 0x000fea0003c00000 */
[----:B------:R1:W2:Y:S02]  /*5220*/  SHFL.IDX P1, R22, R22, R35, R38 ;  /* 0x0000002316167389 */ /* 0x0002a40000020026 */
[----:B-12---:R-:W-:Y:S05]  /*5230*/  ENDCOLLECTIVE ;  /* 0x000000000000791b */ /* 0x006fea0003800000 */
.L_x_652:
[----:B------:R-:W-:-:S05]  /*5240*/  IMAD.MOV.U32 R33, RZ, RZ, R22 ;  /* 0x000000ffff217224 */ /* 0x000fca00078e0016 */
[----:B------:R-:W-:Y:S01]  /*5250*/  ISETP.NE.AND P1, PT, R4, R33, PT ;  /* 0x000000210400720c */ /* 0x000fe20003f25270 */
[----:B------:R1:W-:Y:S03]  /*5260*/  @!P0 STS [R34+0x5488], R33 ;  /* 0x0054882122008388 */ /* 0x0003e60000000800 */
[----:B------:R-:W-:-:S04]  /*5270*/  FSEL R41, R39, -INF , P1 ;  /* 0xff80000027297808 */ /* 0x000fc80000800000 */
[----:B------:R-:W-:-:S07]  /*5280*/  MOV R26, R41 ;  /* 0x00000029001a7202 */ /* 0x000fce0000000f00 */
[----:B-1----:R-:W-:Y:S05]  /*5290*/  WARPSYNC.COLLECTIVE R5, `(.L_x_653) ;  /* 0x0000000005087348 */ /* 0x002fea0003c00000 */
[----:B------:R-:W-:Y:S01]  /*52a0*/  NOP ;  /* 0x0000000000007918 */ /* 0x000fe20000000000 */
[----:B-1----:R-:W-:Y:S05]  /*52b0*/  ENDCOLLECTIVE ;  /* 0x000000000000791b */ /* 0x002fea0003800000 */
.L_x_653:
[----:B------:R-:W-:Y:S05]  /*52c0*/  WARPSYNC.COLLECTIVE R5, `(.L_x_654) ;  /* 0x0000000005087348 */ /* 0x000fea0003c00000 */
[----:B------:R1:W2:Y:S02]  /*52d0*/  SHFL.BFLY P1, R22, R26, R7, R6 ;  /* 0x0c0000071a167389 */ /* 0x0002a40000020006 */
[----:B-12---:R-:W-:Y:S05]  /*52e0*/  ENDCOLLECTIVE ;  /* 0x000000000000791b */ /* 0x006fea0003800000 */
.L_x_654:
[----:B------:R-:W-:Y:S01]  /*52f0*/  MOV R26, R4 ;  /* 0x00000004001a7202 */ /* 0x000fe20000000f00 */
[----:B------:R-:W-:-:S07]  /*5300*/  IMAD.MOV.U32 R30, RZ, RZ, R22 ;  /* 0x000000ffff1e7224 */ /* 0x000fce00078e0016 */
[----:B------:R-:W-:Y:S05]  /*5310*/  WARPSYNC.COLLECTIVE R5, `(.L_x_655) ;  /* 0x0000000005087348 */ /* 0x000fea0003c00000 */
[----:B------:R1:W2:Y:S02]  /*5320*/  SHFL.BFLY P1, R22, R26, R7, R6 ;  /* 0x0c0000071a167389 */ /* 0x0002a40000020006 */
[----:B-12---:R-:W-:Y:S05]  /*5330*/  ENDCOLLECTIVE ;  /* 0x000000000000791b */ /* 0x006fea0003800000 */
.L_x_655:
[----:B------:R-:W-:-:S04]  /*5340*/  FSETP.GEU.AND P2, PT, R41, R30, PT ;  /* 0x0000001e2900720b */ /* 0x000fc80003f4e000 */
[----:B------:R-:W-:Y:S01]  /*5350*/  FSEL R30, R30, R41, !P2 ;  /* 0x000000291e1e7208 */ /* 0x000fe20005000000 */
[----:B------:R-:W-:-:S04]  /*5360*/  HFMA2 R7, -RZ, RZ, 0, 4.76837158203125e-07 ;  /* 0x00000008ff077431 */ /* 0x000fc800000001ff */
[----:B------:R-:W-:Y:S02]  /*5370*/  IMAD.MOV.U32 R26, RZ, RZ, R30 ;  /* 0x000000ffff1a7224 */ /* 0x000fe400078e001e */
[----:B------:R-:W-:-:S07]  /*5380*/  IMAD.MOV.U32 R31, RZ, RZ, R22 ;  /* 0x000000ffff1f7224 */ /* 0x000fce00078e0016 */
[----:B------:R-:W-:Y:S05]  /*5390*/  WARPSYNC.COLLECTIVE R5, `(.L_x_656) ;  /* 0x0000000005087348 */ /* 0x000fea0003c00000 */
[----:B------:R1:W2:Y:S02]  /*53a0*/  SHFL.BFLY P1, R22, R26, R7, R6 ;  /* 0x0c0000071a167389 */ /* 0x0002a40000020006 */
[----:B-12---:R-:W-:Y:S05]  /*53b0*/  ENDCOLLECTIVE ;  /* 0x000000000000791b */ /* 0x006fea0003800000 */
.L_x_656:
[----:B------:R-:W-:-:S05]  /*53c0*/  SEL R31, R31, R4, !P2 ;  /* 0x000000041f1f7207 */ /* 0x000fca0005000000 */
[----:B------:R-:W-:Y:S02]  /*53d0*/  IMAD.MOV.U32 R26, RZ, RZ, R31 ;  /* 0x000000ffff1a7224 */ /* 0x000fe400078e001f */
[----:B------:R-:W-:-:S07]  /*53e0*/  IMAD.MOV.U32 R35, RZ, RZ, R22 ;  /* 0x000000ffff237224 */ /* 0x000fce00078e0016 */
[----:B------:R-:W-:Y:S05]  /*53f0*/  WARPSYNC.COLLECTIVE R5, `(.L_x_657) ;  /* 0x0000000005087348 */ /* 0x000fea0003c00000 */
[----:B------:R1:W2:Y:S02]  /*5400*/  SHFL.BFLY P1, R22, R26, R7, R6 ;  /* 0x0c0000071a167389 */ /* 0x0002a40000020006 */
[----:B-12---:R-:W-:Y:S05]  /*5410*/  ENDCOLLECTIVE ;  /* 0x000000000000791b */ /* 0x006fea0003800000 */
.L_x_657:
        /* <DEDUP_REMOVED lines=8> */
.L_x_658:
[----:B------:R-:W-:-:S05]  /*54a0*/  SEL R28, R28, R31, !P2 ;  /* 0x0000001f1c1c7207 */ /* 0x000fca0005000000 */
[----:B------:R-:W-:Y:S01]  /*54b0*/  IMAD.MOV.U32 R26, RZ, RZ, R28 ;  /* 0x000000ffff1a7224 */ /* 0x000fe200078e001c */
[----:B------:R-:W-:-:S07]  /*54c0*/  MOV R32, R22 ;  /* 0x0000001600207202 */ /* 0x000fce0000000f00 */
[----:B------:R-:W-:Y:S05]  /*54d0*/  WARPSYNC.COLLECTIVE R5, `(.L_x_659) ;  /* 0x0000000005087348 */ /* 0x000fea0003c00000 */
[----:B------:R1:W2:Y:S02]  /*54e0*/  SHFL.BFLY P1, R22, R26, R7, R6 ;  /* 0x0c0000071a167389 */ /* 0x0002a40000020006 */
[----:B-12---:R-:W-:Y:S05]  /*54f0*/  ENDCOLLECTIVE ;  /* 0x000000000000791b */ /* 0x006fea0003800000 */
.L_x_659:
[----:B------:R-:W-:-:S04]  /*5500*/  FSETP.GEU.AND P2, PT, R35, R32, PT ;  /* 0x000000202300720b */ /* 0x000fc80003f4e000 */
[----:B------:R-:W-:Y:S01]  /*5510*/  FSEL R32, R32, R35, !P2 ;  /* 0x0000002320207208 */ /* 0x000fe20005000000 */
[----:B------:R-:W-:-:S03]  /*5520*/  IMAD.MOV.U32 R35, RZ, RZ, RZ ;  /* 0x000000ffff237224 */ /* 0x000fc600078e00ff */
[----:B------:R-:W-:Y:S01]  /*5530*/  MOV R26, R32 ;  /* 0x00000020001a7202 */ /* 0x000fe20000000f00 */
[----:B------:R-:W-:Y:S02]  /*5540*/  IMAD.MOV.U32 R7, RZ, RZ, 0x2 ;  /* 0x00000002ff077424 */ /* 0x000fe400078e00ff */
[----:B------:R-:W-:-:S07]  /*5550*/  IMAD.MOV.U32 R37, RZ, RZ, R22 ;  /* 0x000000ffff257224 */ /* 0x000fce00078e0016 */
[----:B------:R-:W-:Y:S05]  /*5560*/  WARPSYNC.COLLECTIVE R5, `(.L_x_660) ;  /* 0x0000000005087348 */ /* 0x000fea0003c00000 */
[----:B------:R1:W2:Y:S02]  /*5570*/  SHFL.BFLY P1, R22, R26, R7, R6 ;  /* 0x0c0000071a167389 */ /* 0x0002a40000020006 */
[----:B-12---:R-:W-:Y:S05]  /*5580*/  ENDCOLLECTIVE ;  /* 0x000000000000791b */ /* 0x006fea0003800000 */
.L_x_660:
[----:B------:R-:W-:-:S04]  /*5590*/  SEL R37, R37, R28, !P2 ;  /* 0x0000001c25257207 */ /* 0x000fc80005000000 */
[----:B------:R-:W-:Y:S01]  /*55a0*/  MOV R26, R37 ;  /* 0x00000025001a7202 */ /* 0x000fe20000000f00 */
[----:B------:R-:W-:-:S07]  /*55b0*/  IMAD.MOV.U32 R39, RZ, RZ, R22 ;  /* 0x000000ffff277224 */ /* 0x000fce00078e0016 */
[----:B------:R-:W-:Y:S05]  /*55c0*/  WARPSYNC.COLLECTIVE R5, `(.L_x_661) ;  /* 0x0000000005087348 */ /* 0x000fea0003c00000 */
[----:B------:R1:W2:Y:S02]  /*55d0*/  SHFL.BFLY P1, R22, R26, R7, R6 ;  /* 0x0c0000071a167389 */ /* 0x0002a40000020006 */
[----:B-12---:R-:W-:Y:S05]  /*55e0*/  ENDCOLLECTIVE ;  /* 0x000000000000791b */ /* 0x006fea0003800000 */
.L_x_661:
[----:B------:R-:W-:Y:S01]  /*55f0*/  IMAD.MOV.U32 R7, RZ, RZ, 0x1 ;  /* 0x00000001ff077424 */ /* 0x000fe200078e00ff */
[----:B------:R-:W-:-:S04]  /*5600*/  FSETP.GEU.AND P1, PT, R32, R39, PT ;  /* 0x000000272000720b */ /* 0x000fc80003f2e000 */
[----:B------:R-:W-:Y:S02]  /*5610*/  FSEL R39, R39, R32, !P1 ;  /* 0x0000002027277208 */ /* 0x000fe40004800000 */
[----:B------:R-:W-:-:S03]  /*5620*/  SEL R30, R22, R37, !P1 ;  /* 0x00000025161e7207 */ /* 0x000fc60004800000 */
[----:B------:R-:W-:-:S07]  /*5630*/  IMAD.MOV.U32 R26, RZ, RZ, R39 ;  /* 0x000000ffff1a7224 */ /* 0x000fce00078e0027 */
[----:B------:R-:W-:Y:S05]  /*5640*/  WARPSYNC.COLLECTIVE R5, `(.L_x_662) ;  /* 0x0000000005087348 */ /* 0x000fea0003c00000 */
[----:B------:R1:W2:Y:S02]  /*5650*/  SHFL.BFLY P1, R22, R26, R7, R6 ;  /* 0x0c0000071a167389 */ /* 0x0002a40000020006 */
[----:B-12---:R-:W-:Y:S05]  /*5660*/  ENDCOLLECTIVE ;  /* 0x000000000000791b */ /* 0x006fea0003800000 */
.L_x_662:
[----:B------:R-:W-:Y:S01]  /*5670*/  IMAD.MOV.U32 R26, RZ, RZ, R30 ;  /* 0x000000ffff1a7224 */ /* 0x000fe200078e001e */
[----:B------:R-:W-:-:S07]  /*5680*/  MOV R34, R22 ;  /* 0x0000001600227202 */ /* 0x000fce0000000f00 */
[----:B------:R-:W-:Y:S05]  /*5690*/  WARPSYNC.COLLECTIVE R5, `(.L_x_663) ;  /* 0x0000000005087348 */ /* 0x000fea0003c00000 */
[----:B------:R1:W2:Y:S02]  /*56a0*/  SHFL.BFLY P1, R22, R26, R7, R6 ;  /* 0x0c0000071a167389 */ /* 0x0002a40000020006 */
[----:B-12---:R-:W-:Y:S05]  /*56b0*/  ENDCOLLECTIVE ;  /* 0x000000000000791b */ /* 0x006fea0003800000 */
.L_x_663:
[----:B------:R-:W-:Y:S01]  /*56c0*/  IMAD.MOV.U32 R7, RZ, RZ, 0x10 ;  /* 0x00000010ff077424 */ /* 0x000fe200078e00ff */
[----:B------:R-:W-:-:S04]  /*56d0*/  FSETP.GEU.AND P1, PT, R39, R34, PT ;  /* 0x000000222700720b */ /* 0x000fc80003f2e000 */
[----:B------:R-:W-:-:S09]  /*56e0*/  SEL R22, R22, R30, !P1 ;  /* 0x0000001e16167207 */ /* 0x000fd20004800000 */
[----:B------:R-:W-:Y:S05]  /*56f0*/  WARPSYNC.COLLECTIVE R5, `(.L_x_664) ;  /* 0x0000000005087348 */ /* 0x000fea0003c00000 */
[----:B------:R1:W2:Y:S02]  /*5700*/  SHFL.IDX P1, R22, R22, R35, R38 ;  /* 0x0000002316167389 */ /* 0x0002a40000020026 */
[----:B-12---:R-:W-:Y:S05]  /*5710*/  ENDCOLLECTIVE ;  /* 0x000000000000791b */ /* 0x006fea0003800000 */
.L_x_664:
        /* <DEDUP_REMOVED lines=8> */
.L_x_665:
[----:B------:R-:W-:Y:S05]  /*57a0*/  WARPSYNC.COLLECTIVE R5, `(.L_x_666) ;  /* 0x0000000005087348 */ /* 0x000fea0003c00000 */
[----:B------:R1:W2:Y:S02]  /*57b0*/  SHFL.BFLY P1, R22, R26, R7, R6 ;  /* 0x0c0000071a167389 */ /* 0x0002a40000020006 */
[----:B-12---:R-:W-:Y:S05]  /*57c0*/  ENDCOLLECTIVE ;  /* 0x000000000000791b */ /* 0x006fea0003800000 */
.L_x_666:
[----:B------:R-:W-:Y:S01]  /*57d0*/  IMAD.MOV.U32 R26, RZ, RZ, R4 ;  /* 0x000000ffff1a7224 */ /* 0x000fe200078e0004 */
[----:B------:R-:W-:-:S07]  /*57e0*/  MOV R35, R22 ;  /* 0x0000001600237202 */ /* 0x000fce0000000f00 */
[----:B------:R-:W-:Y:S05]  /*57f0*/  WARPSYNC.COLLECTIVE R5, `(.L_x_667) ;  /* 0x0000000005087348 */ /* 0x000fea0003c00000 */
[----:B------:R1:W2:Y:S02]  /*5800*/  SHFL.BFLY P1, R22, R26, R7, R6 ;  /* 0x0c0000071a167389 */ /* 0x0002a40000020006 */
[----:B-12---:R-:W-:Y:S05]  /*5810*/  ENDCOLLECTIVE ;  /* 0x000000000000791b */ /* 0x006fea0003800000 */
.L_x_667:
        /* <DEDUP_REMOVED lines=8> */
.L_x_668:
[----:B------:R-:W-:-:S04]  /*58a0*/  SEL R37, R37, R4, !P2 ;  /* 0x0000000425257207 */ /* 0x000fc80005000000 */
[----:B------:R-:W-:Y:S01]  /*58b0*/  MOV R26, R37 ;  /* 0x00000025001a7202 */ /* 0x000fe20000000f00 */
[----:B------:R-:W-:-:S07]  /*58c0*/  IMAD.MOV.U32 R32, RZ, RZ, R22 ;  /* 0x000000ffff207224 */ /* 0x000fce00078e0016 */
[----:B------:R-:W-:Y:S05]  /*58d0*/  WARPSYNC.COLLECTIVE R5, `(.L_x_669) ;  /* 0x0000000005087348 */ /* 0x000fea0003c00000 */
[----:B------:R1:W2:Y:S02]  /*58e0*/  SHFL.BFLY P1, R22, R26, R7, R6 ;  /* 0x0c0000071a167389 */ /* 0x0002a40000020006 */
[----:B-12---:R-:W-:Y:S05]  /*58f0*/  ENDCOLLECTIVE ;  /* 0x000000000000791b */ /* 0x006fea0003800000 */
.L_x_669:
        /* <DEDUP_REMOVED lines=8> */
.L_x_670:
[----:B------:R-:W-:-:S05]  /*5980*/  SEL R30, R30, R37, !P2 ;  /* 0x000000251e1e7207 */ /* 0x000fca0005000000 */
[----:B------:R-:W-:Y:S02]  /*5990*/  IMAD.MOV.U32 R26, RZ, RZ, R30 ;  /* 0x000000ffff1a7224 */ /* 0x000fe400078e001e */
[----:B------:R-:W-:-:S07]  /*59a0*/  IMAD.MOV.U32 R39, RZ, RZ, R22 ;  /* 0x000000ffff277224 */ /* 0x000fce00078e0016 */
[----:B------:R-:W-:Y:S05]  /*59b0*/  WARPSYNC.COLLECTIVE R5, `(.L_x_671) ;  /* 0x0000000005087348 */ /* 0x000fea0003c00000 */
[----:B------:R1:W2:Y:S02]  /*59c0*/  SHFL.BFLY P1, R22, R26, R7, R6 ;  /* 0x0c0000071a167389 */ /* 0x0002a40000020006 */
[----:B-12---:R-:W-:Y:S05]  /*59d0*/  ENDCOLLECTIVE ;  /* 0x000000000000791b */ /* 0x006fea0003800000 */
.L_x_671:
        /* <DEDUP_REMOVED lines=8> */
.L_x_672:
[----:B------:R-:W-:-:S05]  /*5a60*/  SEL R41, R41, R30, !P2 ;  /* 0x0000001e29297207 */ /* 0x000fca0005000000 */
[----:B------:R-:W-:Y:S01]  /*5a70*/  IMAD.MOV.U32 R26, RZ, RZ, R41 ;  /* 0x000000ffff1a7224 */ /* 0x000fe200078e0029 */
[----:B------:R-:W-:-:S07]  /*5a80*/  MOV R4, R22 ;  /* 0x0000001600047202 */ /* 0x000fce0000000f00 */
[----:B------:R-:W-:Y:S05]  /*5a90*/  WARPSYNC.COLLECTIVE R5, `(.L_x_673) ;  /* 0x0000000005087348 */ /* 0x000fea0003c00000 */
[----:B------:R1:W2:Y:S02]  /*5aa0*/  SHFL.BFLY P1, R22, R26, R7, R6 ;  /* 0x0c0000071a167389 */ /* 0x0002a40000020006 */
[----:B-12---:R-:W-:Y:S05]  /*5ab0*/  ENDCOLLECTIVE ;  /* 0x000000000000791b */ /* 0x006fea0003800000 */
.L_x_673:
        /* <DEDUP_REMOVED lines=8> */
.L_x_674:
[----:B------:R-:W-:Y:S02]  /*5b40*/  IMAD.MOV.U32 R26, RZ, RZ, R28 ;  /* 0x000000ffff1a7224 */ /* 0x000fe400078e001c */
[----:B------:R-:W-:-:S07]  /*5b50*/  IMAD.MOV.U32 R35, RZ, RZ, R22 ;  /* 0x000000ffff237224 */ /* 0x000fce00078e0016 */
[----:B------:R-:W-:Y:S05]  /*5b60*/  WARPSYNC.COLLECTIVE R5, `(.L_x_675) ;  /* 0x0000000005087348 */ /* 0x000fea0003c00000 */
[----:B------:R1:W2:Y:S02]  /*5b70*/  SHFL.BFLY P1, R22, R26, R7, R6 ;  /* 0x0c0000071a167389 */ /* 0x0002a40000020006 */
[----:B-12---:R-:W-:Y:S05]  /*5b80*/  ENDCOLLECTIVE ;  /* 0x000000000000791b */ /* 0x006fea0003800000 */
.L_x_675:
[----:B------:R-:W-:Y:S02]  /*5b90*/  FSETP.GEU.AND P1, PT, R4, R35, PT ;  /* 0x000000230400720b */ /* 0x000fe40003f2e000 */
[----:B------:R-:W-:Y:S02]  /*5ba0*/  MOV R35, RZ ;  /* 0x000000ff00237202 */ /* 0x000fe40000000f00 */
[----:B------:R-:W-:-:S09]  /*5bb0*/  SEL R22, R22, R28, !P1 ;  /* 0x0000001c16167207 */ /* 0x000fd20004800000 */
[----:B------:R-:W-:Y:S05]  /*5bc0*/  WARPSYNC.COLLECTIVE R5, `(.L_x_676) ;  /* 0x0000000005087348 */ /* 0x000fea0003c00000 */
[----:B------:R1:W2:Y:S02]  /*5bd0*/  SHFL.IDX P1, R22, R22, R35, R38 ;  /* 0x0000002316167389 */ /* 0x0002a40000020026 */
[----:B-12---:R-:W-:Y:S05]  /*5be0*/  ENDCOLLECTIVE ;  /* 0x000000000000791b */ /* 0x006fea0003800000 */
.L_x_676:
[----:B------:R-:W-:Y:S05]  /*5bf0*/  BRA `(.L_x_677) ;  /* 0xffffffb800207947 */ /* 0x000fea000383ffff */
.L_x_609:
[----:B------:R-:W-:Y:S01]  /*5c00*/  BSSY B0, `(.L_x_678) ;  /* 0x0000005000007945 */ /* 0x000fe20003800000 */
[----:B-1----:R-:W-:-:S07]  /*5c10*/  IMAD.MOV.U32 R5, RZ, RZ, -0x1 ;  /* 0xffffffffff057424 */ /* 0x002fce00078e00ff */
[----:B------:R-:W-:Y:S05]  /*5c20*/  WARPSYNC.COLLECTIVE R5, `(.L_x_679) ;  /* 0x0000000005087348 */ /* 0x000fea0003c00000 */
[----:B------:R-:W-:Y:S01]  /*5c30*/  NOP ;  /* 0x0000000000007918 */ /* 0x000fe20000000000 */
[----:B------:R-:W-:Y:S05]  /*5c40*/  ENDCOLLECTIVE ;  /* 0x000000000000791b */ /* 0x000fea0003800000 */
.L_x_679:
[----:B------:R-:W-:Y:S05]  /*5c50*/  BSYNC B0 ;  /* 0x0000000000007941 */ /* 0x000fea0003800000 */
.L_x_678:
[----:B------:R-:W-:Y:S05]  /*5c60*/  BRA `(.L_x_607) ;  /* 0xffffffb800187947 */ /* 0x000fea000383ffff */
.L_x_680:
        /* <DEDUP_REMOVED lines=9> */
.L_x_687:


//--------------------- .nv.global.init           --------------------------
	.section	.nv.global.init,"aw",@progbits
.nv.global.init:
	.type		$str$2,@object
	.size		$str$2,($str$1 - $str$2)
$str$2:
        /*0000*/ 	.byte	0x0a, 0x00
	.type		$str$1,@object
	.size		$str$1,($str - $str$1)
$str$1:
        /*0002*/ 	.byte	0x25, 0x64, 0x20, 0x00
	.type		$str,@object
	.size		$str,(.L_28 - $str)
$str:
        /*0006*/ 	.byte	0x62, 0x61, 0x73, 0x65, 0x6c, 0x69, 0x6e, 0x65, 0x20, 0x33, 0x20, 0x68, 0x65, 0x61, 0x64, 0x30
        /*0016*/ 	.byte	0x20, 0x63, 0x6c, 0x75, 0x73, 0x74, 0x65, 0x72, 0x5f, 0x62, 0x6c, 0x6f, 0x63, 0x6b, 0x5f, 0x69
        /*0026*/ 	.byte	0x64, 0x3d, 0x30, 0x20, 0x6b, 0x76, 0x5f, 0x69, 0x6e, 0x64, 0x69, 0x63, 0x65, 0x73, 0x5b, 0x30
        /*0036*/ 	.byte	0x2e, 0x2e, 0x31, 0x35, 0x5d, 0x3a, 0x20, 0x00
.L_28:


//--------------------- .nv.shared._Z37topk_attn_block_specialization_kernelP6__halfPKS_S2_S2_S2_ --------------------------
	.section	.nv.shared._Z37topk_attn_block_specialization_kernelP6__halfPKS_S2_S2_S2_,"aw",@nobits
	.sectionflags	@""
	.align	16
.nv.shared._Z37topk_attn_block_specialization_kernelP6__halfPKS_S2_S2_S2_:
	.zero		21056


//--------------------- .nv.shared.reserved.0     --------------------------
	.section	.nv.shared.reserved.0,"aw",@nobits
	.weak		__nv_reservedSMEM_offset_0_alias
	.size		__nv_reservedSMEM_offset_0_alias, 0, 64
	.other		__nv_reservedSMEM_offset_0_alias,@"STO_CUDA_RESERVED_SHARED STV_DEFAULT"
__nv_reservedSMEM_offset_0_alias:
	.zero		0
	.zero		64


//--------------------- .nv.global                --------------------------
	.section	.nv.global,"aw",@nobits
.nv.global:
	.type		_ZN34_INTERNAL_159bdf04_4_k_cu_1b01ebdd4cuda3std3__48in_placeE,@object
	.size		_ZN34_INTERNAL_159bdf04_4_k_cu_1b01ebdd4cuda3std3__48in_placeE,(_ZN34_INTERNAL_159bdf04_4_k_cu_1b01ebdd4cuda3std6ranges3__45__cpo8distanceE - _ZN34_INTERNAL_159bdf04_4_k_cu_1b01ebdd4cuda3std3__48in_placeE)
_ZN34_INTERNAL_159bdf04_4_k_cu_1b01ebdd4cuda3std3__48in_placeE:
	.zero		1
	.type		_ZN34_INTERNAL_159bdf04_4_k_cu_1b01ebdd4cuda3std6ranges3__45__cpo8distanceE,@object
	.size		_ZN34_INTERNAL_159bdf04_4_k_cu_1b01ebdd4cuda3std6ranges3__45__cpo8distanceE,(_ZN34_INTERNAL_159bdf04_4_k_cu_1b01ebdd4cuda3std3__45__cpo6cbeginE - _ZN34_INTERNAL_159bdf04_4_k_cu_1b01ebdd4cuda3std6ranges3__45__cpo8distanceE)
_ZN34_INTERNAL_159bdf04_4_k_cu_1b01ebdd4cuda3std6ranges3__45__cpo8distanceE:
	.zero		1
	.type		_ZN34_INTERNAL_159bdf04_4_k_cu_1b01ebdd4cuda3std3__45__cpo6cbeginE,@object
	.size		_ZN34_INTERNAL_159bdf04_4_k_cu_1b01ebdd4cuda3std3__45__cpo6cbeginE,(_ZN34_INTERNAL_159bdf04_4_k_cu_1b01ebdd4cuda3std6ranges3__45__cpo7advanceE - _ZN34_INTERNAL_159bdf04_4_k_cu_1b01ebdd4cuda3std3__45__cpo6cbeginE)
_ZN34_INTERNAL_159bdf04_4_k_cu_1b01ebdd4cuda3std3__45__cpo6cbeginE:
	.zero		1
	.type		_ZN34_INTERNAL_159bdf04_4_k_cu_1b01ebdd4cuda3std6ranges3__45__cpo7advanceE,@object
	.size		_ZN34_INTERNAL_159bdf04_4_k_cu_1b01ebdd4cuda3std6ranges3__45__cpo7advanceE,(_ZN34_INTERNAL_159bdf04_4_k_cu_1b01ebdd4cuda3std3__45__cpo7crbeginE - _ZN34_INTERNAL_159bdf04_4_k_cu_1b01ebdd4cuda3std6ranges3__45__cpo7advanceE)
_ZN34_INTERNAL_159bdf04_4_k_cu_1b01ebdd4cuda3std6ranges3__45__cpo7advanceE:
	.zero		1
	.type		_ZN34_INTERNAL_159bdf04_4_k_cu_1b01ebdd4cuda3std3__45__cpo7crbeginE,@object
	.size		_ZN34_INTERNAL_159bdf04_4_k_cu_1b01ebdd4cuda3std3__45__cpo7crbeginE,(_ZN34_INTERNAL_159bdf04_4_k_cu_1b01ebdd4cuda3std6ranges3__45__cpo4dataE - _ZN34_INTERNAL_159bdf04_4_k_cu_1b01ebdd4cuda3std3__45__cpo7crbeginE)
_ZN34_INTERNAL_159bdf04_4_k_cu_1b01ebdd4cuda3std3__45__cpo7crbeginE:
	.zero		1
	.type		_ZN34_INTERNAL_159bdf04_4_k_cu_1b01ebdd4cuda3std6ranges3__45__cpo4dataE,@object
	.size		_ZN34_INTERNAL_159bdf04_4_k_cu_1b01ebdd4cuda3std6ranges3__45__cpo4dataE,(_ZN34_INTERNAL_159bdf04_4_k_cu_1b01ebdd4cuda3std6ranges3__45__cpo5beginE - _ZN34_INTERNAL_159bdf04_4_k_cu_1b01ebdd4cuda3std6ranges3__45__cpo4dataE)
_ZN34_INTERNAL_159bdf04_4_k_cu_1b01ebdd4cuda3std6ranges3__45__cpo4dataE:
	.zero		1
	.type		_ZN34_INTERNAL_159bdf04_4_k_cu_1b01ebdd4cuda3std6ranges3__45__cpo5beginE,@object
	.size		_ZN34_INTERNAL_159bdf04_4_k_cu_1b01ebdd4cuda3std6ranges3__45__cpo5beginE,(_ZN34_INTERNAL_159bdf04_4_k_cu_1b01ebdd4cuda3std3__436_GLOBAL__N__159bdf04_4_k_cu_1b01ebdd6ignoreE - _ZN34_INTERNAL_159bdf04_4_k_cu_1b01ebdd4cuda3std6ranges3__45__cpo5beginE)
_ZN34_INTERNAL_159bdf04_4_k_cu_1b01ebdd4cuda3std6ranges3__45__cpo5beginE:
	.zero		1
	.type		_ZN34_INTERNAL_159bdf04_4_k_cu_1b01ebdd4cuda3std3__436_GLOBAL__N__159bdf04_4_k_cu_1b01ebdd6ignoreE,@object
	.size		_ZN34_INTERNAL_159bdf04_4_k_cu_1b01ebdd4cuda3std3__436_GLOBAL__N__159bdf04_4_k_cu_1b01ebdd6ignoreE,(_ZN34_INTERNAL_159bdf04_4_k_cu_1b01ebdd4cuda3std6ranges3__45__cpo4sizeE - _ZN34_INTERNAL_159bdf04_4_k_cu_1b01ebdd4cuda3std3__436_GLOBAL__N__159bdf04_4_k_cu_1b01ebdd6ignoreE)
_ZN34_INTERNAL_159bdf04_4_k_cu_1b01ebdd4cuda3std3__436_GLOBAL__N__159bdf04_4_k_cu_1b01ebdd6ignoreE:
	.zero		1
	.type		_ZN34_INTERNAL_159bdf04_4_k_cu_1b01ebdd4cuda3std6ranges3__45__cpo4sizeE,@object
	.size		_ZN34_INTERNAL_159bdf04_4_k_cu_1b01ebdd4cuda3std6ranges3__45__cpo4sizeE,(_ZN34_INTERNAL_159bdf04_4_k_cu_1b01ebdd4cuda3std3__45__cpo5beginE - _ZN34_INTERNAL_159bdf04_4_k_cu_1b01ebdd4cuda3std6ranges3__45__cpo4sizeE)
_ZN34_INTERNAL_159bdf04_4_k_cu_1b01ebdd4cuda3std6ranges3__45__cpo4sizeE:
	.zero		1
	.type		_ZN34_INTERNAL_159bdf04_4_k_cu_1b01ebdd4cuda3std3__45__cpo5beginE,@object
	.size		_ZN34_INTERNAL_159bdf04_4_k_cu_1b01ebdd4cuda3std3__45__cpo5beginE,(_ZN34_INTERNAL_159bdf04_4_k_cu_1b01ebdd4cuda3std6ranges3__45__cpo6cbeginE - _ZN34_INTERNAL_159bdf04_4_k_cu_1b01ebdd4cuda3std3__45__cpo5beginE)
_ZN34_INTERNAL_159bdf04_4_k_cu_1b01ebdd4cuda3std3__45__cpo5beginE:
	.zero		1
	.type		_ZN34_INTERNAL_159bdf04_4_k_cu_1b01ebdd4cuda3std6ranges3__45__cpo6cbeginE,@object
	.size		_ZN34_INTERNAL_159bdf04_4_k_cu_1b01ebdd4cuda3std6ranges3__45__cpo6cbeginE,(_ZN34_INTERNAL_159bdf04_4_k_cu_1b01ebdd4cuda3std3__45__cpo6rbeginE - _ZN34_INTERNAL_159bdf04_4_k_cu_1b01ebdd4cuda3std6ranges3__45__cpo6cbeginE)
_ZN34_INTERNAL_159bdf04_4_k_cu_1b01ebdd4cuda3std6ranges3__45__cpo6cbeginE:
	.zero		1
	.type		_ZN34_INTERNAL_159bdf04_4_k_cu_1b01ebdd4cuda3std3__45__cpo6rbeginE,@object
	.size		_ZN34_INTERNAL_159bdf04_4_k_cu_1b01ebdd4cuda3std3__45__cpo6rbeginE,(_ZN34_INTERNAL_159bdf04_4_k_cu_1b01ebdd4cuda3std6ranges3__45__cpo4nextE - _ZN34_INTERNAL_159bdf04_4_k_cu_1b01ebdd4cuda3std3__45__cpo6rbeginE)
_ZN34_INTERNAL_159bdf04_4_k_cu_1b01ebdd4cuda3std3__45__cpo6rbeginE:
	.zero		1
	.type		_ZN34_INTERNAL_159bdf04_4_k_cu_1b01ebdd4cuda3std6ranges3__45__cpo4nextE,@object
	.size		_ZN34_INTERNAL_159bdf04_4_k_cu_1b01ebdd4cuda3std6ranges3__45__cpo4nextE,(_ZN34_INTERNAL_159bdf04_4_k_cu_1b01ebdd4cuda3std6ranges3__45__cpo4swapE - _ZN34_INTERNAL_159bdf04_4_k_cu_1b01ebdd4cuda3std6ranges3__45__cpo4nextE)
_ZN34_INTERNAL_159bdf04_4_k_cu_1b01ebdd4cuda3std6ranges3__45__cpo4nextE:
	.zero		1
	.type		_ZN34_INTERNAL_159bdf04_4_k_cu_1b01ebdd4cuda3std6ranges3__45__cpo4swapE,@object
	.size		_ZN34_INTERNAL_159bdf04_4_k_cu_1b01ebdd4cuda3std6ranges3__45__cpo4swapE,(_ZN34_INTERNAL_159bdf04_4_k_cu_1b01ebdd4cuda3std3__420unreachable_sentinelE - _ZN34_INTERNAL_159bdf04_4_k_cu_1b01ebdd4cuda3std6ranges3__45__cpo4swapE)
_ZN34_INTERNAL_159bdf04_4_k_cu_1b01ebdd4cuda3std6ranges3__45__cpo4swapE:
	.zero		1
	.type		_ZN34_INTERNAL_159bdf04_4_k_cu_1b01ebdd4cuda3std3__420unreachable_sentinelE,@object
	.size		_ZN34_INTERNAL_159bdf04_4_k_cu_1b01ebdd4cuda3std3__420unreachable_sentinelE,(_ZN34_INTERNAL_159bdf04_4_k_cu_1b01ebdd6thrust24THRUST_300001_SM_1000_NS6system6detail10sequential3seqE - _ZN34_INTERNAL_159bdf04_4_k_cu_1b01ebdd4cuda3std3__420unreachable_sentinelE)
_ZN34_INTERNAL_159bdf04_4_k_cu_1b01ebdd4cuda3std3__420unreachable_sentinelE:
	.zero		1
	.type		_ZN34_INTERNAL_159bdf04_4_k_cu_1b01ebdd6thrust24THRUST_300001_SM_1000_NS6system6detail10sequential3seqE,@object
	.size		_ZN34_INTERNAL_159bdf04_4_k_cu_1b01ebdd6thrust24THRUST_300001_SM_1000_NS6system6detail10sequential3seqE,(_ZN34_INTERNAL_159bdf04_4_k_cu_1b01ebdd4cuda3std3__45__cpo4cendE - _ZN34_INTERNAL_159bdf04_4_k_cu_1b01ebdd6thrust24THRUST_300001_SM_1000_NS6system6detail10sequential3seqE)
_ZN34_INTERNAL_159bdf04_4_k_cu_1b01ebdd6thrust24THRUST_300001_SM_1000_NS6system6detail10sequential3seqE:
	.zero		1
	.type		_ZN34_INTERNAL_159bdf04_4_k_cu_1b01ebdd4cuda3std3__45__cpo4cendE,@object
	.size		_ZN34_INTERNAL_159bdf04_4_k_cu_1b01ebdd4cuda3std3__45__cpo4cendE,(_ZN34_INTERNAL_159bdf04_4_k_cu_1b01ebdd4cuda3std6ranges3__45__cpo9iter_swapE - _ZN34_INTERNAL_159bdf04_4_k_cu_1b01ebdd4cuda3std3__45__cpo4cendE)
_ZN34_INTERNAL_159bdf04_4_k_cu_1b01ebdd4cuda3std3__45__cpo4cendE:
	.zero		1
	.type		_ZN34_INTERNAL_159bdf04_4_k_cu_1b01ebdd4cuda3std6ranges3__45__cpo9iter_swapE,@object
	.size		_ZN34_INTERNAL_159bdf04_4_k_cu_1b01ebdd4cuda3std6ranges3__45__cpo9iter_swapE,(_ZN34_INTERNAL_159bdf04_4_k_cu_1b01ebdd4cuda3std3__45__cpo5crendE - _ZN34_INTERNAL_159bdf04_4_k_cu_1b01ebdd4cuda3std6ranges3__45__cpo9iter_swapE)
_ZN34_INTERNAL_159bdf04_4_k_cu_1b01ebdd4cuda3std6ranges3__45__cpo9iter_swapE:
	.zero		1
	.type		_ZN34_INTERNAL_159bdf04_4_k_cu_1b01ebdd4cuda3std3__45__cpo5crendE,@object
	.size		_ZN34_INTERNAL_159bdf04_4_k_cu_1b01ebdd4cuda3std3__45__cpo5crendE,(_ZN34_INTERNAL_159bdf04_4_k_cu_1b01ebdd4cuda3std6ranges3__45__cpo5cdataE - _ZN34_INTERNAL_159bdf04_4_k_cu_1b01ebdd4cuda3std3__45__cpo5crendE)
_ZN34_INTERNAL_159bdf04_4_k_cu_1b01ebdd4cuda3std3__45__cpo5crendE:
	.zero		1
	.type		_ZN34_INTERNAL_159bdf04_4_k_cu_1b01ebdd4cuda3std6ranges3__45__cpo5cdataE,@object
	.size		_ZN34_INTERNAL_159bdf04_4_k_cu_1b01ebdd4cuda3std6ranges3__45__cpo5cdataE,(_ZN34_INTERNAL_159bdf04_4_k_cu_1b01ebdd4cuda3std6ranges3__45__cpo3endE - _ZN34_INTERNAL_159bdf04_4_k_cu_1b01ebdd4cuda3std6ranges3__45__cpo5cdataE)
_ZN34_INTERNAL_159bdf04_4_k_cu_1b01ebdd4cuda3std6ranges3__45__cpo5cdataE:
	.zero		1
	.type		_ZN34_INTERNAL_159bdf04_4_k_cu_1b01ebdd4cuda3std6ranges3__45__cpo3endE,@object
	.size		_ZN34_INTERNAL_159bdf04_4_k_cu_1b01ebdd4cuda3std6ranges3__45__cpo3endE,(_ZN34_INTERNAL_159bdf04_4_k_cu_1b01ebdd4cuda3std3__419piecewise_constructE - _ZN34_INTERNAL_159bdf04_4_k_cu_1b01ebdd4cuda3std6ranges3__45__cpo3endE)
_ZN34_INTERNAL_159bdf04_4_k_cu_1b01ebdd4cuda3std6ranges3__45__cpo3endE:
	.zero		1
	.type		_ZN34_INTERNAL_159bdf04_4_k_cu_1b01ebdd4cuda3std3__419piecewise_constructE,@object
	.size		_ZN34_INTERNAL_159bdf04_4_k_cu_1b01ebdd4cuda3std3__419piecewise_constructE,(_ZN34_INTERNAL_159bdf04_4_k_cu_1b01ebdd4cuda3std6ranges3__45__cpo5ssizeE - _ZN34_INTERNAL_159bdf04_4_k_cu_1b01ebdd4cuda3std3__419piecewise_constructE)
_ZN34_INTERNAL_159bdf04_4_k_cu_1b01ebdd4cuda3std3__419piecewise_constructE:
	.zero		1
	.type		_ZN34_INTERNAL_159bdf04_4_k_cu_1b01ebdd4cuda3std6ranges3__45__cpo5ssizeE,@object
	.size		_ZN34_INTERNAL_159bdf04_4_k_cu_1b01ebdd4cuda3std6ranges3__45__cpo5ssizeE,(_ZN34_INTERNAL_159bdf04_4_k_cu_1b01ebdd4cuda3std3__45__cpo3endE - _ZN34_INTERNAL_159bdf04_4_k_cu_1b01ebdd4cuda3std6ranges3__45__cpo5ssizeE)
_ZN34_INTERNAL_159bdf04_4_k_cu_1b01ebdd4cuda3std6ranges3__45__cpo5ssizeE:
	.zero		1
	.type		_ZN34_INTERNAL_159bdf04_4_k_cu_1b01ebdd4cuda3std3__45__cpo3endE,@object
	.size		_ZN34_INTERNAL_159bdf04_4_k_cu_1b01ebdd4cuda3std3__45__cpo3endE,(_ZN34_INTERNAL_159bdf04_4_k_cu_1b01ebdd4cuda3std6ranges3__45__cpo4cendE - _ZN34_INTERNAL_159bdf04_4_k_cu_1b01ebdd4cuda3std3__45__cpo3endE)
_ZN34_INTERNAL_159bdf04_4_k_cu_1b01ebdd4cuda3std3__45__cpo3endE:
	.zero		1
	.type		_ZN34_INTERNAL_159bdf04_4_k_cu_1b01ebdd4cuda3std6ranges3__45__cpo4cendE,@object
	.size		_ZN34_INTERNAL_159bdf04_4_k_cu_1b01ebdd4cuda3std6ranges3__45__cpo4cendE,(_ZN34_INTERNAL_159bdf04_4_k_cu_1b01ebdd4cuda3std3__45__cpo4rendE - _ZN34_INTERNAL_159bdf04_4_k_cu_1b01ebdd4cuda3std6ranges3__45__cpo4cendE)
_ZN34_INTERNAL_159bdf04_4_k_cu_1b01ebdd4cuda3std6ranges3__45__cpo4cendE:
	.zero		1
	.type		_ZN34_INTERNAL_159bdf04_4_k_cu_1b01ebdd4cuda3std3__45__cpo4rendE,@object
	.size		_ZN34_INTERNAL_159bdf04_4_k_cu_1b01ebdd4cuda3std3__45__cpo4rendE,(_ZN34_INTERNAL_159bdf04_4_k_cu_1b01ebdd4cuda3std6ranges3__45__cpo4prevE - _ZN34_INTERNAL_159bdf04_4_k_cu_1b01ebdd4cuda3std3__45__cpo4rendE)
_ZN34_INTERNAL_159bdf04_4_k_cu_1b01ebdd4cuda3std3__45__cpo4rendE:
	.zero		1
	.type		_ZN34_INTERNAL_159bdf04_4_k_cu_1b01ebdd4cuda3std6ranges3__45__cpo4prevE,@object
	.size		_ZN34_INTERNAL_159bdf04_4_k_cu_1b01ebdd4cuda3std6ranges3__45__cpo4prevE,(_ZN34_INTERNAL_159bdf04_4_k_cu_1b01ebdd4cuda3std6ranges3__45__cpo9iter_moveE - _ZN34_INTERNAL_159bdf04_4_k_cu_1b01ebdd4cuda3std6ranges3__45__cpo4prevE)
_ZN34_INTERNAL_159bdf04_4_k_cu_1b01ebdd4cuda3std6ranges3__45__cpo4prevE:
	.zero		1
	.type		_ZN34_INTERNAL_159bdf04_4_k_cu_1b01ebdd4cuda3std6ranges3__45__cpo9iter_moveE,@object
	.size		_ZN34_INTERNAL_159bdf04_4_k_cu_1b01ebdd4cuda3std6ranges3__45__cpo9iter_moveE,(.L_13 - _ZN34_INTERNAL_159bdf04_4_k_cu_1b01ebdd4cuda3std6ranges3__45__cpo9iter_moveE)
_ZN34_INTERNAL_159bdf04_4_k_cu_1b01ebdd4cuda3std6ranges3__45__cpo9iter_moveE:
	.zero		1
.L_13:


//--------------------- .nv.shared._Z22topk_attn_fused_kernelP6__halfPKS_S2_S2_S2_ --------------------------
	.section	.nv.shared._Z22topk_attn_fused_kernelP6__halfPKS_S2_S2_S2_,"aw",@nobits
	.sectionflags	@""
	.align	16
.nv.shared._Z22topk_attn_fused_kernelP6__halfPKS_S2_S2_S2_:
	.zero		8224


//--------------------- .nv.shared._Z20MHAFlashDecodeKernelP6__halfS0_S0_S0_Pi --------------------------
	.section	.nv.shared._Z20MHAFlashDecodeKernelP6__halfS0_S0_S0_Pi,"aw",@nobits
	.sectionflags	@""
	.align	16
.nv.shared._Z20MHAFlashDecodeKernelP6__halfS0_S0_S0_Pi:
	.zero		1040


//--------------------- .nv.shared._Z16gemv_topk_kernelPK6__halfS1_S1_Pi --------------------------
	.section	.nv.shared._Z16gemv_topk_kernelPK6__halfS1_S1_Pi,"aw",@nobits
	.sectionflags	@""
	.align	16
.nv.shared._Z16gemv_topk_kernelPK6__halfS1_S1_Pi:
	.zero		6144


//--------------------- .nv.constant0._Z37topk_attn_block_specialization_kernelP6__halfPKS_S2_S2_S2_ --------------------------
	.section	.nv.constant0._Z37topk_attn_block_specialization_kernelP6__halfPKS_S2_S2_S2_,"a",@progbits
	.sectionflags	@""
	.align	4
.nv.constant0._Z37topk_attn_block_specialization_kernelP6__halfPKS_S2_S2_S2_:
	.zero		936


//--------------------- .nv.constant0._Z22topk_attn_fused_kernelP6__halfPKS_S2_S2_S2_ --------------------------
	.section	.nv.constant0._Z22topk_attn_fused_kernelP6__halfPKS_S2_S2_S2_,"a",@progbits
	.sectionflags	@""
	.align	4
.nv.constant0._Z22topk_attn_fused_kernelP6__halfPKS_S2_S2_S2_:
	.zero		936


//--------------------- .nv.constant0._Z20MHAFlashDecodeKernelP6__halfS0_S0_S0_Pi --------------------------
	.section	.nv.constant0._Z20MHAFlashDecodeKernelP6__halfS0_S0_S0_Pi,"a",@progbits
	.sectionflags	@""
	.align	4
.nv.constant0._Z20MHAFlashDecodeKernelP6__halfS0_S0_S0_Pi:
	.zero		936


//--------------------- .nv.constant0._Z16gemv_topk_kernelPK6__halfS1_S1_Pi --------------------------
	.section	.nv.constant0._Z16gemv_topk_kernelPK6__halfS1_S1_Pi,"a",@progbits
	.sectionflags	@""
	.align	4
.nv.constant0._Z16gemv_topk_kernelPK6__halfS1_S1_Pi:
	.zero		928


//--------------------- SYMBOLS --------------------------

	.type		.nv.reservedSmem.offset0,@object
	.size		.nv.reservedSmem.offset0,0x4
	.type		.nv.reservedSmem.cap,@object
	.size		.nv.reservedSmem.cap,0x4
	.type		vprintf,@function
